//
// Generated by NVIDIA NVVM Compiler
//
// Compiler Build ID: CL-36424714
// Cuda compilation tools, release 13.0, V13.0.88
// Based on NVVM 20.0.0
//

.version 9.0
.target sm_100
.address_size 64

.global .align 4 .b8 precalc_xorwow_matrix[102400];
.global .align 4 .b8 precalc_xorwow_offset_matrix[102400];
.global .align 4 .b8 mrg32k3aM1[2304];
.global .align 4 .b8 mrg32k3aM2[2304];
.global .align 4 .b8 mrg32k3aM1SubSeq[2016];
.global .align 4 .b8 mrg32k3aM2SubSeq[2016];
.global .align 4 .b8 mrg32k3aM1Seq[2304];
.global .align 4 .b8 mrg32k3aM2Seq[2304];
.const .align 8 .b8 __cr_lgamma_table[72];
.global .align 1 .b8 tlds[111] = {97, 114, 0, 97, 116, 0, 97, 117, 0, 99, 99, 0, 99, 104, 0, 99, 110, 0, 99, 111, 0, 100, 101, 0, 100, 107, 0, 101, 115, 0, 101, 117, 0, 102, 109, 0, 102, 114, 0, 103, 114, 0, 104, 107, 0, 104, 117, 0, 105, 111, 0, 105, 115, 0, 105, 116, 0, 107, 114, 0, 108, 121, 0, 109, 101, 0, 109, 120, 0, 110, 108, 0, 110, 111, 0, 110, 122, 0, 112, 116, 0, 112, 119, 0, 114, 115, 0, 114, 117, 0, 115, 101, 0, 115, 103, 0, 115, 105, 0, 116, 110, 0, 116, 119, 0, 117, 107, 0, 117, 115};
.shared .align 8 .b8 _ZZ12generate_qrsPiPhE8ll_table[2048];

.func _Z14fill_out_tableILi7EEvPh()
{
	.reg .pred 	%p<10>;
	.reg .b16 	%rs<254>;
	.reg .b32 	%r<31>;

	mov.b32 	%r30, -256;
	mov.u32 	%r29, _ZZ12generate_qrsPiPhE8ll_table;
$L__BB0_1:
	.pragma "nounroll";
	add.s32 	%r7, %r30, 256;
	and.b32  	%r8, %r7, 128;
	setp.eq.s32 	%p1, %r8, 0;
	selp.b16 	%rs1, 0, -4, %p1;
	and.b32  	%r9, %r7, 64;
	setp.eq.s32 	%p2, %r9, 0;
	selp.b16 	%rs2, 0, -2, %p2;
	xor.b16  	%rs3, %rs1, %rs2;
	selp.b16 	%rs4, 0, 29, %p1;
	and.b32  	%r10, %r7, 32;
	setp.eq.s32 	%p3, %r10, 0;
	selp.b16 	%rs5, 0, 127, %p3;
	xor.b16  	%rs6, %rs4, %rs5;
	xor.b16  	%rs7, %rs6, %rs3;
	shl.b16 	%rs8, %rs7, 1;
	cvt.s16.s8 	%rs9, %rs8;
	shr.u16 	%rs10, %rs3, 7;
	and.b16  	%rs11, %rs10, 29;
	and.b32  	%r11, %r7, 16;
	setp.eq.s32 	%p4, %r11, 0;
	selp.b16 	%rs12, 0, 127, %p4;
	xor.b16  	%rs13, %rs11, %rs12;
	xor.b16  	%rs14, %rs13, %rs8;
	shl.b16 	%rs15, %rs14, 1;
	cvt.s16.s8 	%rs16, %rs15;
	shr.u16 	%rs17, %rs9, 7;
	and.b16  	%rs18, %rs17, 29;
	and.b32  	%r12, %r7, 8;
	setp.eq.s32 	%p5, %r12, 0;
	selp.b16 	%rs19, 0, 127, %p5;
	xor.b16  	%rs20, %rs18, %rs19;
	xor.b16  	%rs21, %rs20, %rs15;
	shl.b16 	%rs22, %rs21, 1;
	cvt.s16.s8 	%rs23, %rs22;
	shr.u16 	%rs24, %rs16, 7;
	and.b16  	%rs25, %rs24, 29;
	and.b32  	%r13, %r7, 4;
	setp.eq.s32 	%p6, %r13, 0;
	selp.b16 	%rs26, 0, 127, %p6;
	xor.b16  	%rs27, %rs25, %rs26;
	xor.b16  	%rs28, %rs27, %rs22;
	shl.b16 	%rs29, %rs28, 1;
	cvt.s16.s8 	%rs30, %rs29;
	shr.u16 	%rs31, %rs23, 7;
	and.b16  	%rs32, %rs31, 29;
	and.b32  	%r14, %r7, 2;
	setp.eq.s32 	%p7, %r14, 0;
	selp.b16 	%rs33, 0, 127, %p7;
	xor.b16  	%rs34, %rs32, %rs33;
	xor.b16  	%rs35, %rs34, %rs29;
	shl.b16 	%rs36, %rs35, 1;
	shr.u16 	%rs37, %rs30, 7;
	and.b16  	%rs38, %rs37, 29;
	xor.b16  	%rs39, %rs38, %rs36;
	and.b32  	%r15, %r7, 1;
	setp.eq.b32 	%p8, %r15, 1;
	selp.b16 	%rs40, 127, 0, %p8;
	xor.b16  	%rs41, %rs39, %rs40;
	selp.b16 	%rs42, 0, -24, %p1;
	selp.b16 	%rs43, 0, -12, %p2;
	xor.b16  	%rs44, %rs42, %rs43;
	selp.b16 	%rs45, 0, 122, %p3;
	xor.b16  	%rs46, %rs4, %rs45;
	xor.b16  	%rs47, %rs46, %rs44;
	shl.b16 	%rs48, %rs47, 1;
	cvt.s16.s8 	%rs49, %rs48;
	shr.u16 	%rs50, %rs44, 7;
	and.b16  	%rs51, %rs50, 29;
	selp.b16 	%rs52, 0, 122, %p4;
	xor.b16  	%rs53, %rs51, %rs52;
	xor.b16  	%rs54, %rs53, %rs48;
	shl.b16 	%rs55, %rs54, 1;
	cvt.s16.s8 	%rs56, %rs55;
	shr.u16 	%rs57, %rs49, 7;
	and.b16  	%rs58, %rs57, 29;
	selp.b16 	%rs59, 0, 122, %p5;
	xor.b16  	%rs60, %rs58, %rs59;
	xor.b16  	%rs61, %rs60, %rs55;
	shl.b16 	%rs62, %rs61, 1;
	cvt.s16.s8 	%rs63, %rs62;
	shr.u16 	%rs64, %rs56, 7;
	and.b16  	%rs65, %rs64, 29;
	selp.b16 	%rs66, 0, 122, %p6;
	xor.b16  	%rs67, %rs65, %rs66;
	xor.b16  	%rs68, %rs67, %rs62;
	shl.b16 	%rs69, %rs68, 1;
	cvt.s16.s8 	%rs70, %rs69;
	shr.u16 	%rs71, %rs63, 7;
	and.b16  	%rs72, %rs71, 29;
	selp.b16 	%rs73, 0, 122, %p7;
	xor.b16  	%rs74, %rs72, %rs73;
	xor.b16  	%rs75, %rs74, %rs69;
	shl.b16 	%rs76, %rs75, 1;
	shr.u16 	%rs77, %rs70, 7;
	and.b16  	%rs78, %rs77, 29;
	xor.b16  	%rs79, %rs78, %rs76;
	selp.b16 	%rs80, 122, 0, %p8;
	xor.b16  	%rs81, %rs79, %rs80;
	selp.b16 	%rs82, 0, -92, %p1;
	selp.b16 	%rs83, 0, 104, %p2;
	xor.b16  	%rs84, %rs82, %rs83;
	selp.b16 	%rs85, 0, 58, %p2;
	xor.b16  	%rs86, %rs85, %rs84;
	selp.b16 	%rs87, 0, 52, %p3;
	xor.b16  	%rs88, %rs86, %rs87;
	selp.b16 	%rs89, 0, 29, %p3;
	xor.b16  	%rs90, %rs89, %rs88;
	selp.b16 	%rs91, 0, -102, %p4;
	xor.b16  	%rs92, %rs90, %rs91;
	shl.b16 	%rs93, %rs92, 1;
	shr.u16 	%rs94, %rs92, 7;
	and.b16  	%rs95, %rs94, 29;
	xor.b16  	%rs96, %rs95, %rs93;
	selp.b16 	%rs97, 0, -102, %p5;
	xor.b16  	%rs98, %rs96, %rs97;
	cvt.s16.s8 	%rs99, %rs98;
	shl.b16 	%rs100, %rs98, 1;
	shr.u16 	%rs101, %rs99, 7;
	and.b16  	%rs102, %rs101, 29;
	xor.b16  	%rs103, %rs102, %rs100;
	selp.b16 	%rs104, 0, -102, %p6;
	xor.b16  	%rs105, %rs103, %rs104;
	cvt.s16.s8 	%rs106, %rs105;
	shl.b16 	%rs107, %rs105, 1;
	shr.u16 	%rs108, %rs106, 7;
	and.b16  	%rs109, %rs108, 29;
	xor.b16  	%rs110, %rs109, %rs107;
	selp.b16 	%rs111, 0, -102, %p7;
	xor.b16  	%rs112, %rs110, %rs111;
	cvt.s16.s8 	%rs113, %rs112;
	shl.b16 	%rs114, %rs112, 1;
	shr.u16 	%rs115, %rs113, 7;
	and.b16  	%rs116, %rs115, 29;
	xor.b16  	%rs117, %rs116, %rs114;
	selp.b16 	%rs118, -102, 0, %p8;
	xor.b16  	%rs119, %rs117, %rs118;
	selp.b16 	%rs120, 0, -86, %p1;
	selp.b16 	%rs121, 0, 72, %p2;
	xor.b16  	%rs122, %rs120, %rs121;
	selp.b16 	%rs123, 0, 29, %p2;
	selp.b16 	%rs124, 0, -92, %p3;
	xor.b16  	%rs125, %rs122, %rs124;
	xor.b16  	%rs126, %rs125, %rs123;
	shl.b16 	%rs127, %rs126, 1;
	shr.u16 	%rs128, %rs125, 7;
	and.b16  	%rs129, %rs128, 29;
	xor.b16  	%rs130, %rs129, %rs127;
	selp.b16 	%rs131, 0, -92, %p4;
	xor.b16  	%rs132, %rs130, %rs131;
	cvt.s16.s8 	%rs133, %rs132;
	shl.b16 	%rs134, %rs132, 1;
	shr.u16 	%rs135, %rs133, 7;
	and.b16  	%rs136, %rs135, 29;
	xor.b16  	%rs137, %rs136, %rs134;
	selp.b16 	%rs138, 0, -92, %p5;
	xor.b16  	%rs139, %rs137, %rs138;
	cvt.s16.s8 	%rs140, %rs139;
	shl.b16 	%rs141, %rs139, 1;
	shr.u16 	%rs142, %rs140, 7;
	and.b16  	%rs143, %rs142, 29;
	xor.b16  	%rs144, %rs143, %rs141;
	selp.b16 	%rs145, 0, -92, %p6;
	xor.b16  	%rs146, %rs144, %rs145;
	cvt.s16.s8 	%rs147, %rs146;
	shl.b16 	%rs148, %rs146, 1;
	shr.u16 	%rs149, %rs147, 7;
	and.b16  	%rs150, %rs149, 29;
	xor.b16  	%rs151, %rs150, %rs148;
	selp.b16 	%rs152, 0, -92, %p7;
	xor.b16  	%rs153, %rs151, %rs152;
	cvt.s16.s8 	%rs154, %rs153;
	shl.b16 	%rs155, %rs153, 1;
	shr.u16 	%rs156, %rs154, 7;
	and.b16  	%rs157, %rs156, 29;
	xor.b16  	%rs158, %rs157, %rs155;
	selp.b16 	%rs159, -92, 0, %p8;
	xor.b16  	%rs160, %rs158, %rs159;
	selp.b16 	%rs161, 0, -64, %p1;
	selp.b16 	%rs162, 0, 96, %p2;
	selp.b16 	%rs163, 0, -80, %p3;
	xor.b16  	%rs164, %rs163, %rs161;
	xor.b16  	%rs165, %rs164, %rs162;
	selp.b16 	%rs166, 0, 88, %p4;
	selp.b16 	%rs167, 0, 44, %p5;
	xor.b16  	%rs168, %rs166, %rs167;
	xor.b16  	%rs169, %rs168, %rs165;
	selp.b16 	%rs170, 0, 58, %p1;
	selp.b16 	%rs171, 0, 22, %p6;
	xor.b16  	%rs172, %rs170, %rs171;
	xor.b16  	%rs173, %rs172, %rs169;
	selp.b16 	%rs174, 0, 11, %p7;
	xor.b16  	%rs175, %rs174, %rs173;
	xor.b16  	%rs176, %rs175, %rs123;
	shl.b16 	%rs177, %rs176, 1;
	shr.u16 	%rs178, %rs164, 7;
	and.b16  	%rs179, %rs178, 29;
	xor.b16  	%rs180, %rs179, %rs177;
	selp.b16 	%rs181, 11, 0, %p8;
	xor.b16  	%rs182, %rs180, %rs181;
	cvt.u16.u32 	%rs183, %r7;
	and.b16  	%rs184, %rs183, -64;
	cvt.u16.u32 	%rs185, %r10;
	or.b16  	%rs186, %rs184, %rs185;
	selp.b16 	%rs187, 0, 116, %p2;
	cvt.u16.u32 	%rs188, %r11;
	xor.b16  	%rs189, %rs186, %rs187;
	xor.b16  	%rs190, %rs189, %rs188;
	xor.b16  	%rs191, %rs190, %rs42;
	selp.b16 	%rs192, 0, 58, %p3;
	selp.b16 	%rs193, 0, -120, %p5;
	xor.b16  	%rs194, %rs192, %rs193;
	xor.b16  	%rs195, %rs194, %rs191;
	cvt.s16.s8 	%rs196, %rs195;
	selp.b16 	%rs197, 0, 29, %p4;
	selp.b16 	%rs198, 0, 68, %p6;
	xor.b16  	%rs199, %rs197, %rs198;
	xor.b16  	%rs200, %rs199, %rs195;
	shl.b16 	%rs201, %rs200, 1;
	cvt.s16.s8 	%rs202, %rs201;
	shr.u16 	%rs203, %rs196, 7;
	and.b16  	%rs204, %rs203, 29;
	selp.b16 	%rs205, 0, 68, %p7;
	xor.b16  	%rs206, %rs204, %rs205;
	xor.b16  	%rs207, %rs206, %rs201;
	shl.b16 	%rs208, %rs207, 1;
	shr.u16 	%rs209, %rs202, 7;
	and.b16  	%rs210, %rs209, 29;
	xor.b16  	%rs211, %rs210, %rs208;
	selp.b16 	%rs212, 68, 0, %p8;
	xor.b16  	%rs213, %rs211, %rs212;
	selp.b16 	%rs214, 0, -44, %p1;
	selp.b16 	%rs215, 0, -22, %p2;
	xor.b16  	%rs216, %rs214, %rs215;
	selp.b16 	%rs217, 0, 117, %p3;
	xor.b16  	%rs218, %rs4, %rs217;
	xor.b16  	%rs219, %rs218, %rs216;
	shl.b16 	%rs220, %rs219, 1;
	cvt.s16.s8 	%rs221, %rs220;
	shr.u16 	%rs222, %rs216, 7;
	and.b16  	%rs223, %rs222, 29;
	selp.b16 	%rs224, 0, 117, %p4;
	xor.b16  	%rs225, %rs223, %rs224;
	xor.b16  	%rs226, %rs225, %rs220;
	shl.b16 	%rs227, %rs226, 1;
	cvt.s16.s8 	%rs228, %rs227;
	shr.u16 	%rs229, %rs221, 7;
	and.b16  	%rs230, %rs229, 29;
	selp.b16 	%rs231, 0, 117, %p5;
	xor.b16  	%rs232, %rs230, %rs231;
	xor.b16  	%rs233, %rs232, %rs227;
	shl.b16 	%rs234, %rs233, 1;
	cvt.s16.s8 	%rs235, %rs234;
	shr.u16 	%rs236, %rs228, 7;
	and.b16  	%rs237, %rs236, 29;
	selp.b16 	%rs238, 0, 117, %p6;
	xor.b16  	%rs239, %rs237, %rs238;
	xor.b16  	%rs240, %rs239, %rs234;
	shl.b16 	%rs241, %rs240, 1;
	cvt.s16.s8 	%rs242, %rs241;
	shr.u16 	%rs243, %rs235, 7;
	and.b16  	%rs244, %rs243, 29;
	selp.b16 	%rs245, 0, 117, %p7;
	xor.b16  	%rs246, %rs244, %rs245;
	xor.b16  	%rs247, %rs246, %rs241;
	shl.b16 	%rs248, %rs247, 1;
	shr.u16 	%rs249, %rs242, 7;
	and.b16  	%rs250, %rs249, 29;
	xor.b16  	%rs251, %rs250, %rs248;
	selp.b16 	%rs252, 117, 0, %p8;
	xor.b16  	%rs253, %rs251, %rs252;
	cvt.u32.u16 	%r16, %rs160;
	cvt.u32.u16 	%r17, %rs119;
	prmt.b32 	%r18, %r17, %r16, 0x3340U;
	cvt.u32.u16 	%r19, %rs81;
	cvt.u32.u16 	%r20, %rs41;
	prmt.b32 	%r21, %r20, %r19, 0x3340U;
	prmt.b32 	%r22, %r21, %r18, 0x5410U;
	cvt.u32.u16 	%r23, %rs253;
	prmt.b32 	%r24, %r23, 0, 0x3340U;
	cvt.u32.u16 	%r25, %rs213;
	cvt.u32.u16 	%r26, %rs182;
	prmt.b32 	%r27, %r26, %r25, 0x3340U;
	prmt.b32 	%r28, %r27, %r24, 0x5410U;
	st.shared.v2.b32 	[%r29], {%r22, %r28};
	add.s32 	%r30, %r30, 1;
	add.s32 	%r29, %r29, 8;
	setp.ne.s32 	%p9, %r30, 0;
	@%p9 bra 	$L__BB0_1;
	ret;

}
	// .globl	_Z12generate_qrsPiPh
.visible .entry _Z12generate_qrsPiPh(
	.param .u64 .ptr .align 1 _Z12generate_qrsPiPh_param_0,
	.param .u64 .ptr .align 1 _Z12generate_qrsPiPh_param_1
)
{
	.reg .pred 	%p<281>;
	.reg .b16 	%rs<2298>;
	.reg .b32 	%r<4551>;
	.reg .b64 	%rd<1976>;

	ld.param.u64 	%rd2, [_Z12generate_qrsPiPh_param_0];
	cvta.to.global.u64 	%rd4, %rd2;
	mov.u32 	%r316, %ctaid.x;
	mov.u32 	%r317, %nctaid.x;
	mov.u32 	%r318, %tid.x;
	mad.lo.s32 	%r319, %r316, %r317, %r318;
	ld.global.u32 	%r320, [%rd4+256];
	add.s32 	%r321, %r319, %r320;
	xor.b32  	%r322, %r321, -1429050551;
	mul.lo.s32 	%r323, %r322, 1099087573;
	add.s32 	%r4448, %r323, -638133224;
	add.s32 	%r4509, %r323, 123456789;
	xor.b32  	%r4521, %r323, 362436069;
	add.s32 	%r4462, %r323, 5783321;
	{ // callseq 0, 0
	call.uni 
	_Z14fill_out_tableILi7EEvPh, 
	(
	);
	} // callseq 0
	mov.b32 	%r4463, -589760388;
	mov.b32 	%r4464, -123459836;
	mov.b32 	%r4436, 0;
	mov.b32 	%r4435, -8;
	mov.b32 	%r4434, 8;
	mov.b32 	%r4433, -7;
	mov.b32 	%r4432, 7;
	mov.b32 	%r4431, -6;
	mov.b32 	%r4430, 6;
	mov.b32 	%r4429, -5;
	mov.b32 	%r4428, 5;
	mov.b32 	%r4427, -4;
	mov.b32 	%r4426, 4;
	mov.b32 	%r4425, -3;
	mov.b32 	%r4424, 3;
	mov.b32 	%r4423, -2;
	mov.b32 	%r4422, 2;
	mov.b32 	%r4421, -1;
	mov.b32 	%r4420, 1;
	mov.u64 	%rd6, tlds;
$L__BB1_1:
	.pragma "nounroll";
	mul.hi.u32 	%r324, %r4436, -776530087;
	shr.u32 	%r325, %r324, 13;
	mad.lo.s32 	%r326, %r325, -10000, %r4434;
	setp.ne.s32 	%p1, %r326, 8;
	@%p1 bra 	$L__BB1_3;
	shr.u32 	%r327, %r4509, 2;
	xor.b32  	%r328, %r327, %r4509;
	shl.b32 	%r329, %r4462, 4;
	shl.b32 	%r330, %r328, 1;
	xor.b32  	%r331, %r329, %r330;
	xor.b32  	%r332, %r331, %r4462;
	xor.b32  	%r4509, %r332, %r328;
	add.s32 	%r333, %r4448, %r4509;
	add.s32 	%r334, %r333, 362437;
	shr.u32 	%r335, %r334, 1;
	mul.hi.u32 	%r336, %r335, -2078209981;
	shr.u32 	%r337, %r336, 4;
	mul.lo.s32 	%r338, %r337, 62;
	sub.s32 	%r339, %r334, %r338;
	setp.lt.u32 	%p2, %r339, 10;
	setp.lt.u32 	%p3, %r339, 35;
	selp.b32 	%r340, 56, 61, %p3;
	selp.b32 	%r341, 48, %r340, %p2;
	add.s32 	%r342, %r341, %r339;
	cvt.u16.u32 	%rs2205, %r342;
	shr.u32 	%r343, %r4521, 2;
	xor.b32  	%r344, %r343, %r4521;
	shl.b32 	%r345, %r4509, 4;
	shl.b32 	%r346, %r344, 1;
	xor.b32  	%r347, %r346, %r345;
	xor.b32  	%r348, %r347, %r344;
	xor.b32  	%r4521, %r348, %r4509;
	add.s32 	%r349, %r4448, %r4521;
	add.s32 	%r350, %r349, 724874;
	shr.u32 	%r351, %r350, 1;
	mul.hi.u32 	%r352, %r351, -2078209981;
	shr.u32 	%r353, %r352, 4;
	mul.lo.s32 	%r354, %r353, 62;
	sub.s32 	%r355, %r350, %r354;
	setp.lt.u32 	%p4, %r355, 10;
	setp.lt.u32 	%p5, %r355, 35;
	selp.b32 	%r356, 56, 61, %p5;
	selp.b32 	%r357, 48, %r356, %p4;
	add.s32 	%r358, %r357, %r355;
	cvt.u16.u32 	%rs2204, %r358;
	shr.u32 	%r359, %r4464, 2;
	xor.b32  	%r360, %r359, %r4464;
	shl.b32 	%r361, %r4521, 4;
	shl.b32 	%r362, %r360, 1;
	xor.b32  	%r363, %r362, %r361;
	xor.b32  	%r364, %r363, %r360;
	xor.b32  	%r4464, %r364, %r4521;
	add.s32 	%r365, %r4448, %r4464;
	add.s32 	%r366, %r365, 1087311;
	shr.u32 	%r367, %r366, 1;
	mul.hi.u32 	%r368, %r367, -2078209981;
	shr.u32 	%r369, %r368, 4;
	mul.lo.s32 	%r370, %r369, 62;
	sub.s32 	%r371, %r366, %r370;
	setp.lt.u32 	%p6, %r371, 10;
	setp.lt.u32 	%p7, %r371, 35;
	selp.b32 	%r372, 56, 61, %p7;
	selp.b32 	%r373, 48, %r372, %p6;
	add.s32 	%r374, %r373, %r371;
	cvt.u16.u32 	%rs2203, %r374;
	shr.u32 	%r375, %r4463, 2;
	xor.b32  	%r376, %r375, %r4463;
	shl.b32 	%r377, %r4464, 4;
	shl.b32 	%r378, %r376, 1;
	xor.b32  	%r379, %r378, %r377;
	xor.b32  	%r380, %r379, %r376;
	xor.b32  	%r4463, %r380, %r4464;
	add.s32 	%r381, %r4448, %r4463;
	add.s32 	%r382, %r381, 1449748;
	shr.u32 	%r383, %r382, 1;
	mul.hi.u32 	%r384, %r383, -2078209981;
	shr.u32 	%r385, %r384, 4;
	mul.lo.s32 	%r386, %r385, 62;
	sub.s32 	%r387, %r382, %r386;
	setp.lt.u32 	%p8, %r387, 10;
	setp.lt.u32 	%p9, %r387, 35;
	selp.b32 	%r388, 56, 61, %p9;
	selp.b32 	%r389, 48, %r388, %p8;
	add.s32 	%r390, %r389, %r387;
	cvt.u16.u32 	%rs2202, %r390;
	shr.u32 	%r391, %r4462, 2;
	xor.b32  	%r392, %r391, %r4462;
	shl.b32 	%r393, %r4463, 4;
	shl.b32 	%r394, %r392, 1;
	xor.b32  	%r395, %r394, %r393;
	xor.b32  	%r396, %r395, %r392;
	xor.b32  	%r4462, %r396, %r4463;
	add.s32 	%r4448, %r4448, 1812185;
	add.s32 	%r397, %r4462, %r4448;
	mul.hi.u32 	%r398, %r397, -1160801971;
	sub.s32 	%r399, %r397, %r398;
	shr.u32 	%r400, %r399, 1;
	add.s32 	%r401, %r400, %r398;
	shr.u32 	%r402, %r401, 5;
	mul.lo.s32 	%r403, %r402, 37;
	sub.s32 	%r404, %r397, %r403;
	mul.wide.u32 	%rd5, %r404, 3;
	add.s64 	%rd7, %rd6, %rd5;
	ld.global.u8 	%rs2201, [%rd7];
	ld.global.u8 	%rs2200, [%rd7+1];
$L__BB1_3:
	mul.hi.u32 	%r405, %r4436, 1626496491;
	shr.u32 	%r406, %r405, 8;
	mad.lo.s32 	%r407, %r406, -676, %r4434;
	setp.ne.s32 	%p10, %r407, 8;
	@%p10 bra 	$L__BB1_5;
	shr.u32 	%r408, %r4509, 2;
	xor.b32  	%r409, %r408, %r4509;
	shl.b32 	%r410, %r4462, 4;
	shl.b32 	%r411, %r409, 1;
	xor.b32  	%r412, %r410, %r411;
	xor.b32  	%r413, %r412, %r4462;
	xor.b32  	%r414, %r413, %r409;
	shr.u32 	%r415, %r4521, 2;
	xor.b32  	%r416, %r415, %r4521;
	shl.b32 	%r417, %r414, 4;
	shl.b32 	%r418, %r416, 1;
	xor.b32  	%r419, %r417, %r418;
	xor.b32  	%r420, %r419, %r414;
	xor.b32  	%r421, %r420, %r416;
	add.s32 	%r422, %r4448, %r421;
	add.s32 	%r423, %r422, 724874;
	shr.u32 	%r424, %r423, 1;
	mul.hi.u32 	%r425, %r424, -2078209981;
	shr.u32 	%r426, %r425, 4;
	mul.lo.s32 	%r427, %r426, 62;
	sub.s32 	%r428, %r423, %r427;
	setp.lt.u32 	%p11, %r428, 10;
	setp.lt.u32 	%p12, %r428, 35;
	selp.b32 	%r429, 56, 61, %p12;
	selp.b32 	%r430, 48, %r429, %p11;
	add.s32 	%r431, %r430, %r428;
	cvt.u16.u32 	%rs2226, %r431;
	shr.u32 	%r432, %r4464, 2;
	xor.b32  	%r433, %r432, %r4464;
	shl.b32 	%r434, %r421, 4;
	shl.b32 	%r435, %r433, 1;
	xor.b32  	%r436, %r434, %r435;
	xor.b32  	%r437, %r436, %r421;
	xor.b32  	%r438, %r437, %r433;
	add.s32 	%r439, %r4448, %r438;
	add.s32 	%r440, %r439, 1087311;
	shr.u32 	%r441, %r440, 1;
	mul.hi.u32 	%r442, %r441, -2078209981;
	shr.u32 	%r443, %r442, 4;
	mul.lo.s32 	%r444, %r443, 62;
	sub.s32 	%r445, %r440, %r444;
	setp.lt.u32 	%p13, %r445, 10;
	setp.lt.u32 	%p14, %r445, 35;
	selp.b32 	%r446, 56, 61, %p14;
	selp.b32 	%r447, 48, %r446, %p13;
	add.s32 	%r448, %r447, %r445;
	cvt.u16.u32 	%rs2239, %r448;
	shr.u32 	%r449, %r4463, 2;
	xor.b32  	%r450, %r449, %r4463;
	shl.b32 	%r451, %r438, 4;
	shl.b32 	%r452, %r450, 1;
	xor.b32  	%r453, %r451, %r452;
	xor.b32  	%r454, %r453, %r438;
	xor.b32  	%r455, %r454, %r450;
	add.s32 	%r456, %r4448, %r455;
	add.s32 	%r457, %r456, 1449748;
	shr.u32 	%r458, %r457, 1;
	mul.hi.u32 	%r459, %r458, -2078209981;
	shr.u32 	%r460, %r459, 4;
	mul.lo.s32 	%r461, %r460, 62;
	sub.s32 	%r462, %r457, %r461;
	setp.lt.u32 	%p15, %r462, 10;
	setp.lt.u32 	%p16, %r462, 35;
	selp.b32 	%r463, 56, 61, %p16;
	selp.b32 	%r464, 48, %r463, %p15;
	add.s32 	%r465, %r464, %r462;
	cvt.u16.u32 	%rs2252, %r465;
	shr.u32 	%r466, %r4462, 2;
	xor.b32  	%r467, %r466, %r4462;
	shl.b32 	%r468, %r455, 4;
	shl.b32 	%r469, %r467, 1;
	xor.b32  	%r470, %r468, %r469;
	xor.b32  	%r471, %r470, %r455;
	xor.b32  	%r4509, %r471, %r467;
	add.s32 	%r472, %r4448, %r4509;
	add.s32 	%r473, %r472, 1812185;
	shr.u32 	%r474, %r473, 1;
	mul.hi.u32 	%r475, %r474, -2078209981;
	shr.u32 	%r476, %r475, 4;
	mul.lo.s32 	%r477, %r476, 62;
	sub.s32 	%r478, %r473, %r477;
	setp.lt.u32 	%p17, %r478, 10;
	setp.lt.u32 	%p18, %r478, 35;
	selp.b32 	%r479, 56, 61, %p18;
	selp.b32 	%r480, 48, %r479, %p17;
	add.s32 	%r481, %r480, %r478;
	cvt.u16.u32 	%rs2182, %r481;
	shr.u32 	%r482, %r414, 2;
	xor.b32  	%r483, %r482, %r414;
	shl.b32 	%r484, %r4509, 4;
	shl.b32 	%r485, %r483, 1;
	xor.b32  	%r486, %r484, %r485;
	xor.b32  	%r487, %r486, %r4509;
	xor.b32  	%r4521, %r487, %r483;
	add.s32 	%r488, %r4448, %r4521;
	add.s32 	%r489, %r488, 2174622;
	shr.u32 	%r490, %r489, 1;
	mul.hi.u32 	%r491, %r490, -2078209981;
	shr.u32 	%r492, %r491, 4;
	mul.lo.s32 	%r493, %r492, 62;
	sub.s32 	%r494, %r489, %r493;
	setp.lt.u32 	%p19, %r494, 10;
	setp.lt.u32 	%p20, %r494, 35;
	selp.b32 	%r495, 56, 61, %p20;
	selp.b32 	%r496, 48, %r495, %p19;
	add.s32 	%r497, %r496, %r494;
	cvt.u16.u32 	%rs2181, %r497;
	shr.u32 	%r498, %r421, 2;
	xor.b32  	%r499, %r498, %r421;
	shl.b32 	%r500, %r4521, 4;
	shl.b32 	%r501, %r499, 1;
	xor.b32  	%r502, %r500, %r501;
	xor.b32  	%r503, %r502, %r4521;
	xor.b32  	%r4464, %r503, %r499;
	add.s32 	%r504, %r4448, %r4464;
	add.s32 	%r505, %r504, 2537059;
	shr.u32 	%r506, %r505, 1;
	mul.hi.u32 	%r507, %r506, -2078209981;
	shr.u32 	%r508, %r507, 4;
	mul.lo.s32 	%r509, %r508, 62;
	sub.s32 	%r510, %r505, %r509;
	setp.lt.u32 	%p21, %r510, 10;
	setp.lt.u32 	%p22, %r510, 35;
	selp.b32 	%r511, 56, 61, %p22;
	selp.b32 	%r512, 48, %r511, %p21;
	add.s32 	%r513, %r512, %r510;
	cvt.u16.u32 	%rs2180, %r513;
	shr.u32 	%r514, %r438, 2;
	xor.b32  	%r515, %r514, %r438;
	shl.b32 	%r516, %r4464, 4;
	shl.b32 	%r517, %r515, 1;
	xor.b32  	%r518, %r516, %r517;
	xor.b32  	%r519, %r518, %r4464;
	xor.b32  	%r4463, %r519, %r515;
	add.s32 	%r520, %r4448, %r4463;
	add.s32 	%r521, %r520, 2899496;
	shr.u32 	%r522, %r521, 1;
	mul.hi.u32 	%r523, %r522, -2078209981;
	shr.u32 	%r524, %r523, 4;
	mul.lo.s32 	%r525, %r524, 62;
	sub.s32 	%r526, %r521, %r525;
	setp.lt.u32 	%p23, %r526, 10;
	setp.lt.u32 	%p24, %r526, 35;
	selp.b32 	%r527, 56, 61, %p24;
	selp.b32 	%r528, 48, %r527, %p23;
	add.s32 	%r529, %r528, %r526;
	cvt.u16.u32 	%rs2179, %r529;
	shr.u32 	%r530, %r455, 2;
	xor.b32  	%r531, %r530, %r455;
	shl.b32 	%r532, %r4463, 4;
	shl.b32 	%r533, %r531, 1;
	xor.b32  	%r534, %r532, %r533;
	xor.b32  	%r535, %r534, %r4463;
	xor.b32  	%r4462, %r535, %r531;
	add.s32 	%r4448, %r4448, 3261933;
	add.s32 	%r536, %r4462, %r4448;
	shr.u32 	%r537, %r536, 1;
	mul.hi.u32 	%r538, %r537, -2078209981;
	shr.u32 	%r539, %r538, 4;
	mul.lo.s32 	%r540, %r539, 62;
	sub.s32 	%r541, %r536, %r540;
	setp.lt.u32 	%p25, %r541, 10;
	setp.lt.u32 	%p26, %r541, 35;
	selp.b32 	%r542, 56, 61, %p26;
	selp.b32 	%r543, 48, %r542, %p25;
	add.s32 	%r544, %r543, %r541;
	cvt.u16.u32 	%rs2178, %r544;
$L__BB1_5:
	shr.u32 	%r545, %r4509, 2;
	xor.b32  	%r546, %r545, %r4509;
	shl.b32 	%r547, %r4462, 4;
	shl.b32 	%r548, %r546, 1;
	xor.b32  	%r549, %r547, %r548;
	xor.b32  	%r550, %r549, %r4462;
	xor.b32  	%r4461, %r550, %r546;
	add.s32 	%r4466, %r4448, 362437;
	add.s32 	%r551, %r4461, %r4466;
	shr.u32 	%r552, %r551, 1;
	mul.hi.u32 	%r553, %r552, -2078209981;
	shr.u32 	%r554, %r553, 4;
	mul.lo.s32 	%r555, %r554, 62;
	sub.s32 	%r556, %r551, %r555;
	setp.lt.u32 	%p27, %r556, 10;
	setp.lt.u32 	%p28, %r556, 35;
	selp.b32 	%r557, 56, 61, %p28;
	selp.b32 	%r558, 48, %r557, %p27;
	add.s32 	%r559, %r558, %r556;
	cvt.u16.u32 	%rs2213, %r559;
	and.b16  	%rs277, %rs2213, 240;
	shr.u16 	%rs278, %rs2205, 4;
	and.b16  	%rs279, %rs278, 15;
	or.b16  	%rs280, %rs279, 16;
	shl.b16 	%rs281, %rs2205, 4;
	shr.u16 	%rs282, %rs2204, 4;
	and.b16  	%rs283, %rs282, 15;
	or.b16  	%rs284, %rs281, %rs283;
	shl.b16 	%rs285, %rs2204, 4;
	shr.u16 	%rs286, %rs2203, 4;
	and.b16  	%rs287, %rs286, 15;
	or.b16  	%rs288, %rs285, %rs287;
	shl.b16 	%rs289, %rs2203, 4;
	shr.u16 	%rs290, %rs2202, 4;
	and.b16  	%rs291, %rs290, 15;
	or.b16  	%rs292, %rs289, %rs291;
	shl.b16 	%rs293, %rs2202, 4;
	or.b16  	%rs294, %rs293, 2;
	shr.u16 	%rs295, %rs2201, 4;
	and.b16  	%rs296, %rs295, 15;
	or.b16  	%rs297, %rs296, 224;
	shl.b16 	%rs298, %rs2201, 4;
	shr.u16 	%rs299, %rs2200, 4;
	and.b16  	%rs300, %rs299, 15;
	or.b16  	%rs301, %rs298, %rs300;
	shl.b16 	%rs302, %rs2200, 4;
	or.b16  	%rs303, %rs302, 2;
	shr.u16 	%rs304, %rs277, 4;
	or.b16  	%rs305, %rs304, 240;
	shl.b16 	%rs306, %rs2213, 4;
	shr.u16 	%rs307, %rs2226, 4;
	and.b16  	%rs308, %rs307, 15;
	or.b16  	%rs309, %rs306, %rs308;
	shl.b16 	%rs310, %rs2226, 4;
	shr.u16 	%rs311, %rs2239, 4;
	and.b16  	%rs312, %rs311, 15;
	or.b16  	%rs313, %rs310, %rs312;
	shl.b16 	%rs314, %rs2239, 4;
	shr.u16 	%rs315, %rs2252, 4;
	and.b16  	%rs316, %rs315, 15;
	or.b16  	%rs317, %rs314, %rs316;
	shl.b16 	%rs318, %rs2252, 4;
	shr.u16 	%rs319, %rs2182, 4;
	and.b16  	%rs320, %rs319, 15;
	or.b16  	%rs321, %rs318, %rs320;
	shl.b16 	%rs322, %rs2182, 4;
	shr.u16 	%rs323, %rs2181, 4;
	and.b16  	%rs324, %rs323, 15;
	or.b16  	%rs325, %rs322, %rs324;
	shl.b16 	%rs326, %rs2181, 4;
	shr.u16 	%rs327, %rs2180, 4;
	and.b16  	%rs328, %rs327, 15;
	or.b16  	%rs329, %rs326, %rs328;
	shl.b16 	%rs330, %rs2180, 4;
	shr.u16 	%rs331, %rs2179, 4;
	and.b16  	%rs332, %rs331, 15;
	or.b16  	%rs333, %rs330, %rs332;
	shl.b16 	%rs334, %rs2179, 4;
	shr.u16 	%rs335, %rs2178, 4;
	and.b16  	%rs336, %rs335, 15;
	or.b16  	%rs337, %rs334, %rs336;
	shl.b16 	%rs338, %rs2178, 4;
	ld.shared.u64 	%rd1, [_ZZ12generate_qrsPiPhE8ll_table+520];
	mov.u32 	%r560, _ZZ12generate_qrsPiPhE8ll_table;
	cvt.u16.u64 	%rs339, %rd1;
	xor.b16  	%rs340, %rs280, %rs339;
	and.b64  	%rd8, %rd1, 72057594037927680;
	and.b16  	%rs341, %rs340, 255;
	mul.wide.u16 	%r561, %rs341, 8;
	add.s32 	%r562, %r560, %r561;
	ld.shared.u64 	%rd9, [%r562];
	shl.b64 	%rd10, %rd9, 8;
	xor.b64  	%rd11, %rd10, %rd1;
	and.b64  	%rd12, %rd10, 4294901760;
	xor.b64  	%rd13, %rd12, %rd8;
	and.b64  	%rd14, %rd10, 281470681743360;
	xor.b64  	%rd15, %rd14, %rd13;
	and.b64  	%rd16, %rd10, 71776119061217280;
	shr.u64 	%rd17, %rd9, 48;
	or.b64  	%rd18, %rd16, %rd17;
	xor.b64  	%rd19, %rd18, %rd15;
	cvt.u16.u64 	%rs342, %rd11;
	shr.u16 	%rs343, %rs342, 8;
	xor.b16  	%rs344, %rs284, %rs343;
	and.b16  	%rs345, %rs344, 255;
	mul.wide.u16 	%r563, %rs345, 8;
	add.s32 	%r564, %r560, %r563;
	ld.shared.u64 	%rd20, [%r564];
	shl.b64 	%rd21, %rd20, 16;
	xor.b64  	%rd22, %rd21, %rd13;
	and.b64  	%rd23, %rd21, 1099494850560;
	and.b64  	%rd24, %rd21, 72056494526300160;
	shr.u64 	%rd25, %rd20, 40;
	and.b64  	%rd26, %rd25, 65535;
	shr.u64 	%rd27, %rd22, 16;
	cvt.u16.u64 	%rs346, %rd27;
	xor.b16  	%rs347, %rs288, %rs346;
	and.b64  	%rd28, %rd19, 72057594021150975;
	xor.b64  	%rd29, %rd23, %rd28;
	and.b16  	%rs348, %rs347, 255;
	mul.wide.u16 	%r565, %rs348, 8;
	add.s32 	%r566, %r560, %r565;
	ld.shared.u64 	%rd30, [%r566];
	shl.b64 	%rd31, %rd30, 24;
	xor.b64  	%rd32, %rd31, %rd29;
	and.b64  	%rd33, %rd31, 281470681743360;
	shr.u64 	%rd34, %rd30, 32;
	or.b64  	%rd35, %rd31, %rd34;
	and.b64  	%rd36, %rd35, 71776119061217535;
	and.b64  	%rd37, %rd34, 16776960;
	shr.u64 	%rd38, %rd32, 24;
	cvt.u16.u64 	%rs349, %rd38;
	xor.b16  	%rs350, %rs292, %rs349;
	and.b64  	%rd39, %rd29, 72057589742960895;
	xor.b64  	%rd40, %rd24, %rd39;
	xor.b64  	%rd41, %rd26, %rd40;
	xor.b64  	%rd42, %rd33, %rd41;
	and.b16  	%rs351, %rs350, 255;
	mul.wide.u16 	%r567, %rs351, 8;
	add.s32 	%r568, %r560, %r567;
	ld.shared.u64 	%rd43, [%r568];
	shl.b64 	%rd44, %rd43, 32;
	xor.b64  	%rd45, %rd44, %rd42;
	and.b64  	%rd46, %rd44, 72056494526300160;
	shr.u64 	%rd47, %rd43, 24;
	and.b64  	%rd48, %rd47, 65535;
	and.b64  	%rd49, %rd47, 4294901760;
	shr.u64 	%rd50, %rd45, 32;
	cvt.u16.u64 	%rs352, %rd50;
	xor.b16  	%rs353, %rs294, %rs352;
	and.b64  	%rd51, %rd42, 72056494526365695;
	xor.b64  	%rd52, %rd36, %rd51;
	xor.b64  	%rd53, %rd37, %rd52;
	xor.b64  	%rd54, %rd46, %rd53;
	and.b16  	%rs354, %rs353, 255;
	mul.wide.u16 	%r569, %rs354, 8;
	add.s32 	%r570, %r560, %r569;
	ld.shared.u64 	%rd55, [%r570];
	shl.b64 	%rd56, %rd55, 40;
	xor.b64  	%rd57, %rd56, %rd54;
	shr.u64 	%rd58, %rd55, 16;
	or.b64  	%rd59, %rd56, %rd58;
	and.b64  	%rd60, %rd59, 71776119061217535;
	and.b64  	%rd61, %rd58, 16776960;
	and.b64  	%rd62, %rd58, 1099494850560;
	shr.u64 	%rd63, %rd57, 40;
	cvt.u16.u64 	%rs355, %rd63;
	xor.b16  	%rs356, %rs297, %rs355;
	and.b64  	%rd64, %rd54, 71776119077994495;
	xor.b64  	%rd65, %rd48, %rd64;
	xor.b64  	%rd66, %rd49, %rd65;
	xor.b64  	%rd67, %rd60, %rd66;
	and.b16  	%rs357, %rs356, 255;
	mul.wide.u16 	%r571, %rs357, 8;
	add.s32 	%r572, %r560, %r571;
	ld.shared.u64 	%rd68, [%r572];
	shl.b64 	%rd69, %rd68, 48;
	xor.b64  	%rd70, %rd69, %rd67;
	shr.u64 	%rd71, %rd68, 8;
	and.b64  	%rd72, %rd71, 65535;
	and.b64  	%rd73, %rd71, 4294901760;
	and.b64  	%rd74, %rd71, 281470681743360;
	shr.u64 	%rd75, %rd70, 48;
	cvt.u16.u64 	%rs358, %rd75;
	xor.b16  	%rs359, %rs301, %rs358;
	and.b64  	%rd76, %rd67, 4294967295;
	xor.b64  	%rd77, %rd61, %rd76;
	xor.b64  	%rd78, %rd62, %rd77;
	xor.b64  	%rd79, %rd72, %rd78;
	and.b16  	%rs360, %rs359, 255;
	mul.wide.u16 	%r573, %rs360, 8;
	add.s32 	%r574, %r560, %r573;
	ld.shared.u64 	%rd80, [%r574];
	xor.b64  	%rd81, %rd80, %rd79;
	and.b64  	%rd82, %rd80, 72057594037927680;
	cvt.u16.u64 	%rs361, %rd81;
	xor.b16  	%rs362, %rs303, %rs361;
	and.b64  	%rd83, %rd79, 1099511627520;
	xor.b64  	%rd84, %rd73, %rd83;
	xor.b64  	%rd85, %rd74, %rd84;
	xor.b64  	%rd86, %rd82, %rd85;
	and.b16  	%rs363, %rs362, 255;
	mul.wide.u16 	%r575, %rs363, 8;
	add.s32 	%r576, %r560, %r575;
	ld.shared.u64 	%rd87, [%r576];
	shl.b64 	%rd88, %rd87, 8;
	xor.b64  	%rd89, %rd88, %rd86;
	and.b64  	%rd90, %rd88, 4294901760;
	xor.b64  	%rd91, %rd90, %rd86;
	and.b64  	%rd92, %rd88, 281470681743360;
	xor.b64  	%rd93, %rd92, %rd91;
	and.b64  	%rd94, %rd88, 71776119061217280;
	shr.u64 	%rd95, %rd87, 48;
	or.b64  	%rd96, %rd94, %rd95;
	xor.b64  	%rd97, %rd96, %rd93;
	cvt.u16.u64 	%rs364, %rd89;
	shr.u16 	%rs365, %rs364, 8;
	xor.b16  	%rs366, %rs305, %rs365;
	and.b64  	%rd98, %rd97, -16776961;
	mul.wide.u16 	%r577, %rs366, 8;
	add.s32 	%r578, %r560, %r577;
	ld.shared.u64 	%rd99, [%r578];
	shl.b64 	%rd100, %rd99, 16;
	xor.b64  	%rd101, %rd100, %rd91;
	and.b64  	%rd102, %rd100, 1099494850560;
	xor.b64  	%rd103, %rd102, %rd98;
	and.b64  	%rd104, %rd100, 72056494526300160;
	shr.u64 	%rd105, %rd99, 40;
	and.b64  	%rd106, %rd105, 65535;
	shr.u64 	%rd107, %rd101, 16;
	cvt.u16.u64 	%rs367, %rd107;
	xor.b16  	%rs368, %rs309, %rs367;
	and.b16  	%rs369, %rs368, 255;
	mul.wide.u16 	%r579, %rs369, 8;
	add.s32 	%r580, %r560, %r579;
	ld.shared.u64 	%rd108, [%r580];
	shl.b64 	%rd109, %rd108, 24;
	xor.b64  	%rd110, %rd109, %rd103;
	and.b64  	%rd111, %rd109, 281470681743360;
	shr.u64 	%rd112, %rd108, 32;
	or.b64  	%rd113, %rd109, %rd112;
	and.b64  	%rd114, %rd113, 71776119061217535;
	and.b64  	%rd115, %rd112, 16776960;
	shr.u64 	%rd116, %rd110, 24;
	cvt.u16.u64 	%rs370, %rd116;
	xor.b16  	%rs371, %rs313, %rs370;
	and.b64  	%rd117, %rd103, -4294967041;
	xor.b64  	%rd118, %rd104, %rd117;
	xor.b64  	%rd119, %rd106, %rd118;
	xor.b64  	%rd120, %rd111, %rd119;
	and.b16  	%rs372, %rs371, 255;
	mul.wide.u16 	%r581, %rs372, 8;
	add.s32 	%r582, %r560, %r581;
	ld.shared.u64 	%rd121, [%r582];
	shl.b64 	%rd122, %rd121, 32;
	xor.b64  	%rd123, %rd122, %rd120;
	and.b64  	%rd124, %rd122, 72056494526300160;
	shr.u64 	%rd125, %rd121, 24;
	and.b64  	%rd126, %rd125, 65535;
	and.b64  	%rd127, %rd125, 4294901760;
	shr.u64 	%rd128, %rd123, 32;
	cvt.u16.u64 	%rs373, %rd128;
	xor.b16  	%rs374, %rs317, %rs373;
	and.b64  	%rd129, %rd120, -1099511562241;
	xor.b64  	%rd130, %rd114, %rd129;
	xor.b64  	%rd131, %rd115, %rd130;
	xor.b64  	%rd132, %rd124, %rd131;
	and.b16  	%rs375, %rs374, 255;
	mul.wide.u16 	%r583, %rs375, 8;
	add.s32 	%r584, %r560, %r583;
	ld.shared.u64 	%rd133, [%r584];
	shl.b64 	%rd134, %rd133, 40;
	xor.b64  	%rd135, %rd134, %rd132;
	shr.u64 	%rd136, %rd133, 16;
	or.b64  	%rd137, %rd134, %rd136;
	and.b64  	%rd138, %rd137, 71776119061217535;
	and.b64  	%rd139, %rd136, 16776960;
	and.b64  	%rd140, %rd136, 1099494850560;
	shr.u64 	%rd141, %rd135, 40;
	cvt.u16.u64 	%rs376, %rd141;
	xor.b16  	%rs377, %rs321, %rs376;
	and.b64  	%rd142, %rd132, -281474959933441;
	xor.b64  	%rd143, %rd126, %rd142;
	xor.b64  	%rd144, %rd127, %rd143;
	xor.b64  	%rd145, %rd138, %rd144;
	and.b16  	%rs378, %rs377, 255;
	mul.wide.u16 	%r585, %rs378, 8;
	add.s32 	%r586, %r560, %r585;
	ld.shared.u64 	%rd146, [%r586];
	shl.b64 	%rd147, %rd146, 48;
	xor.b64  	%rd148, %rd147, %rd145;
	shr.u64 	%rd149, %rd146, 8;
	and.b64  	%rd150, %rd149, 65535;
	and.b64  	%rd151, %rd149, 4294901760;
	and.b64  	%rd152, %rd149, 281470681743360;
	shr.u64 	%rd153, %rd148, 48;
	cvt.u16.u64 	%rs379, %rd153;
	xor.b16  	%rs380, %rs325, %rs379;
	and.b64  	%rd154, %rd145, -72057589742960641;
	xor.b64  	%rd155, %rd139, %rd154;
	xor.b64  	%rd156, %rd140, %rd155;
	xor.b64  	%rd157, %rd150, %rd156;
	and.b16  	%rs381, %rs380, 255;
	mul.wide.u16 	%r587, %rs381, 8;
	add.s32 	%r588, %r560, %r587;
	ld.shared.u64 	%rd158, [%r588];
	xor.b64  	%rd159, %rd158, %rd157;
	and.b64  	%rd160, %rd158, 72057594037927680;
	cvt.u16.u64 	%rs382, %rd159;
	xor.b16  	%rs383, %rs329, %rs382;
	and.b64  	%rd161, %rd157, -72056494526300416;
	xor.b64  	%rd162, %rd151, %rd161;
	xor.b64  	%rd163, %rd152, %rd162;
	xor.b64  	%rd164, %rd160, %rd163;
	and.b16  	%rs384, %rs383, 255;
	mul.wide.u16 	%r589, %rs384, 8;
	add.s32 	%r590, %r560, %r589;
	ld.shared.u64 	%rd165, [%r590];
	shl.b64 	%rd166, %rd165, 8;
	xor.b64  	%rd167, %rd166, %rd164;
	and.b64  	%rd168, %rd166, 4294901760;
	xor.b64  	%rd169, %rd168, %rd164;
	and.b64  	%rd170, %rd166, 281470681743360;
	xor.b64  	%rd171, %rd170, %rd169;
	and.b64  	%rd172, %rd166, 71776119061217280;
	shr.u64 	%rd173, %rd165, 48;
	or.b64  	%rd174, %rd172, %rd173;
	xor.b64  	%rd175, %rd174, %rd171;
	cvt.u16.u64 	%rs385, %rd167;
	shr.u16 	%rs386, %rs385, 8;
	xor.b16  	%rs387, %rs333, %rs386;
	and.b64  	%rd176, %rd175, -16776961;
	and.b16  	%rs388, %rs387, 255;
	mul.wide.u16 	%r591, %rs388, 8;
	add.s32 	%r592, %r560, %r591;
	ld.shared.u64 	%rd177, [%r592];
	shl.b64 	%rd178, %rd177, 16;
	xor.b64  	%rd179, %rd178, %rd169;
	and.b64  	%rd180, %rd178, 1099494850560;
	xor.b64  	%rd181, %rd180, %rd176;
	and.b64  	%rd182, %rd178, 72056494526300160;
	shr.u64 	%rd183, %rd177, 40;
	and.b64  	%rd184, %rd183, 65535;
	shr.u64 	%rd185, %rd179, 16;
	cvt.u16.u64 	%rs389, %rd185;
	xor.b16  	%rs390, %rs337, %rs389;
	and.b16  	%rs391, %rs390, 255;
	mul.wide.u16 	%r593, %rs391, 8;
	add.s32 	%r594, %r560, %r593;
	ld.shared.u64 	%rd186, [%r594];
	shl.b64 	%rd187, %rd186, 24;
	xor.b64  	%rd188, %rd187, %rd181;
	and.b64  	%rd189, %rd187, 281470681743360;
	shr.u64 	%rd190, %rd186, 32;
	or.b64  	%rd191, %rd187, %rd190;
	and.b64  	%rd192, %rd191, 71776119061217535;
	and.b64  	%rd193, %rd190, 16776960;
	shr.u64 	%rd194, %rd188, 24;
	cvt.u16.u64 	%rs392, %rd194;
	xor.b16  	%rs393, %rs338, %rs392;
	and.b64  	%rd195, %rd181, -4294967041;
	xor.b64  	%rd196, %rd182, %rd195;
	xor.b64  	%rd197, %rd184, %rd196;
	xor.b64  	%rd198, %rd189, %rd197;
	xor.b64  	%rd199, %rd192, %rd198;
	xor.b64  	%rd200, %rd193, %rd199;
	and.b16  	%rs394, %rs393, 255;
	mul.wide.u16 	%r595, %rs394, 8;
	add.s32 	%r596, %r560, %r595;
	ld.shared.u64 	%rd201, [%r596];
	shl.b64 	%rd202, %rd201, 32;
	and.b64  	%rd203, %rd202, 1095216660480;
	xor.b64  	%rd204, %rd203, %rd200;
	and.b64  	%rd205, %rd202, 72056494526300160;
	xor.b64  	%rd206, %rd205, %rd204;
	shr.u64 	%rd207, %rd201, 24;
	and.b64  	%rd208, %rd207, 65535;
	xor.b64  	%rd209, %rd208, %rd206;
	and.b64  	%rd210, %rd207, 4294901760;
	xor.b64  	%rd211, %rd210, %rd209;
	shr.u64 	%rd212, %rd211, 24;
	cvt.u16.u64 	%rs395, %rd212;
	shr.u64 	%rd213, %rd211, 16;
	cvt.u16.u64 	%rs396, %rd213;
	shr.u64 	%rd214, %rd209, 8;
	cvt.u16.u64 	%rs397, %rd214;
	cvt.u16.u64 	%rs398, %rd209;
	shr.u64 	%rd215, %rd206, 48;
	cvt.u16.u64 	%rs399, %rd215;
	shr.u64 	%rd216, %rd206, 40;
	cvt.u16.u64 	%rs400, %rd216;
	shr.u64 	%rd217, %rd204, 32;
	cvt.u16.u64 	%rs401, %rd217;
	or.b16  	%rs402, %rs279, 48;
	cvt.u32.u16 	%r597, %rs402;
	popc.b32 	%r598, %r597;
	cvt.u16.u32 	%rs403, %r598;
	xor.b16  	%rs404, %rs284, 194;
	and.b16  	%rs405, %rs404, 255;
	cvt.u32.u16 	%r599, %rs405;
	popc.b32 	%r600, %r599;
	cvt.u16.u32 	%rs406, %r600;
	add.s16 	%rs407, %rs403, %rs406;
	xor.b16  	%rs408, %rs288, 171;
	and.b16  	%rs409, %rs408, 255;
	cvt.u32.u16 	%r601, %rs409;
	popc.b32 	%r602, %r601;
	cvt.u16.u32 	%rs410, %r602;
	add.s16 	%rs411, %rs407, %rs410;
	xor.b16  	%rs412, %rs292, 170;
	and.b16  	%rs413, %rs412, 255;
	cvt.u32.u16 	%r603, %rs413;
	popc.b32 	%r604, %r603;
	cvt.u16.u32 	%rs414, %r604;
	add.s16 	%rs415, %rs411, %rs414;
	xor.b16  	%rs416, %rs293, 184;
	and.b16  	%rs417, %rs416, 248;
	cvt.u32.u16 	%r605, %rs417;
	popc.b32 	%r606, %r605;
	cvt.u16.u32 	%rs418, %r606;
	add.s16 	%rs419, %rs415, %rs418;
	xor.b16  	%rs420, %rs296, 172;
	cvt.u32.u16 	%r607, %rs420;
	popc.b32 	%r608, %r607;
	cvt.u16.u32 	%rs421, %r608;
	add.s16 	%rs422, %rs419, %rs421;
	add.s16 	%rs423, %rs422, 4;
	cvt.u32.u16 	%r609, %rs423;
	and.b32  	%r610, %r609, 255;
	xor.b16  	%rs424, %rs301, 100;
	cvt.u32.u16 	%r611, %rs424;
	and.b32  	%r612, %r611, 255;
	popc.b32 	%r613, %r612;
	add.s32 	%r614, %r610, %r613;
	xor.b16  	%rs425, %rs302, 196;
	cvt.u32.u16 	%r615, %rs425;
	and.b32  	%r616, %r615, 244;
	popc.b32 	%r617, %r616;
	add.s32 	%r618, %r614, %r617;
	xor.b16  	%rs426, %rs304, 115;
	cvt.u32.u16 	%r619, %rs426;
	popc.b32 	%r620, %r619;
	add.s32 	%r621, %r618, %r620;
	xor.b16  	%rs427, %rs309, 8;
	cvt.u32.u16 	%r622, %rs427;
	and.b32  	%r623, %r622, 255;
	popc.b32 	%r624, %r623;
	add.s32 	%r625, %r621, %r624;
	xor.b16  	%rs428, %rs313, 48;
	cvt.u32.u16 	%r626, %rs428;
	and.b32  	%r627, %r626, 255;
	popc.b32 	%r628, %r627;
	add.s32 	%r629, %r625, %r628;
	xor.b16  	%rs429, %rs317, 174;
	cvt.u32.u16 	%r630, %rs429;
	and.b32  	%r631, %r630, 255;
	popc.b32 	%r632, %r631;
	add.s32 	%r633, %r629, %r632;
	xor.b16  	%rs430, %rs321, 170;
	cvt.u32.u16 	%r634, %rs430;
	and.b32  	%r635, %r634, 255;
	popc.b32 	%r636, %r635;
	add.s32 	%r637, %r633, %r636;
	xor.b16  	%rs431, %rs325, 234;
	cvt.u32.u16 	%r638, %rs431;
	and.b32  	%r639, %r638, 255;
	popc.b32 	%r640, %r639;
	add.s32 	%r641, %r637, %r640;
	xor.b16  	%rs432, %rs329, 170;
	cvt.u32.u16 	%r642, %rs432;
	and.b32  	%r643, %r642, 255;
	popc.b32 	%r644, %r643;
	add.s32 	%r645, %r641, %r644;
	xor.b16  	%rs433, %rs333, 171;
	cvt.u32.u16 	%r646, %rs433;
	and.b32  	%r647, %r646, 255;
	popc.b32 	%r648, %r647;
	add.s32 	%r649, %r645, %r648;
	xor.b16  	%rs434, %rs337, 198;
	cvt.u32.u16 	%r650, %rs434;
	and.b32  	%r651, %r650, 255;
	popc.b32 	%r652, %r651;
	add.s32 	%r653, %r649, %r652;
	xor.b16  	%rs435, %rs338, 65;
	cvt.u32.u16 	%r654, %rs435;
	and.b32  	%r655, %r654, 241;
	popc.b32 	%r656, %r655;
	add.s32 	%r657, %r653, %r656;
	xor.b16  	%rs436, %rs401, 147;
	cvt.u32.u16 	%r658, %rs436;
	and.b32  	%r659, %r658, 255;
	popc.b32 	%r660, %r659;
	add.s32 	%r661, %r657, %r660;
	xor.b16  	%rs437, %rs400, 25;
	cvt.u32.u16 	%r662, %rs437;
	and.b32  	%r663, %r662, 255;
	popc.b32 	%r664, %r663;
	add.s32 	%r665, %r661, %r664;
	xor.b16  	%rs438, %rs399, 49;
	cvt.u32.u16 	%r666, %rs438;
	and.b32  	%r667, %r666, 255;
	popc.b32 	%r668, %r667;
	add.s32 	%r669, %r665, %r668;
	xor.b16  	%rs439, %rs398, 194;
	cvt.u32.u16 	%r670, %rs439;
	and.b32  	%r671, %r670, 255;
	popc.b32 	%r672, %r671;
	add.s32 	%r673, %r669, %r672;
	xor.b16  	%rs440, %rs397, 67;
	cvt.u32.u16 	%r674, %rs440;
	and.b32  	%r675, %r674, 255;
	popc.b32 	%r676, %r675;
	add.s32 	%r677, %r673, %r676;
	xor.b16  	%rs441, %rs396, 201;
	cvt.u32.u16 	%r678, %rs441;
	and.b32  	%r679, %r678, 255;
	popc.b32 	%r680, %r679;
	add.s32 	%r681, %r677, %r680;
	xor.b16  	%rs442, %rs395, 87;
	cvt.u32.u16 	%r682, %rs442;
	and.b32  	%r683, %r682, 255;
	popc.b32 	%r684, %r683;
	add.s32 	%r685, %r681, %r684;
	sub.s32 	%r686, 104, %r685;
	abs.s32 	%r687, %r686;
	setp.eq.s32 	%p29, %r685, 104;
	selp.b32 	%r688, 20, 5, %p29;
	xor.b16  	%rs443, %rs279, 183;
	cvt.u32.u16 	%r689, %rs443;
	popc.b32 	%r690, %r689;
	cvt.u16.u32 	%rs444, %r690;
	xor.b16  	%rs445, %rs284, 202;
	and.b16  	%rs446, %rs445, 255;
	cvt.u32.u16 	%r691, %rs446;
	popc.b32 	%r692, %r691;
	cvt.u16.u32 	%rs447, %r692;
	add.s16 	%rs448, %rs444, %rs447;
	xor.b16  	%rs449, %rs288, 191;
	and.b16  	%rs450, %rs449, 255;
	cvt.u32.u16 	%r693, %rs450;
	popc.b32 	%r694, %r693;
	cvt.u16.u32 	%rs451, %r694;
	add.s16 	%rs452, %rs448, %rs451;
	xor.b16  	%rs453, %rs292, 171;
	and.b16  	%rs454, %rs453, 255;
	cvt.u32.u16 	%r695, %rs454;
	popc.b32 	%r696, %r695;
	cvt.u16.u32 	%rs455, %r696;
	add.s16 	%rs456, %rs452, %rs455;
	not.b16 	%rs457, %rs293;
	and.b16  	%rs458, %rs457, 248;
	cvt.u32.u16 	%r697, %rs458;
	popc.b32 	%r698, %r697;
	cvt.u16.u32 	%rs459, %r698;
	add.s16 	%rs460, %rs456, %rs459;
	xor.b16  	%rs461, %rs296, 46;
	cvt.u32.u16 	%r699, %rs461;
	popc.b32 	%r700, %r699;
	cvt.u16.u32 	%rs462, %r700;
	add.s16 	%rs463, %rs460, %rs462;
	add.s16 	%rs464, %rs463, 5;
	cvt.u32.u16 	%r701, %rs464;
	and.b32  	%r702, %r701, 255;
	xor.b16  	%rs465, %rs301, 108;
	cvt.u32.u16 	%r703, %rs465;
	and.b32  	%r704, %r703, 255;
	popc.b32 	%r705, %r704;
	add.s32 	%r706, %r702, %r705;
	xor.b16  	%rs466, %rs302, 228;
	cvt.u32.u16 	%r707, %rs466;
	and.b32  	%r708, %r707, 244;
	popc.b32 	%r709, %r708;
	add.s32 	%r710, %r706, %r709;
	xor.b16  	%rs467, %rs304, 83;
	cvt.u32.u16 	%r711, %rs467;
	popc.b32 	%r712, %r711;
	add.s32 	%r713, %r710, %r712;
	xor.b16  	%rs468, %rs309, 218;
	cvt.u32.u16 	%r714, %rs468;
	and.b32  	%r715, %r714, 255;
	popc.b32 	%r716, %r715;
	add.s32 	%r717, %r713, %r716;
	xor.b16  	%rs469, %rs313, 61;
	cvt.u32.u16 	%r718, %rs469;
	and.b32  	%r719, %r718, 255;
	popc.b32 	%r720, %r719;
	add.s32 	%r721, %r717, %r720;
	xor.b16  	%rs470, %rs317, 175;
	cvt.u32.u16 	%r722, %rs470;
	and.b32  	%r723, %r722, 255;
	popc.b32 	%r724, %r723;
	add.s32 	%r725, %r721, %r724;
	xor.b16  	%rs471, %rs321, 234;
	cvt.u32.u16 	%r726, %rs471;
	and.b32  	%r727, %r726, 255;
	popc.b32 	%r728, %r727;
	add.s32 	%r729, %r725, %r728;
	xor.b16  	%rs472, %rs325, 254;
	cvt.u32.u16 	%r730, %rs472;
	and.b32  	%r731, %r730, 255;
	popc.b32 	%r732, %r731;
	add.s32 	%r733, %r729, %r732;
	xor.b16  	%rs473, %rs329, 175;
	cvt.u32.u16 	%r734, %rs473;
	and.b32  	%r735, %r734, 255;
	popc.b32 	%r736, %r735;
	add.s32 	%r737, %r733, %r736;
	add.s32 	%r738, %r737, %r648;
	xor.b16  	%rs474, %rs337, 206;
	cvt.u32.u16 	%r739, %rs474;
	and.b32  	%r740, %r739, 255;
	popc.b32 	%r741, %r740;
	add.s32 	%r742, %r738, %r741;
	xor.b16  	%rs475, %rs338, 99;
	cvt.u32.u16 	%r743, %rs475;
	and.b32  	%r744, %r743, 243;
	popc.b32 	%r745, %r744;
	add.s32 	%r746, %r742, %r745;
	xor.b16  	%rs476, %rs401, 155;
	cvt.u32.u16 	%r747, %rs476;
	and.b32  	%r748, %r747, 255;
	popc.b32 	%r749, %r748;
	add.s32 	%r750, %r746, %r749;
	xor.b16  	%rs477, %rs400, 57;
	cvt.u32.u16 	%r751, %rs477;
	and.b32  	%r752, %r751, 255;
	popc.b32 	%r753, %r752;
	add.s32 	%r754, %r750, %r753;
	xor.b16  	%rs478, %rs399, 179;
	cvt.u32.u16 	%r755, %rs478;
	and.b32  	%r756, %r755, 255;
	popc.b32 	%r757, %r756;
	add.s32 	%r758, %r754, %r757;
	xor.b16  	%rs479, %rs398, 202;
	cvt.u32.u16 	%r759, %rs479;
	and.b32  	%r760, %r759, 255;
	popc.b32 	%r761, %r760;
	add.s32 	%r762, %r758, %r761;
	xor.b16  	%rs480, %rs397, 111;
	cvt.u32.u16 	%r763, %rs480;
	and.b32  	%r764, %r763, 255;
	popc.b32 	%r765, %r764;
	add.s32 	%r766, %r762, %r765;
	xor.b16  	%rs481, %rs396, 205;
	cvt.u32.u16 	%r767, %rs481;
	and.b32  	%r768, %r767, 255;
	popc.b32 	%r769, %r768;
	add.s32 	%r770, %r766, %r769;
	add.s32 	%r771, %r770, %r684;
	sub.s32 	%r772, 104, %r771;
	abs.s32 	%r773, %r772;
	setp.gt.u32 	%p30, %r773, %r687;
	selp.b32 	%r54, 6, %r688, %p30;
	max.u32 	%r774, %r773, %r687;
	shl.b32 	%r775, %r774, 16;
	or.b32  	%r55, %r775, %r54;
	setp.lt.u32 	%p31, %r55, 3014656;
	@%p31 bra 	$L__BB1_7;
	ld.param.u64 	%rd1967, [_Z12generate_qrsPiPh_param_1];
	ld.param.u64 	%rd1958, [_Z12generate_qrsPiPh_param_0];
	shr.u32 	%r776, %r55, 16;
	cvta.to.global.u64 	%rd218, %rd1958;
	atom.global.add.u32 	%r777, [%rd218], 1;
	mul.lo.s32 	%r778, %r777, 19;
	cvt.s64.s32 	%rd219, %r778;
	cvta.to.global.u64 	%rd220, %rd1967;
	add.s64 	%rd221, %rd220, %rd219;
	st.global.u8 	[%rd221], %rs2205;
	st.global.u8 	[%rd221+1], %rs2204;
	st.global.u8 	[%rd221+2], %rs2203;
	st.global.u8 	[%rd221+3], %rs2202;
	mov.b16 	%rs482, 46;
	st.global.u8 	[%rd221+4], %rs482;
	st.global.u8 	[%rd221+5], %rs2201;
	st.global.u8 	[%rd221+6], %rs2200;
	mov.b16 	%rs483, 47;
	st.global.u8 	[%rd221+7], %rs483;
	st.global.u8 	[%rd221+8], %rs2213;
	st.global.u8 	[%rd221+9], %rs2226;
	st.global.u8 	[%rd221+10], %rs2239;
	st.global.u8 	[%rd221+11], %rs2252;
	st.global.u8 	[%rd221+12], %rs2182;
	st.global.u8 	[%rd221+13], %rs2181;
	st.global.u8 	[%rd221+14], %rs2180;
	st.global.u8 	[%rd221+15], %rs2179;
	st.global.u8 	[%rd221+16], %rs2178;
	cvt.u16.u32 	%rs484, %r54;
	add.s16 	%rs485, %rs484, 48;
	st.global.u8 	[%rd221+17], %rs485;
	st.global.u8 	[%rd221+18], %r776;
$L__BB1_7:
	setp.eq.s32 	%p32, %r4434, 1000000007;
	@%p32 bra 	$L__BB1_57;
	mul.hi.u32 	%r779, %r4420, -776530087;
	shr.u32 	%r780, %r779, 13;
	mad.lo.s32 	%r781, %r780, 10000, %r4421;
	setp.ne.s32 	%p33, %r781, 0;
	@%p33 bra 	$L__BB1_10;
	shr.u32 	%r782, %r4521, 2;
	xor.b32  	%r783, %r782, %r4521;
	shl.b32 	%r784, %r4461, 4;
	shl.b32 	%r785, %r783, 1;
	xor.b32  	%r786, %r784, %r785;
	xor.b32  	%r787, %r786, %r4461;
	xor.b32  	%r4521, %r787, %r783;
	add.s32 	%r788, %r4448, %r4521;
	add.s32 	%r789, %r788, 724874;
	shr.u32 	%r790, %r789, 1;
	mul.hi.u32 	%r791, %r790, -2078209981;
	shr.u32 	%r792, %r791, 4;
	mul.lo.s32 	%r793, %r792, 62;
	sub.s32 	%r794, %r789, %r793;
	setp.lt.u32 	%p34, %r794, 10;
	setp.lt.u32 	%p35, %r794, 35;
	selp.b32 	%r795, 56, 61, %p35;
	selp.b32 	%r796, 48, %r795, %p34;
	add.s32 	%r797, %r796, %r794;
	cvt.u16.u32 	%rs2205, %r797;
	shr.u32 	%r798, %r4464, 2;
	xor.b32  	%r799, %r798, %r4464;
	shl.b32 	%r800, %r4521, 4;
	shl.b32 	%r801, %r799, 1;
	xor.b32  	%r802, %r801, %r800;
	xor.b32  	%r803, %r802, %r799;
	xor.b32  	%r4464, %r803, %r4521;
	add.s32 	%r804, %r4448, %r4464;
	add.s32 	%r805, %r804, 1087311;
	shr.u32 	%r806, %r805, 1;
	mul.hi.u32 	%r807, %r806, -2078209981;
	shr.u32 	%r808, %r807, 4;
	mul.lo.s32 	%r809, %r808, 62;
	sub.s32 	%r810, %r805, %r809;
	setp.lt.u32 	%p36, %r810, 10;
	setp.lt.u32 	%p37, %r810, 35;
	selp.b32 	%r811, 56, 61, %p37;
	selp.b32 	%r812, 48, %r811, %p36;
	add.s32 	%r813, %r812, %r810;
	cvt.u16.u32 	%rs2204, %r813;
	shr.u32 	%r814, %r4463, 2;
	xor.b32  	%r815, %r814, %r4463;
	shl.b32 	%r816, %r4464, 4;
	shl.b32 	%r817, %r815, 1;
	xor.b32  	%r818, %r817, %r816;
	xor.b32  	%r819, %r818, %r815;
	xor.b32  	%r4463, %r819, %r4464;
	add.s32 	%r820, %r4448, %r4463;
	add.s32 	%r821, %r820, 1449748;
	shr.u32 	%r822, %r821, 1;
	mul.hi.u32 	%r823, %r822, -2078209981;
	shr.u32 	%r824, %r823, 4;
	mul.lo.s32 	%r825, %r824, 62;
	sub.s32 	%r826, %r821, %r825;
	setp.lt.u32 	%p38, %r826, 10;
	setp.lt.u32 	%p39, %r826, 35;
	selp.b32 	%r827, 56, 61, %p39;
	selp.b32 	%r828, 48, %r827, %p38;
	add.s32 	%r829, %r828, %r826;
	cvt.u16.u32 	%rs2203, %r829;
	shr.u32 	%r830, %r4462, 2;
	xor.b32  	%r831, %r830, %r4462;
	shl.b32 	%r832, %r4463, 4;
	shl.b32 	%r833, %r831, 1;
	xor.b32  	%r834, %r833, %r832;
	xor.b32  	%r835, %r834, %r831;
	xor.b32  	%r4462, %r835, %r4463;
	add.s32 	%r836, %r4448, %r4462;
	add.s32 	%r837, %r836, 1812185;
	shr.u32 	%r838, %r837, 1;
	mul.hi.u32 	%r839, %r838, -2078209981;
	shr.u32 	%r840, %r839, 4;
	mul.lo.s32 	%r841, %r840, 62;
	sub.s32 	%r842, %r837, %r841;
	setp.lt.u32 	%p40, %r842, 10;
	setp.lt.u32 	%p41, %r842, 35;
	selp.b32 	%r843, 56, 61, %p41;
	selp.b32 	%r844, 48, %r843, %p40;
	add.s32 	%r845, %r844, %r842;
	cvt.u16.u32 	%rs2202, %r845;
	shr.u32 	%r846, %r4461, 2;
	xor.b32  	%r847, %r846, %r4461;
	shl.b32 	%r848, %r4462, 4;
	shl.b32 	%r849, %r847, 1;
	xor.b32  	%r850, %r849, %r848;
	xor.b32  	%r851, %r850, %r847;
	xor.b32  	%r4461, %r851, %r4462;
	add.s32 	%r4466, %r4448, 2174622;
	add.s32 	%r852, %r4461, %r4466;
	mul.hi.u32 	%r853, %r852, -1160801971;
	sub.s32 	%r854, %r852, %r853;
	shr.u32 	%r855, %r854, 1;
	add.s32 	%r856, %r855, %r853;
	shr.u32 	%r857, %r856, 5;
	mul.lo.s32 	%r858, %r857, 37;
	sub.s32 	%r859, %r852, %r858;
	mul.wide.u32 	%rd222, %r859, 3;
	mov.u64 	%rd223, tlds;
	add.s64 	%rd224, %rd223, %rd222;
	ld.global.u8 	%rs2201, [%rd224];
	ld.global.u8 	%rs2200, [%rd224+1];
$L__BB1_10:
	mul.hi.u32 	%r860, %r4420, 1626496491;
	shr.u32 	%r861, %r860, 8;
	mad.lo.s32 	%r862, %r861, 676, %r4421;
	setp.ne.s32 	%p42, %r862, 0;
	@%p42 bra 	$L__BB1_12;
	shr.u32 	%r863, %r4521, 2;
	xor.b32  	%r864, %r863, %r4521;
	shl.b32 	%r865, %r4461, 4;
	shl.b32 	%r866, %r864, 1;
	xor.b32  	%r867, %r865, %r866;
	xor.b32  	%r868, %r867, %r4461;
	xor.b32  	%r869, %r868, %r864;
	add.s32 	%r870, %r4466, %r869;
	add.s32 	%r871, %r870, 362437;
	shr.u32 	%r872, %r871, 1;
	mul.hi.u32 	%r873, %r872, -2078209981;
	shr.u32 	%r874, %r873, 4;
	mul.lo.s32 	%r875, %r874, 62;
	sub.s32 	%r876, %r871, %r875;
	setp.lt.u32 	%p43, %r876, 10;
	setp.lt.u32 	%p44, %r876, 35;
	selp.b32 	%r877, 56, 61, %p44;
	selp.b32 	%r878, 48, %r877, %p43;
	add.s32 	%r879, %r878, %r876;
	cvt.u16.u32 	%rs2213, %r879;
	shr.u32 	%r880, %r4464, 2;
	xor.b32  	%r881, %r880, %r4464;
	shl.b32 	%r882, %r869, 4;
	shl.b32 	%r883, %r881, 1;
	xor.b32  	%r884, %r882, %r883;
	xor.b32  	%r885, %r884, %r869;
	xor.b32  	%r886, %r885, %r881;
	shr.u32 	%r887, %r4463, 2;
	xor.b32  	%r888, %r887, %r4463;
	shl.b32 	%r889, %r886, 4;
	shl.b32 	%r890, %r888, 1;
	xor.b32  	%r891, %r889, %r890;
	xor.b32  	%r892, %r891, %r886;
	xor.b32  	%r893, %r892, %r888;
	add.s32 	%r894, %r4466, %r893;
	add.s32 	%r895, %r894, 1087311;
	shr.u32 	%r896, %r895, 1;
	mul.hi.u32 	%r897, %r896, -2078209981;
	shr.u32 	%r898, %r897, 4;
	mul.lo.s32 	%r899, %r898, 62;
	sub.s32 	%r900, %r895, %r899;
	setp.lt.u32 	%p45, %r900, 10;
	setp.lt.u32 	%p46, %r900, 35;
	selp.b32 	%r901, 56, 61, %p46;
	selp.b32 	%r902, 48, %r901, %p45;
	add.s32 	%r903, %r902, %r900;
	cvt.u16.u32 	%rs2239, %r903;
	shr.u32 	%r904, %r4462, 2;
	xor.b32  	%r905, %r904, %r4462;
	shl.b32 	%r906, %r893, 4;
	shl.b32 	%r907, %r905, 1;
	xor.b32  	%r908, %r906, %r907;
	xor.b32  	%r909, %r908, %r893;
	xor.b32  	%r910, %r909, %r905;
	add.s32 	%r911, %r4466, %r910;
	add.s32 	%r912, %r911, 1449748;
	shr.u32 	%r913, %r912, 1;
	mul.hi.u32 	%r914, %r913, -2078209981;
	shr.u32 	%r915, %r914, 4;
	mul.lo.s32 	%r916, %r915, 62;
	sub.s32 	%r917, %r912, %r916;
	setp.lt.u32 	%p47, %r917, 10;
	setp.lt.u32 	%p48, %r917, 35;
	selp.b32 	%r918, 56, 61, %p48;
	selp.b32 	%r919, 48, %r918, %p47;
	add.s32 	%r920, %r919, %r917;
	cvt.u16.u32 	%rs2252, %r920;
	shr.u32 	%r921, %r4461, 2;
	xor.b32  	%r922, %r921, %r4461;
	shl.b32 	%r923, %r910, 4;
	shl.b32 	%r924, %r922, 1;
	xor.b32  	%r925, %r923, %r924;
	xor.b32  	%r926, %r925, %r910;
	xor.b32  	%r4521, %r926, %r922;
	add.s32 	%r927, %r4466, %r4521;
	add.s32 	%r928, %r927, 1812185;
	shr.u32 	%r929, %r928, 1;
	mul.hi.u32 	%r930, %r929, -2078209981;
	shr.u32 	%r931, %r930, 4;
	mul.lo.s32 	%r932, %r931, 62;
	sub.s32 	%r933, %r928, %r932;
	setp.lt.u32 	%p49, %r933, 10;
	setp.lt.u32 	%p50, %r933, 35;
	selp.b32 	%r934, 56, 61, %p50;
	selp.b32 	%r935, 48, %r934, %p49;
	add.s32 	%r936, %r935, %r933;
	cvt.u16.u32 	%rs2182, %r936;
	shr.u32 	%r937, %r869, 2;
	xor.b32  	%r938, %r937, %r869;
	shl.b32 	%r939, %r4521, 4;
	shl.b32 	%r940, %r938, 1;
	xor.b32  	%r941, %r939, %r940;
	xor.b32  	%r942, %r941, %r4521;
	xor.b32  	%r4464, %r942, %r938;
	add.s32 	%r943, %r4466, %r4464;
	add.s32 	%r944, %r943, 2174622;
	shr.u32 	%r945, %r944, 1;
	mul.hi.u32 	%r946, %r945, -2078209981;
	shr.u32 	%r947, %r946, 4;
	mul.lo.s32 	%r948, %r947, 62;
	sub.s32 	%r949, %r944, %r948;
	setp.lt.u32 	%p51, %r949, 10;
	setp.lt.u32 	%p52, %r949, 35;
	selp.b32 	%r950, 56, 61, %p52;
	selp.b32 	%r951, 48, %r950, %p51;
	add.s32 	%r952, %r951, %r949;
	cvt.u16.u32 	%rs2181, %r952;
	shr.u32 	%r953, %r886, 2;
	xor.b32  	%r954, %r953, %r886;
	shl.b32 	%r955, %r4464, 4;
	shl.b32 	%r956, %r954, 1;
	xor.b32  	%r957, %r955, %r956;
	xor.b32  	%r958, %r957, %r4464;
	xor.b32  	%r4463, %r958, %r954;
	add.s32 	%r959, %r4466, %r4463;
	add.s32 	%r960, %r959, 2537059;
	shr.u32 	%r961, %r960, 1;
	mul.hi.u32 	%r962, %r961, -2078209981;
	shr.u32 	%r963, %r962, 4;
	mul.lo.s32 	%r964, %r963, 62;
	sub.s32 	%r965, %r960, %r964;
	setp.lt.u32 	%p53, %r965, 10;
	setp.lt.u32 	%p54, %r965, 35;
	selp.b32 	%r966, 56, 61, %p54;
	selp.b32 	%r967, 48, %r966, %p53;
	add.s32 	%r968, %r967, %r965;
	cvt.u16.u32 	%rs2180, %r968;
	shr.u32 	%r969, %r893, 2;
	xor.b32  	%r970, %r969, %r893;
	shl.b32 	%r971, %r4463, 4;
	shl.b32 	%r972, %r970, 1;
	xor.b32  	%r973, %r971, %r972;
	xor.b32  	%r974, %r973, %r4463;
	xor.b32  	%r4462, %r974, %r970;
	add.s32 	%r975, %r4466, %r4462;
	add.s32 	%r976, %r975, 2899496;
	shr.u32 	%r977, %r976, 1;
	mul.hi.u32 	%r978, %r977, -2078209981;
	shr.u32 	%r979, %r978, 4;
	mul.lo.s32 	%r980, %r979, 62;
	sub.s32 	%r981, %r976, %r980;
	setp.lt.u32 	%p55, %r981, 10;
	setp.lt.u32 	%p56, %r981, 35;
	selp.b32 	%r982, 56, 61, %p56;
	selp.b32 	%r983, 48, %r982, %p55;
	add.s32 	%r984, %r983, %r981;
	cvt.u16.u32 	%rs2179, %r984;
	shr.u32 	%r985, %r910, 2;
	xor.b32  	%r986, %r985, %r910;
	shl.b32 	%r987, %r4462, 4;
	shl.b32 	%r988, %r986, 1;
	xor.b32  	%r989, %r987, %r988;
	xor.b32  	%r990, %r989, %r4462;
	xor.b32  	%r4461, %r990, %r986;
	add.s32 	%r4466, %r4466, 3261933;
	add.s32 	%r991, %r4461, %r4466;
	shr.u32 	%r992, %r991, 1;
	mul.hi.u32 	%r993, %r992, -2078209981;
	shr.u32 	%r994, %r993, 4;
	mul.lo.s32 	%r995, %r994, 62;
	sub.s32 	%r996, %r991, %r995;
	setp.lt.u32 	%p57, %r996, 10;
	setp.lt.u32 	%p58, %r996, 35;
	selp.b32 	%r997, 56, 61, %p58;
	selp.b32 	%r998, 48, %r997, %p57;
	add.s32 	%r999, %r998, %r996;
	cvt.u16.u32 	%rs2178, %r999;
$L__BB1_12:
	shr.u32 	%r1000, %r4521, 2;
	xor.b32  	%r1001, %r1000, %r4521;
	shl.b32 	%r1002, %r4461, 4;
	shl.b32 	%r1003, %r1001, 1;
	xor.b32  	%r1004, %r1002, %r1003;
	xor.b32  	%r1005, %r1004, %r4461;
	xor.b32  	%r4473, %r1005, %r1001;
	add.s32 	%r4478, %r4466, 362437;
	add.s32 	%r1006, %r4473, %r4478;
	shr.u32 	%r1007, %r1006, 1;
	mul.hi.u32 	%r1008, %r1007, -2078209981;
	shr.u32 	%r1009, %r1008, 4;
	mul.lo.s32 	%r1010, %r1009, 62;
	sub.s32 	%r1011, %r1006, %r1010;
	setp.lt.u32 	%p59, %r1011, 10;
	setp.lt.u32 	%p60, %r1011, 35;
	selp.b32 	%r1012, 56, 61, %p60;
	selp.b32 	%r1013, 48, %r1012, %p59;
	add.s32 	%r1014, %r1013, %r1011;
	cvt.u16.u32 	%rs2226, %r1014;
	shr.u16 	%rs486, %rs2205, 4;
	and.b16  	%rs487, %rs486, 15;
	or.b16  	%rs488, %rs487, 16;
	shl.b16 	%rs489, %rs2205, 4;
	shr.u16 	%rs490, %rs2204, 4;
	and.b16  	%rs491, %rs490, 15;
	or.b16  	%rs492, %rs489, %rs491;
	shl.b16 	%rs493, %rs2204, 4;
	shr.u16 	%rs494, %rs2203, 4;
	and.b16  	%rs495, %rs494, 15;
	or.b16  	%rs496, %rs493, %rs495;
	shl.b16 	%rs497, %rs2203, 4;
	shr.u16 	%rs498, %rs2202, 4;
	and.b16  	%rs499, %rs498, 15;
	or.b16  	%rs500, %rs497, %rs499;
	shl.b16 	%rs501, %rs2202, 4;
	or.b16  	%rs502, %rs501, 2;
	shr.u16 	%rs503, %rs2201, 4;
	and.b16  	%rs504, %rs503, 15;
	or.b16  	%rs505, %rs504, 224;
	shl.b16 	%rs506, %rs2201, 4;
	shr.u16 	%rs507, %rs2200, 4;
	and.b16  	%rs508, %rs507, 15;
	or.b16  	%rs509, %rs506, %rs508;
	shl.b16 	%rs510, %rs2200, 4;
	or.b16  	%rs511, %rs510, 2;
	shr.u16 	%rs512, %rs2213, 4;
	and.b16  	%rs513, %rs512, 15;
	or.b16  	%rs514, %rs513, 240;
	shr.u16 	%rs515, %rs2226, 4;
	and.b16  	%rs516, %rs515, 15;
	shl.b16 	%rs517, %rs2213, 4;
	or.b16  	%rs518, %rs517, %rs516;
	shl.b16 	%rs519, %rs2226, 4;
	shr.u16 	%rs520, %rs2239, 4;
	and.b16  	%rs521, %rs520, 15;
	or.b16  	%rs522, %rs519, %rs521;
	shl.b16 	%rs523, %rs2239, 4;
	shr.u16 	%rs524, %rs2252, 4;
	and.b16  	%rs525, %rs524, 15;
	or.b16  	%rs526, %rs523, %rs525;
	shl.b16 	%rs527, %rs2252, 4;
	shr.u16 	%rs528, %rs2182, 4;
	and.b16  	%rs529, %rs528, 15;
	or.b16  	%rs530, %rs527, %rs529;
	shl.b16 	%rs531, %rs2182, 4;
	shr.u16 	%rs532, %rs2181, 4;
	and.b16  	%rs533, %rs532, 15;
	or.b16  	%rs534, %rs531, %rs533;
	shl.b16 	%rs535, %rs2181, 4;
	shr.u16 	%rs536, %rs2180, 4;
	and.b16  	%rs537, %rs536, 15;
	or.b16  	%rs538, %rs535, %rs537;
	shl.b16 	%rs539, %rs2180, 4;
	shr.u16 	%rs540, %rs2179, 4;
	and.b16  	%rs541, %rs540, 15;
	or.b16  	%rs542, %rs539, %rs541;
	shl.b16 	%rs543, %rs2179, 4;
	shr.u16 	%rs544, %rs2178, 4;
	and.b16  	%rs545, %rs544, 15;
	or.b16  	%rs546, %rs543, %rs545;
	shl.b16 	%rs547, %rs2178, 4;
	cvt.u16.u64 	%rs548, %rd1;
	xor.b16  	%rs549, %rs488, %rs548;
	and.b16  	%rs550, %rs549, 255;
	mul.wide.u16 	%r1015, %rs550, 8;
	mov.u32 	%r1016, _ZZ12generate_qrsPiPhE8ll_table;
	add.s32 	%r1017, %r1016, %r1015;
	ld.shared.u64 	%rd225, [%r1017];
	shl.b64 	%rd226, %rd225, 8;
	xor.b64  	%rd227, %rd226, %rd1;
	and.b64  	%rd228, %rd226, 4294901760;
	and.b64  	%rd229, %rd1, 72057594037927680;
	xor.b64  	%rd230, %rd228, %rd229;
	and.b64  	%rd231, %rd226, 281470681743360;
	xor.b64  	%rd232, %rd231, %rd230;
	and.b64  	%rd233, %rd226, 71776119061217280;
	shr.u64 	%rd234, %rd225, 48;
	or.b64  	%rd235, %rd233, %rd234;
	xor.b64  	%rd236, %rd235, %rd232;
	cvt.u16.u64 	%rs551, %rd227;
	shr.u16 	%rs552, %rs551, 8;
	xor.b16  	%rs553, %rs492, %rs552;
	and.b16  	%rs554, %rs553, 255;
	mul.wide.u16 	%r1018, %rs554, 8;
	add.s32 	%r1019, %r1016, %r1018;
	ld.shared.u64 	%rd237, [%r1019];
	shl.b64 	%rd238, %rd237, 16;
	xor.b64  	%rd239, %rd238, %rd230;
	and.b64  	%rd240, %rd238, 1099494850560;
	and.b64  	%rd241, %rd238, 72056494526300160;
	shr.u64 	%rd242, %rd237, 40;
	and.b64  	%rd243, %rd242, 65535;
	shr.u64 	%rd244, %rd239, 16;
	cvt.u16.u64 	%rs555, %rd244;
	xor.b16  	%rs556, %rs496, %rs555;
	and.b64  	%rd245, %rd236, 72057594021150975;
	xor.b64  	%rd246, %rd240, %rd245;
	and.b16  	%rs557, %rs556, 255;
	mul.wide.u16 	%r1020, %rs557, 8;
	add.s32 	%r1021, %r1016, %r1020;
	ld.shared.u64 	%rd247, [%r1021];
	shl.b64 	%rd248, %rd247, 24;
	xor.b64  	%rd249, %rd248, %rd246;
	and.b64  	%rd250, %rd248, 281470681743360;
	shr.u64 	%rd251, %rd247, 32;
	or.b64  	%rd252, %rd248, %rd251;
	and.b64  	%rd253, %rd252, 71776119061217535;
	and.b64  	%rd254, %rd251, 16776960;
	shr.u64 	%rd255, %rd249, 24;
	cvt.u16.u64 	%rs558, %rd255;
	xor.b16  	%rs559, %rs500, %rs558;
	and.b64  	%rd256, %rd246, 72057589742960895;
	xor.b64  	%rd257, %rd241, %rd256;
	xor.b64  	%rd258, %rd243, %rd257;
	xor.b64  	%rd259, %rd250, %rd258;
	and.b16  	%rs560, %rs559, 255;
	mul.wide.u16 	%r1022, %rs560, 8;
	add.s32 	%r1023, %r1016, %r1022;
	ld.shared.u64 	%rd260, [%r1023];
	shl.b64 	%rd261, %rd260, 32;
	xor.b64  	%rd262, %rd261, %rd259;
	and.b64  	%rd263, %rd261, 72056494526300160;
	shr.u64 	%rd264, %rd260, 24;
	and.b64  	%rd265, %rd264, 65535;
	and.b64  	%rd266, %rd264, 4294901760;
	shr.u64 	%rd267, %rd262, 32;
	cvt.u16.u64 	%rs561, %rd267;
	xor.b16  	%rs562, %rs502, %rs561;
	and.b64  	%rd268, %rd259, 72056494526365695;
	xor.b64  	%rd269, %rd253, %rd268;
	xor.b64  	%rd270, %rd254, %rd269;
	xor.b64  	%rd271, %rd263, %rd270;
	and.b16  	%rs563, %rs562, 255;
	mul.wide.u16 	%r1024, %rs563, 8;
	add.s32 	%r1025, %r1016, %r1024;
	ld.shared.u64 	%rd272, [%r1025];
	shl.b64 	%rd273, %rd272, 40;
	xor.b64  	%rd274, %rd273, %rd271;
	shr.u64 	%rd275, %rd272, 16;
	or.b64  	%rd276, %rd273, %rd275;
	and.b64  	%rd277, %rd276, 71776119061217535;
	and.b64  	%rd278, %rd275, 16776960;
	and.b64  	%rd279, %rd275, 1099494850560;
	shr.u64 	%rd280, %rd274, 40;
	cvt.u16.u64 	%rs564, %rd280;
	xor.b16  	%rs565, %rs505, %rs564;
	and.b64  	%rd281, %rd271, 71776119077994495;
	xor.b64  	%rd282, %rd265, %rd281;
	xor.b64  	%rd283, %rd266, %rd282;
	xor.b64  	%rd284, %rd277, %rd283;
	and.b16  	%rs566, %rs565, 255;
	mul.wide.u16 	%r1026, %rs566, 8;
	add.s32 	%r1027, %r1016, %r1026;
	ld.shared.u64 	%rd285, [%r1027];
	shl.b64 	%rd286, %rd285, 48;
	xor.b64  	%rd287, %rd286, %rd284;
	shr.u64 	%rd288, %rd285, 8;
	and.b64  	%rd289, %rd288, 65535;
	and.b64  	%rd290, %rd288, 4294901760;
	and.b64  	%rd291, %rd288, 281470681743360;
	shr.u64 	%rd292, %rd287, 48;
	cvt.u16.u64 	%rs567, %rd292;
	xor.b16  	%rs568, %rs509, %rs567;
	and.b64  	%rd293, %rd284, 4294967295;
	xor.b64  	%rd294, %rd278, %rd293;
	xor.b64  	%rd295, %rd279, %rd294;
	xor.b64  	%rd296, %rd289, %rd295;
	and.b16  	%rs569, %rs568, 255;
	mul.wide.u16 	%r1028, %rs569, 8;
	add.s32 	%r1029, %r1016, %r1028;
	ld.shared.u64 	%rd297, [%r1029];
	xor.b64  	%rd298, %rd297, %rd296;
	and.b64  	%rd299, %rd297, 72057594037927680;
	cvt.u16.u64 	%rs570, %rd298;
	xor.b16  	%rs571, %rs511, %rs570;
	and.b64  	%rd300, %rd296, 1099511627520;
	xor.b64  	%rd301, %rd290, %rd300;
	xor.b64  	%rd302, %rd291, %rd301;
	xor.b64  	%rd303, %rd299, %rd302;
	and.b16  	%rs572, %rs571, 255;
	mul.wide.u16 	%r1030, %rs572, 8;
	add.s32 	%r1031, %r1016, %r1030;
	ld.shared.u64 	%rd304, [%r1031];
	shl.b64 	%rd305, %rd304, 8;
	xor.b64  	%rd306, %rd305, %rd303;
	and.b64  	%rd307, %rd305, 4294901760;
	xor.b64  	%rd308, %rd307, %rd303;
	and.b64  	%rd309, %rd305, 281470681743360;
	xor.b64  	%rd310, %rd309, %rd308;
	and.b64  	%rd311, %rd305, 71776119061217280;
	shr.u64 	%rd312, %rd304, 48;
	or.b64  	%rd313, %rd311, %rd312;
	xor.b64  	%rd314, %rd313, %rd310;
	cvt.u16.u64 	%rs573, %rd306;
	shr.u16 	%rs574, %rs573, 8;
	xor.b16  	%rs575, %rs514, %rs574;
	and.b64  	%rd315, %rd314, -16776961;
	mul.wide.u16 	%r1032, %rs575, 8;
	add.s32 	%r1033, %r1016, %r1032;
	ld.shared.u64 	%rd316, [%r1033];
	shl.b64 	%rd317, %rd316, 16;
	xor.b64  	%rd318, %rd317, %rd308;
	and.b64  	%rd319, %rd317, 1099494850560;
	xor.b64  	%rd320, %rd319, %rd315;
	and.b64  	%rd321, %rd317, 72056494526300160;
	shr.u64 	%rd322, %rd316, 40;
	and.b64  	%rd323, %rd322, 65535;
	shr.u64 	%rd324, %rd318, 16;
	cvt.u16.u64 	%rs576, %rd324;
	xor.b16  	%rs577, %rs518, %rs576;
	and.b16  	%rs578, %rs577, 255;
	mul.wide.u16 	%r1034, %rs578, 8;
	add.s32 	%r1035, %r1016, %r1034;
	ld.shared.u64 	%rd325, [%r1035];
	shl.b64 	%rd326, %rd325, 24;
	xor.b64  	%rd327, %rd326, %rd320;
	and.b64  	%rd328, %rd326, 281470681743360;
	shr.u64 	%rd329, %rd325, 32;
	or.b64  	%rd330, %rd326, %rd329;
	and.b64  	%rd331, %rd330, 71776119061217535;
	and.b64  	%rd332, %rd329, 16776960;
	shr.u64 	%rd333, %rd327, 24;
	cvt.u16.u64 	%rs579, %rd333;
	xor.b16  	%rs580, %rs522, %rs579;
	and.b64  	%rd334, %rd320, -4294967041;
	xor.b64  	%rd335, %rd321, %rd334;
	xor.b64  	%rd336, %rd323, %rd335;
	xor.b64  	%rd337, %rd328, %rd336;
	and.b16  	%rs581, %rs580, 255;
	mul.wide.u16 	%r1036, %rs581, 8;
	add.s32 	%r1037, %r1016, %r1036;
	ld.shared.u64 	%rd338, [%r1037];
	shl.b64 	%rd339, %rd338, 32;
	xor.b64  	%rd340, %rd339, %rd337;
	and.b64  	%rd341, %rd339, 72056494526300160;
	shr.u64 	%rd342, %rd338, 24;
	and.b64  	%rd343, %rd342, 65535;
	and.b64  	%rd344, %rd342, 4294901760;
	shr.u64 	%rd345, %rd340, 32;
	cvt.u16.u64 	%rs582, %rd345;
	xor.b16  	%rs583, %rs526, %rs582;
	and.b64  	%rd346, %rd337, -1099511562241;
	xor.b64  	%rd347, %rd331, %rd346;
	xor.b64  	%rd348, %rd332, %rd347;
	xor.b64  	%rd349, %rd341, %rd348;
	and.b16  	%rs584, %rs583, 255;
	mul.wide.u16 	%r1038, %rs584, 8;
	add.s32 	%r1039, %r1016, %r1038;
	ld.shared.u64 	%rd350, [%r1039];
	shl.b64 	%rd351, %rd350, 40;
	xor.b64  	%rd352, %rd351, %rd349;
	shr.u64 	%rd353, %rd350, 16;
	or.b64  	%rd354, %rd351, %rd353;
	and.b64  	%rd355, %rd354, 71776119061217535;
	and.b64  	%rd356, %rd353, 16776960;
	and.b64  	%rd357, %rd353, 1099494850560;
	shr.u64 	%rd358, %rd352, 40;
	cvt.u16.u64 	%rs585, %rd358;
	xor.b16  	%rs586, %rs530, %rs585;
	and.b64  	%rd359, %rd349, -281474959933441;
	xor.b64  	%rd360, %rd343, %rd359;
	xor.b64  	%rd361, %rd344, %rd360;
	xor.b64  	%rd362, %rd355, %rd361;
	and.b16  	%rs587, %rs586, 255;
	mul.wide.u16 	%r1040, %rs587, 8;
	add.s32 	%r1041, %r1016, %r1040;
	ld.shared.u64 	%rd363, [%r1041];
	shl.b64 	%rd364, %rd363, 48;
	xor.b64  	%rd365, %rd364, %rd362;
	shr.u64 	%rd366, %rd363, 8;
	and.b64  	%rd367, %rd366, 65535;
	and.b64  	%rd368, %rd366, 4294901760;
	and.b64  	%rd369, %rd366, 281470681743360;
	shr.u64 	%rd370, %rd365, 48;
	cvt.u16.u64 	%rs588, %rd370;
	xor.b16  	%rs589, %rs534, %rs588;
	and.b64  	%rd371, %rd362, -72057589742960641;
	xor.b64  	%rd372, %rd356, %rd371;
	xor.b64  	%rd373, %rd357, %rd372;
	xor.b64  	%rd374, %rd367, %rd373;
	and.b16  	%rs590, %rs589, 255;
	mul.wide.u16 	%r1042, %rs590, 8;
	add.s32 	%r1043, %r1016, %r1042;
	ld.shared.u64 	%rd375, [%r1043];
	xor.b64  	%rd376, %rd375, %rd374;
	and.b64  	%rd377, %rd375, 72057594037927680;
	cvt.u16.u64 	%rs591, %rd376;
	xor.b16  	%rs592, %rs538, %rs591;
	and.b64  	%rd378, %rd374, -72056494526300416;
	xor.b64  	%rd379, %rd368, %rd378;
	xor.b64  	%rd380, %rd369, %rd379;
	xor.b64  	%rd381, %rd377, %rd380;
	and.b16  	%rs593, %rs592, 255;
	mul.wide.u16 	%r1044, %rs593, 8;
	add.s32 	%r1045, %r1016, %r1044;
	ld.shared.u64 	%rd382, [%r1045];
	shl.b64 	%rd383, %rd382, 8;
	xor.b64  	%rd384, %rd383, %rd381;
	and.b64  	%rd385, %rd383, 4294901760;
	xor.b64  	%rd386, %rd385, %rd381;
	and.b64  	%rd387, %rd383, 281470681743360;
	xor.b64  	%rd388, %rd387, %rd386;
	and.b64  	%rd389, %rd383, 71776119061217280;
	shr.u64 	%rd390, %rd382, 48;
	or.b64  	%rd391, %rd389, %rd390;
	xor.b64  	%rd392, %rd391, %rd388;
	cvt.u16.u64 	%rs594, %rd384;
	shr.u16 	%rs595, %rs594, 8;
	xor.b16  	%rs596, %rs542, %rs595;
	and.b64  	%rd393, %rd392, -16776961;
	and.b16  	%rs597, %rs596, 255;
	mul.wide.u16 	%r1046, %rs597, 8;
	add.s32 	%r1047, %r1016, %r1046;
	ld.shared.u64 	%rd394, [%r1047];
	shl.b64 	%rd395, %rd394, 16;
	xor.b64  	%rd396, %rd395, %rd386;
	and.b64  	%rd397, %rd395, 1099494850560;
	xor.b64  	%rd398, %rd397, %rd393;
	and.b64  	%rd399, %rd395, 72056494526300160;
	shr.u64 	%rd400, %rd394, 40;
	and.b64  	%rd401, %rd400, 65535;
	shr.u64 	%rd402, %rd396, 16;
	cvt.u16.u64 	%rs598, %rd402;
	xor.b16  	%rs599, %rs546, %rs598;
	and.b16  	%rs600, %rs599, 255;
	mul.wide.u16 	%r1048, %rs600, 8;
	add.s32 	%r1049, %r1016, %r1048;
	ld.shared.u64 	%rd403, [%r1049];
	shl.b64 	%rd404, %rd403, 24;
	xor.b64  	%rd405, %rd404, %rd398;
	and.b64  	%rd406, %rd404, 281470681743360;
	shr.u64 	%rd407, %rd403, 32;
	or.b64  	%rd408, %rd404, %rd407;
	and.b64  	%rd409, %rd408, 71776119061217535;
	and.b64  	%rd410, %rd407, 16776960;
	shr.u64 	%rd411, %rd405, 24;
	cvt.u16.u64 	%rs601, %rd411;
	xor.b16  	%rs602, %rs547, %rs601;
	and.b64  	%rd412, %rd398, -4294967041;
	xor.b64  	%rd413, %rd399, %rd412;
	xor.b64  	%rd414, %rd401, %rd413;
	xor.b64  	%rd415, %rd406, %rd414;
	xor.b64  	%rd416, %rd409, %rd415;
	xor.b64  	%rd417, %rd410, %rd416;
	and.b16  	%rs603, %rs602, 255;
	mul.wide.u16 	%r1050, %rs603, 8;
	add.s32 	%r1051, %r1016, %r1050;
	ld.shared.u64 	%rd418, [%r1051];
	shl.b64 	%rd419, %rd418, 32;
	and.b64  	%rd420, %rd419, 1095216660480;
	xor.b64  	%rd421, %rd420, %rd417;
	and.b64  	%rd422, %rd419, 72056494526300160;
	xor.b64  	%rd423, %rd422, %rd421;
	shr.u64 	%rd424, %rd418, 24;
	and.b64  	%rd425, %rd424, 65535;
	xor.b64  	%rd426, %rd425, %rd423;
	and.b64  	%rd427, %rd424, 4294901760;
	xor.b64  	%rd428, %rd427, %rd426;
	shr.u64 	%rd429, %rd428, 24;
	cvt.u16.u64 	%rs604, %rd429;
	shr.u64 	%rd430, %rd428, 16;
	cvt.u16.u64 	%rs605, %rd430;
	shr.u64 	%rd431, %rd426, 8;
	cvt.u16.u64 	%rs606, %rd431;
	cvt.u16.u64 	%rs607, %rd426;
	shr.u64 	%rd432, %rd423, 48;
	cvt.u16.u64 	%rs608, %rd432;
	shr.u64 	%rd433, %rd423, 40;
	cvt.u16.u64 	%rs609, %rd433;
	shr.u64 	%rd434, %rd421, 32;
	cvt.u16.u64 	%rs610, %rd434;
	or.b16  	%rs611, %rs487, 48;
	cvt.u32.u16 	%r1052, %rs611;
	popc.b32 	%r1053, %r1052;
	cvt.u16.u32 	%rs612, %r1053;
	xor.b16  	%rs613, %rs492, 194;
	and.b16  	%rs614, %rs613, 255;
	cvt.u32.u16 	%r1054, %rs614;
	popc.b32 	%r1055, %r1054;
	cvt.u16.u32 	%rs615, %r1055;
	add.s16 	%rs616, %rs612, %rs615;
	xor.b16  	%rs617, %rs496, 171;
	and.b16  	%rs618, %rs617, 255;
	cvt.u32.u16 	%r1056, %rs618;
	popc.b32 	%r1057, %r1056;
	cvt.u16.u32 	%rs619, %r1057;
	add.s16 	%rs620, %rs616, %rs619;
	xor.b16  	%rs621, %rs500, 170;
	and.b16  	%rs622, %rs621, 255;
	cvt.u32.u16 	%r1058, %rs622;
	popc.b32 	%r1059, %r1058;
	cvt.u16.u32 	%rs623, %r1059;
	add.s16 	%rs624, %rs620, %rs623;
	xor.b16  	%rs625, %rs501, 184;
	and.b16  	%rs626, %rs625, 248;
	cvt.u32.u16 	%r1060, %rs626;
	popc.b32 	%r1061, %r1060;
	cvt.u16.u32 	%rs627, %r1061;
	add.s16 	%rs628, %rs624, %rs627;
	xor.b16  	%rs629, %rs504, 172;
	cvt.u32.u16 	%r1062, %rs629;
	popc.b32 	%r1063, %r1062;
	cvt.u16.u32 	%rs630, %r1063;
	add.s16 	%rs631, %rs628, %rs630;
	add.s16 	%rs632, %rs631, 4;
	cvt.u32.u16 	%r1064, %rs632;
	and.b32  	%r1065, %r1064, 255;
	xor.b16  	%rs633, %rs509, 100;
	cvt.u32.u16 	%r1066, %rs633;
	and.b32  	%r1067, %r1066, 255;
	popc.b32 	%r1068, %r1067;
	add.s32 	%r1069, %r1065, %r1068;
	xor.b16  	%rs634, %rs510, 196;
	cvt.u32.u16 	%r1070, %rs634;
	and.b32  	%r1071, %r1070, 244;
	popc.b32 	%r1072, %r1071;
	add.s32 	%r1073, %r1069, %r1072;
	xor.b16  	%rs635, %rs513, 115;
	cvt.u32.u16 	%r1074, %rs635;
	popc.b32 	%r1075, %r1074;
	add.s32 	%r1076, %r1073, %r1075;
	or.b16  	%rs636, %rs518, 8;
	cvt.u32.u16 	%r1077, %rs636;
	and.b32  	%r1078, %r1077, 255;
	popc.b32 	%r1079, %r1078;
	add.s32 	%r1080, %r1076, %r1079;
	xor.b16  	%rs637, %rs522, 48;
	cvt.u32.u16 	%r1081, %rs637;
	and.b32  	%r1082, %r1081, 255;
	popc.b32 	%r1083, %r1082;
	add.s32 	%r1084, %r1080, %r1083;
	xor.b16  	%rs638, %rs526, 174;
	cvt.u32.u16 	%r1085, %rs638;
	and.b32  	%r1086, %r1085, 255;
	popc.b32 	%r1087, %r1086;
	add.s32 	%r1088, %r1084, %r1087;
	xor.b16  	%rs639, %rs530, 170;
	cvt.u32.u16 	%r1089, %rs639;
	and.b32  	%r1090, %r1089, 255;
	popc.b32 	%r1091, %r1090;
	add.s32 	%r1092, %r1088, %r1091;
	xor.b16  	%rs640, %rs534, 234;
	cvt.u32.u16 	%r1093, %rs640;
	and.b32  	%r1094, %r1093, 255;
	popc.b32 	%r1095, %r1094;
	add.s32 	%r1096, %r1092, %r1095;
	xor.b16  	%rs641, %rs538, 170;
	cvt.u32.u16 	%r1097, %rs641;
	and.b32  	%r1098, %r1097, 255;
	popc.b32 	%r1099, %r1098;
	add.s32 	%r1100, %r1096, %r1099;
	xor.b16  	%rs642, %rs542, 171;
	cvt.u32.u16 	%r1101, %rs642;
	and.b32  	%r1102, %r1101, 255;
	popc.b32 	%r1103, %r1102;
	add.s32 	%r1104, %r1100, %r1103;
	xor.b16  	%rs643, %rs546, 198;
	cvt.u32.u16 	%r1105, %rs643;
	and.b32  	%r1106, %r1105, 255;
	popc.b32 	%r1107, %r1106;
	add.s32 	%r1108, %r1104, %r1107;
	xor.b16  	%rs644, %rs547, 65;
	cvt.u32.u16 	%r1109, %rs644;
	and.b32  	%r1110, %r1109, 241;
	popc.b32 	%r1111, %r1110;
	add.s32 	%r1112, %r1108, %r1111;
	xor.b16  	%rs645, %rs610, 147;
	cvt.u32.u16 	%r1113, %rs645;
	and.b32  	%r1114, %r1113, 255;
	popc.b32 	%r1115, %r1114;
	add.s32 	%r1116, %r1112, %r1115;
	xor.b16  	%rs646, %rs609, 25;
	cvt.u32.u16 	%r1117, %rs646;
	and.b32  	%r1118, %r1117, 255;
	popc.b32 	%r1119, %r1118;
	add.s32 	%r1120, %r1116, %r1119;
	xor.b16  	%rs647, %rs608, 49;
	cvt.u32.u16 	%r1121, %rs647;
	and.b32  	%r1122, %r1121, 255;
	popc.b32 	%r1123, %r1122;
	add.s32 	%r1124, %r1120, %r1123;
	xor.b16  	%rs648, %rs607, 194;
	cvt.u32.u16 	%r1125, %rs648;
	and.b32  	%r1126, %r1125, 255;
	popc.b32 	%r1127, %r1126;
	add.s32 	%r1128, %r1124, %r1127;
	xor.b16  	%rs649, %rs606, 67;
	cvt.u32.u16 	%r1129, %rs649;
	and.b32  	%r1130, %r1129, 255;
	popc.b32 	%r1131, %r1130;
	add.s32 	%r1132, %r1128, %r1131;
	xor.b16  	%rs650, %rs605, 201;
	cvt.u32.u16 	%r1133, %rs650;
	and.b32  	%r1134, %r1133, 255;
	popc.b32 	%r1135, %r1134;
	add.s32 	%r1136, %r1132, %r1135;
	xor.b16  	%rs651, %rs604, 87;
	cvt.u32.u16 	%r1137, %rs651;
	and.b32  	%r1138, %r1137, 255;
	popc.b32 	%r1139, %r1138;
	add.s32 	%r1140, %r1136, %r1139;
	sub.s32 	%r1141, 104, %r1140;
	abs.s32 	%r1142, %r1141;
	setp.eq.s32 	%p61, %r1140, 104;
	selp.b32 	%r1143, 20, 5, %p61;
	xor.b16  	%rs652, %rs487, 183;
	cvt.u32.u16 	%r1144, %rs652;
	popc.b32 	%r1145, %r1144;
	cvt.u16.u32 	%rs653, %r1145;
	xor.b16  	%rs654, %rs492, 202;
	and.b16  	%rs655, %rs654, 255;
	cvt.u32.u16 	%r1146, %rs655;
	popc.b32 	%r1147, %r1146;
	cvt.u16.u32 	%rs656, %r1147;
	add.s16 	%rs657, %rs653, %rs656;
	xor.b16  	%rs658, %rs496, 191;
	and.b16  	%rs659, %rs658, 255;
	cvt.u32.u16 	%r1148, %rs659;
	popc.b32 	%r1149, %r1148;
	cvt.u16.u32 	%rs660, %r1149;
	add.s16 	%rs661, %rs657, %rs660;
	xor.b16  	%rs662, %rs500, 171;
	and.b16  	%rs663, %rs662, 255;
	cvt.u32.u16 	%r1150, %rs663;
	popc.b32 	%r1151, %r1150;
	cvt.u16.u32 	%rs664, %r1151;
	add.s16 	%rs665, %rs661, %rs664;
	not.b16 	%rs666, %rs501;
	and.b16  	%rs667, %rs666, 248;
	cvt.u32.u16 	%r1152, %rs667;
	popc.b32 	%r1153, %r1152;
	cvt.u16.u32 	%rs668, %r1153;
	add.s16 	%rs669, %rs665, %rs668;
	xor.b16  	%rs670, %rs504, 46;
	cvt.u32.u16 	%r1154, %rs670;
	popc.b32 	%r1155, %r1154;
	cvt.u16.u32 	%rs671, %r1155;
	add.s16 	%rs672, %rs669, %rs671;
	add.s16 	%rs673, %rs672, 5;
	cvt.u32.u16 	%r1156, %rs673;
	and.b32  	%r1157, %r1156, 255;
	xor.b16  	%rs674, %rs509, 108;
	cvt.u32.u16 	%r1158, %rs674;
	and.b32  	%r1159, %r1158, 255;
	popc.b32 	%r1160, %r1159;
	add.s32 	%r1161, %r1157, %r1160;
	xor.b16  	%rs675, %rs510, 228;
	cvt.u32.u16 	%r1162, %rs675;
	and.b32  	%r1163, %r1162, 244;
	popc.b32 	%r1164, %r1163;
	add.s32 	%r1165, %r1161, %r1164;
	xor.b16  	%rs676, %rs513, 83;
	cvt.u32.u16 	%r1166, %rs676;
	popc.b32 	%r1167, %r1166;
	add.s32 	%r1168, %r1165, %r1167;
	xor.b16  	%rs677, %rs518, 218;
	cvt.u32.u16 	%r1169, %rs677;
	and.b32  	%r1170, %r1169, 255;
	popc.b32 	%r1171, %r1170;
	add.s32 	%r1172, %r1168, %r1171;
	xor.b16  	%rs678, %rs522, 61;
	cvt.u32.u16 	%r1173, %rs678;
	and.b32  	%r1174, %r1173, 255;
	popc.b32 	%r1175, %r1174;
	add.s32 	%r1176, %r1172, %r1175;
	xor.b16  	%rs679, %rs526, 175;
	cvt.u32.u16 	%r1177, %rs679;
	and.b32  	%r1178, %r1177, 255;
	popc.b32 	%r1179, %r1178;
	add.s32 	%r1180, %r1176, %r1179;
	xor.b16  	%rs680, %rs530, 234;
	cvt.u32.u16 	%r1181, %rs680;
	and.b32  	%r1182, %r1181, 255;
	popc.b32 	%r1183, %r1182;
	add.s32 	%r1184, %r1180, %r1183;
	xor.b16  	%rs681, %rs534, 254;
	cvt.u32.u16 	%r1185, %rs681;
	and.b32  	%r1186, %r1185, 255;
	popc.b32 	%r1187, %r1186;
	add.s32 	%r1188, %r1184, %r1187;
	xor.b16  	%rs682, %rs538, 175;
	cvt.u32.u16 	%r1189, %rs682;
	and.b32  	%r1190, %r1189, 255;
	popc.b32 	%r1191, %r1190;
	add.s32 	%r1192, %r1188, %r1191;
	add.s32 	%r1193, %r1192, %r1103;
	xor.b16  	%rs683, %rs546, 206;
	cvt.u32.u16 	%r1194, %rs683;
	and.b32  	%r1195, %r1194, 255;
	popc.b32 	%r1196, %r1195;
	add.s32 	%r1197, %r1193, %r1196;
	xor.b16  	%rs684, %rs547, 99;
	cvt.u32.u16 	%r1198, %rs684;
	and.b32  	%r1199, %r1198, 243;
	popc.b32 	%r1200, %r1199;
	add.s32 	%r1201, %r1197, %r1200;
	xor.b16  	%rs685, %rs610, 155;
	cvt.u32.u16 	%r1202, %rs685;
	and.b32  	%r1203, %r1202, 255;
	popc.b32 	%r1204, %r1203;
	add.s32 	%r1205, %r1201, %r1204;
	xor.b16  	%rs686, %rs609, 57;
	cvt.u32.u16 	%r1206, %rs686;
	and.b32  	%r1207, %r1206, 255;
	popc.b32 	%r1208, %r1207;
	add.s32 	%r1209, %r1205, %r1208;
	xor.b16  	%rs687, %rs608, 179;
	cvt.u32.u16 	%r1210, %rs687;
	and.b32  	%r1211, %r1210, 255;
	popc.b32 	%r1212, %r1211;
	add.s32 	%r1213, %r1209, %r1212;
	xor.b16  	%rs688, %rs607, 202;
	cvt.u32.u16 	%r1214, %rs688;
	and.b32  	%r1215, %r1214, 255;
	popc.b32 	%r1216, %r1215;
	add.s32 	%r1217, %r1213, %r1216;
	xor.b16  	%rs689, %rs606, 111;
	cvt.u32.u16 	%r1218, %rs689;
	and.b32  	%r1219, %r1218, 255;
	popc.b32 	%r1220, %r1219;
	add.s32 	%r1221, %r1217, %r1220;
	xor.b16  	%rs690, %rs605, 205;
	cvt.u32.u16 	%r1222, %rs690;
	and.b32  	%r1223, %r1222, 255;
	popc.b32 	%r1224, %r1223;
	add.s32 	%r1225, %r1221, %r1224;
	add.s32 	%r1226, %r1225, %r1139;
	sub.s32 	%r1227, 104, %r1226;
	abs.s32 	%r1228, %r1227;
	setp.gt.u32 	%p62, %r1228, %r1142;
	selp.b32 	%r82, 6, %r1143, %p62;
	max.u32 	%r1229, %r1228, %r1142;
	shl.b32 	%r1230, %r1229, 16;
	or.b32  	%r83, %r1230, %r82;
	setp.lt.u32 	%p63, %r83, 3014656;
	@%p63 bra 	$L__BB1_14;
	ld.param.u64 	%rd1968, [_Z12generate_qrsPiPh_param_1];
	ld.param.u64 	%rd1959, [_Z12generate_qrsPiPh_param_0];
	shr.u32 	%r1231, %r83, 16;
	cvta.to.global.u64 	%rd435, %rd1959;
	atom.global.add.u32 	%r1232, [%rd435], 1;
	mul.lo.s32 	%r1233, %r1232, 19;
	cvt.s64.s32 	%rd436, %r1233;
	cvta.to.global.u64 	%rd437, %rd1968;
	add.s64 	%rd438, %rd437, %rd436;
	st.global.u8 	[%rd438], %rs2205;
	st.global.u8 	[%rd438+1], %rs2204;
	st.global.u8 	[%rd438+2], %rs2203;
	st.global.u8 	[%rd438+3], %rs2202;
	mov.b16 	%rs691, 46;
	st.global.u8 	[%rd438+4], %rs691;
	st.global.u8 	[%rd438+5], %rs2201;
	st.global.u8 	[%rd438+6], %rs2200;
	mov.b16 	%rs692, 47;
	st.global.u8 	[%rd438+7], %rs692;
	st.global.u8 	[%rd438+8], %rs2213;
	st.global.u8 	[%rd438+9], %rs2226;
	st.global.u8 	[%rd438+10], %rs2239;
	st.global.u8 	[%rd438+11], %rs2252;
	st.global.u8 	[%rd438+12], %rs2182;
	st.global.u8 	[%rd438+13], %rs2181;
	st.global.u8 	[%rd438+14], %rs2180;
	st.global.u8 	[%rd438+15], %rs2179;
	st.global.u8 	[%rd438+16], %rs2178;
	cvt.u16.u32 	%rs693, %r82;
	add.s16 	%rs694, %rs693, 48;
	st.global.u8 	[%rd438+17], %rs694;
	st.global.u8 	[%rd438+18], %r1231;
$L__BB1_14:
	mul.hi.u32 	%r1234, %r4422, -776530087;
	shr.u32 	%r1235, %r1234, 13;
	mad.lo.s32 	%r1236, %r1235, 10000, %r4423;
	setp.ne.s32 	%p64, %r1236, 0;
	@%p64 bra 	$L__BB1_16;
	shr.u32 	%r1237, %r4464, 2;
	xor.b32  	%r1238, %r1237, %r4464;
	shl.b32 	%r1239, %r4473, 4;
	shl.b32 	%r1240, %r1238, 1;
	xor.b32  	%r1241, %r1239, %r1240;
	xor.b32  	%r1242, %r1241, %r4473;
	xor.b32  	%r4464, %r1242, %r1238;
	add.s32 	%r1243, %r4466, %r4464;
	add.s32 	%r1244, %r1243, 724874;
	shr.u32 	%r1245, %r1244, 1;
	mul.hi.u32 	%r1246, %r1245, -2078209981;
	shr.u32 	%r1247, %r1246, 4;
	mul.lo.s32 	%r1248, %r1247, 62;
	sub.s32 	%r1249, %r1244, %r1248;
	setp.lt.u32 	%p65, %r1249, 10;
	setp.lt.u32 	%p66, %r1249, 35;
	selp.b32 	%r1250, 56, 61, %p66;
	selp.b32 	%r1251, 48, %r1250, %p65;
	add.s32 	%r1252, %r1251, %r1249;
	cvt.u16.u32 	%rs2205, %r1252;
	shr.u32 	%r1253, %r4463, 2;
	xor.b32  	%r1254, %r1253, %r4463;
	shl.b32 	%r1255, %r4464, 4;
	shl.b32 	%r1256, %r1254, 1;
	xor.b32  	%r1257, %r1256, %r1255;
	xor.b32  	%r1258, %r1257, %r1254;
	xor.b32  	%r4463, %r1258, %r4464;
	add.s32 	%r1259, %r4466, %r4463;
	add.s32 	%r1260, %r1259, 1087311;
	shr.u32 	%r1261, %r1260, 1;
	mul.hi.u32 	%r1262, %r1261, -2078209981;
	shr.u32 	%r1263, %r1262, 4;
	mul.lo.s32 	%r1264, %r1263, 62;
	sub.s32 	%r1265, %r1260, %r1264;
	setp.lt.u32 	%p67, %r1265, 10;
	setp.lt.u32 	%p68, %r1265, 35;
	selp.b32 	%r1266, 56, 61, %p68;
	selp.b32 	%r1267, 48, %r1266, %p67;
	add.s32 	%r1268, %r1267, %r1265;
	cvt.u16.u32 	%rs2204, %r1268;
	shr.u32 	%r1269, %r4462, 2;
	xor.b32  	%r1270, %r1269, %r4462;
	shl.b32 	%r1271, %r4463, 4;
	shl.b32 	%r1272, %r1270, 1;
	xor.b32  	%r1273, %r1272, %r1271;
	xor.b32  	%r1274, %r1273, %r1270;
	xor.b32  	%r4462, %r1274, %r4463;
	add.s32 	%r1275, %r4466, %r4462;
	add.s32 	%r1276, %r1275, 1449748;
	shr.u32 	%r1277, %r1276, 1;
	mul.hi.u32 	%r1278, %r1277, -2078209981;
	shr.u32 	%r1279, %r1278, 4;
	mul.lo.s32 	%r1280, %r1279, 62;
	sub.s32 	%r1281, %r1276, %r1280;
	setp.lt.u32 	%p69, %r1281, 10;
	setp.lt.u32 	%p70, %r1281, 35;
	selp.b32 	%r1282, 56, 61, %p70;
	selp.b32 	%r1283, 48, %r1282, %p69;
	add.s32 	%r1284, %r1283, %r1281;
	cvt.u16.u32 	%rs2203, %r1284;
	shr.u32 	%r1285, %r4461, 2;
	xor.b32  	%r1286, %r1285, %r4461;
	shl.b32 	%r1287, %r4462, 4;
	shl.b32 	%r1288, %r1286, 1;
	xor.b32  	%r1289, %r1288, %r1287;
	xor.b32  	%r1290, %r1289, %r1286;
	xor.b32  	%r4461, %r1290, %r4462;
	add.s32 	%r1291, %r4466, %r4461;
	add.s32 	%r1292, %r1291, 1812185;
	shr.u32 	%r1293, %r1292, 1;
	mul.hi.u32 	%r1294, %r1293, -2078209981;
	shr.u32 	%r1295, %r1294, 4;
	mul.lo.s32 	%r1296, %r1295, 62;
	sub.s32 	%r1297, %r1292, %r1296;
	setp.lt.u32 	%p71, %r1297, 10;
	setp.lt.u32 	%p72, %r1297, 35;
	selp.b32 	%r1298, 56, 61, %p72;
	selp.b32 	%r1299, 48, %r1298, %p71;
	add.s32 	%r1300, %r1299, %r1297;
	cvt.u16.u32 	%rs2202, %r1300;
	shr.u32 	%r1301, %r4473, 2;
	xor.b32  	%r1302, %r1301, %r4473;
	shl.b32 	%r1303, %r4461, 4;
	shl.b32 	%r1304, %r1302, 1;
	xor.b32  	%r1305, %r1304, %r1303;
	xor.b32  	%r1306, %r1305, %r1302;
	xor.b32  	%r4473, %r1306, %r4461;
	add.s32 	%r4478, %r4466, 2174622;
	add.s32 	%r1307, %r4473, %r4478;
	mul.hi.u32 	%r1308, %r1307, -1160801971;
	sub.s32 	%r1309, %r1307, %r1308;
	shr.u32 	%r1310, %r1309, 1;
	add.s32 	%r1311, %r1310, %r1308;
	shr.u32 	%r1312, %r1311, 5;
	mul.lo.s32 	%r1313, %r1312, 37;
	sub.s32 	%r1314, %r1307, %r1313;
	mul.wide.u32 	%rd439, %r1314, 3;
	mov.u64 	%rd440, tlds;
	add.s64 	%rd441, %rd440, %rd439;
	ld.global.u8 	%rs2201, [%rd441];
	ld.global.u8 	%rs2200, [%rd441+1];
$L__BB1_16:
	mul.hi.u32 	%r1315, %r4422, 1626496491;
	shr.u32 	%r1316, %r1315, 8;
	mad.lo.s32 	%r1317, %r1316, 676, %r4423;
	setp.ne.s32 	%p73, %r1317, 0;
	@%p73 bra 	$L__BB1_18;
	shr.u32 	%r1318, %r4464, 2;
	xor.b32  	%r1319, %r1318, %r4464;
	shl.b32 	%r1320, %r4473, 4;
	shl.b32 	%r1321, %r1319, 1;
	xor.b32  	%r1322, %r1320, %r1321;
	xor.b32  	%r1323, %r1322, %r4473;
	xor.b32  	%r1324, %r1323, %r1319;
	add.s32 	%r1325, %r4478, %r1324;
	add.s32 	%r1326, %r1325, 362437;
	shr.u32 	%r1327, %r1326, 1;
	mul.hi.u32 	%r1328, %r1327, -2078209981;
	shr.u32 	%r1329, %r1328, 4;
	mul.lo.s32 	%r1330, %r1329, 62;
	sub.s32 	%r1331, %r1326, %r1330;
	setp.lt.u32 	%p74, %r1331, 10;
	setp.lt.u32 	%p75, %r1331, 35;
	selp.b32 	%r1332, 56, 61, %p75;
	selp.b32 	%r1333, 48, %r1332, %p74;
	add.s32 	%r1334, %r1333, %r1331;
	cvt.u16.u32 	%rs2213, %r1334;
	shr.u32 	%r1335, %r4463, 2;
	xor.b32  	%r1336, %r1335, %r4463;
	shl.b32 	%r1337, %r1324, 4;
	shl.b32 	%r1338, %r1336, 1;
	xor.b32  	%r1339, %r1337, %r1338;
	xor.b32  	%r1340, %r1339, %r1324;
	xor.b32  	%r1341, %r1340, %r1336;
	add.s32 	%r1342, %r4478, %r1341;
	add.s32 	%r1343, %r1342, 724874;
	shr.u32 	%r1344, %r1343, 1;
	mul.hi.u32 	%r1345, %r1344, -2078209981;
	shr.u32 	%r1346, %r1345, 4;
	mul.lo.s32 	%r1347, %r1346, 62;
	sub.s32 	%r1348, %r1343, %r1347;
	setp.lt.u32 	%p76, %r1348, 10;
	setp.lt.u32 	%p77, %r1348, 35;
	selp.b32 	%r1349, 56, 61, %p77;
	selp.b32 	%r1350, 48, %r1349, %p76;
	add.s32 	%r1351, %r1350, %r1348;
	cvt.u16.u32 	%rs2226, %r1351;
	shr.u32 	%r1352, %r4462, 2;
	xor.b32  	%r1353, %r1352, %r4462;
	shl.b32 	%r1354, %r1341, 4;
	shl.b32 	%r1355, %r1353, 1;
	xor.b32  	%r1356, %r1354, %r1355;
	xor.b32  	%r1357, %r1356, %r1341;
	xor.b32  	%r1358, %r1357, %r1353;
	shr.u32 	%r1359, %r4461, 2;
	xor.b32  	%r1360, %r1359, %r4461;
	shl.b32 	%r1361, %r1358, 4;
	shl.b32 	%r1362, %r1360, 1;
	xor.b32  	%r1363, %r1361, %r1362;
	xor.b32  	%r1364, %r1363, %r1358;
	xor.b32  	%r1365, %r1364, %r1360;
	add.s32 	%r1366, %r4478, %r1365;
	add.s32 	%r1367, %r1366, 1449748;
	shr.u32 	%r1368, %r1367, 1;
	mul.hi.u32 	%r1369, %r1368, -2078209981;
	shr.u32 	%r1370, %r1369, 4;
	mul.lo.s32 	%r1371, %r1370, 62;
	sub.s32 	%r1372, %r1367, %r1371;
	setp.lt.u32 	%p78, %r1372, 10;
	setp.lt.u32 	%p79, %r1372, 35;
	selp.b32 	%r1373, 56, 61, %p79;
	selp.b32 	%r1374, 48, %r1373, %p78;
	add.s32 	%r1375, %r1374, %r1372;
	cvt.u16.u32 	%rs2252, %r1375;
	shr.u32 	%r1376, %r4473, 2;
	xor.b32  	%r1377, %r1376, %r4473;
	shl.b32 	%r1378, %r1365, 4;
	shl.b32 	%r1379, %r1377, 1;
	xor.b32  	%r1380, %r1378, %r1379;
	xor.b32  	%r1381, %r1380, %r1365;
	xor.b32  	%r4464, %r1381, %r1377;
	add.s32 	%r1382, %r4478, %r4464;
	add.s32 	%r1383, %r1382, 1812185;
	shr.u32 	%r1384, %r1383, 1;
	mul.hi.u32 	%r1385, %r1384, -2078209981;
	shr.u32 	%r1386, %r1385, 4;
	mul.lo.s32 	%r1387, %r1386, 62;
	sub.s32 	%r1388, %r1383, %r1387;
	setp.lt.u32 	%p80, %r1388, 10;
	setp.lt.u32 	%p81, %r1388, 35;
	selp.b32 	%r1389, 56, 61, %p81;
	selp.b32 	%r1390, 48, %r1389, %p80;
	add.s32 	%r1391, %r1390, %r1388;
	cvt.u16.u32 	%rs2182, %r1391;
	shr.u32 	%r1392, %r1324, 2;
	xor.b32  	%r1393, %r1392, %r1324;
	shl.b32 	%r1394, %r4464, 4;
	shl.b32 	%r1395, %r1393, 1;
	xor.b32  	%r1396, %r1394, %r1395;
	xor.b32  	%r1397, %r1396, %r4464;
	xor.b32  	%r4463, %r1397, %r1393;
	add.s32 	%r1398, %r4478, %r4463;
	add.s32 	%r1399, %r1398, 2174622;
	shr.u32 	%r1400, %r1399, 1;
	mul.hi.u32 	%r1401, %r1400, -2078209981;
	shr.u32 	%r1402, %r1401, 4;
	mul.lo.s32 	%r1403, %r1402, 62;
	sub.s32 	%r1404, %r1399, %r1403;
	setp.lt.u32 	%p82, %r1404, 10;
	setp.lt.u32 	%p83, %r1404, 35;
	selp.b32 	%r1405, 56, 61, %p83;
	selp.b32 	%r1406, 48, %r1405, %p82;
	add.s32 	%r1407, %r1406, %r1404;
	cvt.u16.u32 	%rs2181, %r1407;
	shr.u32 	%r1408, %r1341, 2;
	xor.b32  	%r1409, %r1408, %r1341;
	shl.b32 	%r1410, %r4463, 4;
	shl.b32 	%r1411, %r1409, 1;
	xor.b32  	%r1412, %r1410, %r1411;
	xor.b32  	%r1413, %r1412, %r4463;
	xor.b32  	%r4462, %r1413, %r1409;
	add.s32 	%r1414, %r4478, %r4462;
	add.s32 	%r1415, %r1414, 2537059;
	shr.u32 	%r1416, %r1415, 1;
	mul.hi.u32 	%r1417, %r1416, -2078209981;
	shr.u32 	%r1418, %r1417, 4;
	mul.lo.s32 	%r1419, %r1418, 62;
	sub.s32 	%r1420, %r1415, %r1419;
	setp.lt.u32 	%p84, %r1420, 10;
	setp.lt.u32 	%p85, %r1420, 35;
	selp.b32 	%r1421, 56, 61, %p85;
	selp.b32 	%r1422, 48, %r1421, %p84;
	add.s32 	%r1423, %r1422, %r1420;
	cvt.u16.u32 	%rs2180, %r1423;
	shr.u32 	%r1424, %r1358, 2;
	xor.b32  	%r1425, %r1424, %r1358;
	shl.b32 	%r1426, %r4462, 4;
	shl.b32 	%r1427, %r1425, 1;
	xor.b32  	%r1428, %r1426, %r1427;
	xor.b32  	%r1429, %r1428, %r4462;
	xor.b32  	%r4461, %r1429, %r1425;
	add.s32 	%r1430, %r4478, %r4461;
	add.s32 	%r1431, %r1430, 2899496;
	shr.u32 	%r1432, %r1431, 1;
	mul.hi.u32 	%r1433, %r1432, -2078209981;
	shr.u32 	%r1434, %r1433, 4;
	mul.lo.s32 	%r1435, %r1434, 62;
	sub.s32 	%r1436, %r1431, %r1435;
	setp.lt.u32 	%p86, %r1436, 10;
	setp.lt.u32 	%p87, %r1436, 35;
	selp.b32 	%r1437, 56, 61, %p87;
	selp.b32 	%r1438, 48, %r1437, %p86;
	add.s32 	%r1439, %r1438, %r1436;
	cvt.u16.u32 	%rs2179, %r1439;
	shr.u32 	%r1440, %r1365, 2;
	xor.b32  	%r1441, %r1440, %r1365;
	shl.b32 	%r1442, %r4461, 4;
	shl.b32 	%r1443, %r1441, 1;
	xor.b32  	%r1444, %r1442, %r1443;
	xor.b32  	%r1445, %r1444, %r4461;
	xor.b32  	%r4473, %r1445, %r1441;
	add.s32 	%r4478, %r4478, 3261933;
	add.s32 	%r1446, %r4473, %r4478;
	shr.u32 	%r1447, %r1446, 1;
	mul.hi.u32 	%r1448, %r1447, -2078209981;
	shr.u32 	%r1449, %r1448, 4;
	mul.lo.s32 	%r1450, %r1449, 62;
	sub.s32 	%r1451, %r1446, %r1450;
	setp.lt.u32 	%p88, %r1451, 10;
	setp.lt.u32 	%p89, %r1451, 35;
	selp.b32 	%r1452, 56, 61, %p89;
	selp.b32 	%r1453, 48, %r1452, %p88;
	add.s32 	%r1454, %r1453, %r1451;
	cvt.u16.u32 	%rs2178, %r1454;
$L__BB1_18:
	shr.u32 	%r1455, %r4464, 2;
	xor.b32  	%r1456, %r1455, %r4464;
	shl.b32 	%r1457, %r4473, 4;
	shl.b32 	%r1458, %r1456, 1;
	xor.b32  	%r1459, %r1457, %r1458;
	xor.b32  	%r1460, %r1459, %r4473;
	xor.b32  	%r4485, %r1460, %r1456;
	add.s32 	%r4490, %r4478, 362437;
	add.s32 	%r1461, %r4485, %r4490;
	shr.u32 	%r1462, %r1461, 1;
	mul.hi.u32 	%r1463, %r1462, -2078209981;
	shr.u32 	%r1464, %r1463, 4;
	mul.lo.s32 	%r1465, %r1464, 62;
	sub.s32 	%r1466, %r1461, %r1465;
	setp.lt.u32 	%p90, %r1466, 10;
	setp.lt.u32 	%p91, %r1466, 35;
	selp.b32 	%r1467, 56, 61, %p91;
	selp.b32 	%r1468, 48, %r1467, %p90;
	add.s32 	%r1469, %r1468, %r1466;
	cvt.u16.u32 	%rs2239, %r1469;
	shr.u16 	%rs695, %rs2205, 4;
	and.b16  	%rs696, %rs695, 15;
	or.b16  	%rs697, %rs696, 16;
	shl.b16 	%rs698, %rs2205, 4;
	shr.u16 	%rs699, %rs2204, 4;
	and.b16  	%rs700, %rs699, 15;
	or.b16  	%rs701, %rs698, %rs700;
	shl.b16 	%rs702, %rs2204, 4;
	shr.u16 	%rs703, %rs2203, 4;
	and.b16  	%rs704, %rs703, 15;
	or.b16  	%rs705, %rs702, %rs704;
	shl.b16 	%rs706, %rs2203, 4;
	shr.u16 	%rs707, %rs2202, 4;
	and.b16  	%rs708, %rs707, 15;
	or.b16  	%rs709, %rs706, %rs708;
	shl.b16 	%rs710, %rs2202, 4;
	or.b16  	%rs711, %rs710, 2;
	shr.u16 	%rs712, %rs2201, 4;
	and.b16  	%rs713, %rs712, 15;
	or.b16  	%rs714, %rs713, 224;
	shl.b16 	%rs715, %rs2201, 4;
	shr.u16 	%rs716, %rs2200, 4;
	and.b16  	%rs717, %rs716, 15;
	or.b16  	%rs718, %rs715, %rs717;
	shl.b16 	%rs719, %rs2200, 4;
	or.b16  	%rs720, %rs719, 2;
	shr.u16 	%rs721, %rs2213, 4;
	and.b16  	%rs722, %rs721, 15;
	or.b16  	%rs723, %rs722, 240;
	shl.b16 	%rs724, %rs2213, 4;
	shr.u16 	%rs725, %rs2226, 4;
	and.b16  	%rs726, %rs725, 15;
	or.b16  	%rs727, %rs724, %rs726;
	shr.u16 	%rs728, %rs2239, 4;
	and.b16  	%rs729, %rs728, 15;
	shl.b16 	%rs730, %rs2226, 4;
	or.b16  	%rs731, %rs730, %rs729;
	shl.b16 	%rs732, %rs2239, 4;
	shr.u16 	%rs733, %rs2252, 4;
	and.b16  	%rs734, %rs733, 15;
	or.b16  	%rs735, %rs732, %rs734;
	shl.b16 	%rs736, %rs2252, 4;
	shr.u16 	%rs737, %rs2182, 4;
	and.b16  	%rs738, %rs737, 15;
	or.b16  	%rs739, %rs736, %rs738;
	shl.b16 	%rs740, %rs2182, 4;
	shr.u16 	%rs741, %rs2181, 4;
	and.b16  	%rs742, %rs741, 15;
	or.b16  	%rs743, %rs740, %rs742;
	shl.b16 	%rs744, %rs2181, 4;
	shr.u16 	%rs745, %rs2180, 4;
	and.b16  	%rs746, %rs745, 15;
	or.b16  	%rs747, %rs744, %rs746;
	shl.b16 	%rs748, %rs2180, 4;
	shr.u16 	%rs749, %rs2179, 4;
	and.b16  	%rs750, %rs749, 15;
	or.b16  	%rs751, %rs748, %rs750;
	shl.b16 	%rs752, %rs2179, 4;
	shr.u16 	%rs753, %rs2178, 4;
	and.b16  	%rs754, %rs753, 15;
	or.b16  	%rs755, %rs752, %rs754;
	shl.b16 	%rs756, %rs2178, 4;
	cvt.u16.u64 	%rs757, %rd1;
	xor.b16  	%rs758, %rs697, %rs757;
	and.b16  	%rs759, %rs758, 255;
	mul.wide.u16 	%r1470, %rs759, 8;
	mov.u32 	%r1471, _ZZ12generate_qrsPiPhE8ll_table;
	add.s32 	%r1472, %r1471, %r1470;
	ld.shared.u64 	%rd442, [%r1472];
	shl.b64 	%rd443, %rd442, 8;
	xor.b64  	%rd444, %rd443, %rd1;
	and.b64  	%rd445, %rd443, 4294901760;
	and.b64  	%rd446, %rd1, 72057594037927680;
	xor.b64  	%rd447, %rd445, %rd446;
	and.b64  	%rd448, %rd443, 281470681743360;
	xor.b64  	%rd449, %rd448, %rd447;
	and.b64  	%rd450, %rd443, 71776119061217280;
	shr.u64 	%rd451, %rd442, 48;
	or.b64  	%rd452, %rd450, %rd451;
	xor.b64  	%rd453, %rd452, %rd449;
	cvt.u16.u64 	%rs760, %rd444;
	shr.u16 	%rs761, %rs760, 8;
	xor.b16  	%rs762, %rs701, %rs761;
	and.b16  	%rs763, %rs762, 255;
	mul.wide.u16 	%r1473, %rs763, 8;
	add.s32 	%r1474, %r1471, %r1473;
	ld.shared.u64 	%rd454, [%r1474];
	shl.b64 	%rd455, %rd454, 16;
	xor.b64  	%rd456, %rd455, %rd447;
	and.b64  	%rd457, %rd455, 1099494850560;
	and.b64  	%rd458, %rd455, 72056494526300160;
	shr.u64 	%rd459, %rd454, 40;
	and.b64  	%rd460, %rd459, 65535;
	shr.u64 	%rd461, %rd456, 16;
	cvt.u16.u64 	%rs764, %rd461;
	xor.b16  	%rs765, %rs705, %rs764;
	and.b64  	%rd462, %rd453, 72057594021150975;
	xor.b64  	%rd463, %rd457, %rd462;
	and.b16  	%rs766, %rs765, 255;
	mul.wide.u16 	%r1475, %rs766, 8;
	add.s32 	%r1476, %r1471, %r1475;
	ld.shared.u64 	%rd464, [%r1476];
	shl.b64 	%rd465, %rd464, 24;
	xor.b64  	%rd466, %rd465, %rd463;
	and.b64  	%rd467, %rd465, 281470681743360;
	shr.u64 	%rd468, %rd464, 32;
	or.b64  	%rd469, %rd465, %rd468;
	and.b64  	%rd470, %rd469, 71776119061217535;
	and.b64  	%rd471, %rd468, 16776960;
	shr.u64 	%rd472, %rd466, 24;
	cvt.u16.u64 	%rs767, %rd472;
	xor.b16  	%rs768, %rs709, %rs767;
	and.b64  	%rd473, %rd463, 72057589742960895;
	xor.b64  	%rd474, %rd458, %rd473;
	xor.b64  	%rd475, %rd460, %rd474;
	xor.b64  	%rd476, %rd467, %rd475;
	and.b16  	%rs769, %rs768, 255;
	mul.wide.u16 	%r1477, %rs769, 8;
	add.s32 	%r1478, %r1471, %r1477;
	ld.shared.u64 	%rd477, [%r1478];
	shl.b64 	%rd478, %rd477, 32;
	xor.b64  	%rd479, %rd478, %rd476;
	and.b64  	%rd480, %rd478, 72056494526300160;
	shr.u64 	%rd481, %rd477, 24;
	and.b64  	%rd482, %rd481, 65535;
	and.b64  	%rd483, %rd481, 4294901760;
	shr.u64 	%rd484, %rd479, 32;
	cvt.u16.u64 	%rs770, %rd484;
	xor.b16  	%rs771, %rs711, %rs770;
	and.b64  	%rd485, %rd476, 72056494526365695;
	xor.b64  	%rd486, %rd470, %rd485;
	xor.b64  	%rd487, %rd471, %rd486;
	xor.b64  	%rd488, %rd480, %rd487;
	and.b16  	%rs772, %rs771, 255;
	mul.wide.u16 	%r1479, %rs772, 8;
	add.s32 	%r1480, %r1471, %r1479;
	ld.shared.u64 	%rd489, [%r1480];
	shl.b64 	%rd490, %rd489, 40;
	xor.b64  	%rd491, %rd490, %rd488;
	shr.u64 	%rd492, %rd489, 16;
	or.b64  	%rd493, %rd490, %rd492;
	and.b64  	%rd494, %rd493, 71776119061217535;
	and.b64  	%rd495, %rd492, 16776960;
	and.b64  	%rd496, %rd492, 1099494850560;
	shr.u64 	%rd497, %rd491, 40;
	cvt.u16.u64 	%rs773, %rd497;
	xor.b16  	%rs774, %rs714, %rs773;
	and.b64  	%rd498, %rd488, 71776119077994495;
	xor.b64  	%rd499, %rd482, %rd498;
	xor.b64  	%rd500, %rd483, %rd499;
	xor.b64  	%rd501, %rd494, %rd500;
	and.b16  	%rs775, %rs774, 255;
	mul.wide.u16 	%r1481, %rs775, 8;
	add.s32 	%r1482, %r1471, %r1481;
	ld.shared.u64 	%rd502, [%r1482];
	shl.b64 	%rd503, %rd502, 48;
	xor.b64  	%rd504, %rd503, %rd501;
	shr.u64 	%rd505, %rd502, 8;
	and.b64  	%rd506, %rd505, 65535;
	and.b64  	%rd507, %rd505, 4294901760;
	and.b64  	%rd508, %rd505, 281470681743360;
	shr.u64 	%rd509, %rd504, 48;
	cvt.u16.u64 	%rs776, %rd509;
	xor.b16  	%rs777, %rs718, %rs776;
	and.b64  	%rd510, %rd501, 4294967295;
	xor.b64  	%rd511, %rd495, %rd510;
	xor.b64  	%rd512, %rd496, %rd511;
	xor.b64  	%rd513, %rd506, %rd512;
	and.b16  	%rs778, %rs777, 255;
	mul.wide.u16 	%r1483, %rs778, 8;
	add.s32 	%r1484, %r1471, %r1483;
	ld.shared.u64 	%rd514, [%r1484];
	xor.b64  	%rd515, %rd514, %rd513;
	and.b64  	%rd516, %rd514, 72057594037927680;
	cvt.u16.u64 	%rs779, %rd515;
	xor.b16  	%rs780, %rs720, %rs779;
	and.b64  	%rd517, %rd513, 1099511627520;
	xor.b64  	%rd518, %rd507, %rd517;
	xor.b64  	%rd519, %rd508, %rd518;
	xor.b64  	%rd520, %rd516, %rd519;
	and.b16  	%rs781, %rs780, 255;
	mul.wide.u16 	%r1485, %rs781, 8;
	add.s32 	%r1486, %r1471, %r1485;
	ld.shared.u64 	%rd521, [%r1486];
	shl.b64 	%rd522, %rd521, 8;
	xor.b64  	%rd523, %rd522, %rd520;
	and.b64  	%rd524, %rd522, 4294901760;
	xor.b64  	%rd525, %rd524, %rd520;
	and.b64  	%rd526, %rd522, 281470681743360;
	xor.b64  	%rd527, %rd526, %rd525;
	and.b64  	%rd528, %rd522, 71776119061217280;
	shr.u64 	%rd529, %rd521, 48;
	or.b64  	%rd530, %rd528, %rd529;
	xor.b64  	%rd531, %rd530, %rd527;
	cvt.u16.u64 	%rs782, %rd523;
	shr.u16 	%rs783, %rs782, 8;
	xor.b16  	%rs784, %rs723, %rs783;
	and.b64  	%rd532, %rd531, -16776961;
	mul.wide.u16 	%r1487, %rs784, 8;
	add.s32 	%r1488, %r1471, %r1487;
	ld.shared.u64 	%rd533, [%r1488];
	shl.b64 	%rd534, %rd533, 16;
	xor.b64  	%rd535, %rd534, %rd525;
	and.b64  	%rd536, %rd534, 1099494850560;
	xor.b64  	%rd537, %rd536, %rd532;
	and.b64  	%rd538, %rd534, 72056494526300160;
	shr.u64 	%rd539, %rd533, 40;
	and.b64  	%rd540, %rd539, 65535;
	shr.u64 	%rd541, %rd535, 16;
	cvt.u16.u64 	%rs785, %rd541;
	xor.b16  	%rs786, %rs727, %rs785;
	and.b16  	%rs787, %rs786, 255;
	mul.wide.u16 	%r1489, %rs787, 8;
	add.s32 	%r1490, %r1471, %r1489;
	ld.shared.u64 	%rd542, [%r1490];
	shl.b64 	%rd543, %rd542, 24;
	xor.b64  	%rd544, %rd543, %rd537;
	and.b64  	%rd545, %rd543, 281470681743360;
	shr.u64 	%rd546, %rd542, 32;
	or.b64  	%rd547, %rd543, %rd546;
	and.b64  	%rd548, %rd547, 71776119061217535;
	and.b64  	%rd549, %rd546, 16776960;
	shr.u64 	%rd550, %rd544, 24;
	cvt.u16.u64 	%rs788, %rd550;
	xor.b16  	%rs789, %rs731, %rs788;
	and.b64  	%rd551, %rd537, -4294967041;
	xor.b64  	%rd552, %rd538, %rd551;
	xor.b64  	%rd553, %rd540, %rd552;
	xor.b64  	%rd554, %rd545, %rd553;
	and.b16  	%rs790, %rs789, 255;
	mul.wide.u16 	%r1491, %rs790, 8;
	add.s32 	%r1492, %r1471, %r1491;
	ld.shared.u64 	%rd555, [%r1492];
	shl.b64 	%rd556, %rd555, 32;
	xor.b64  	%rd557, %rd556, %rd554;
	and.b64  	%rd558, %rd556, 72056494526300160;
	shr.u64 	%rd559, %rd555, 24;
	and.b64  	%rd560, %rd559, 65535;
	and.b64  	%rd561, %rd559, 4294901760;
	shr.u64 	%rd562, %rd557, 32;
	cvt.u16.u64 	%rs791, %rd562;
	xor.b16  	%rs792, %rs735, %rs791;
	and.b64  	%rd563, %rd554, -1099511562241;
	xor.b64  	%rd564, %rd548, %rd563;
	xor.b64  	%rd565, %rd549, %rd564;
	xor.b64  	%rd566, %rd558, %rd565;
	and.b16  	%rs793, %rs792, 255;
	mul.wide.u16 	%r1493, %rs793, 8;
	add.s32 	%r1494, %r1471, %r1493;
	ld.shared.u64 	%rd567, [%r1494];
	shl.b64 	%rd568, %rd567, 40;
	xor.b64  	%rd569, %rd568, %rd566;
	shr.u64 	%rd570, %rd567, 16;
	or.b64  	%rd571, %rd568, %rd570;
	and.b64  	%rd572, %rd571, 71776119061217535;
	and.b64  	%rd573, %rd570, 16776960;
	and.b64  	%rd574, %rd570, 1099494850560;
	shr.u64 	%rd575, %rd569, 40;
	cvt.u16.u64 	%rs794, %rd575;
	xor.b16  	%rs795, %rs739, %rs794;
	and.b64  	%rd576, %rd566, -281474959933441;
	xor.b64  	%rd577, %rd560, %rd576;
	xor.b64  	%rd578, %rd561, %rd577;
	xor.b64  	%rd579, %rd572, %rd578;
	and.b16  	%rs796, %rs795, 255;
	mul.wide.u16 	%r1495, %rs796, 8;
	add.s32 	%r1496, %r1471, %r1495;
	ld.shared.u64 	%rd580, [%r1496];
	shl.b64 	%rd581, %rd580, 48;
	xor.b64  	%rd582, %rd581, %rd579;
	shr.u64 	%rd583, %rd580, 8;
	and.b64  	%rd584, %rd583, 65535;
	and.b64  	%rd585, %rd583, 4294901760;
	and.b64  	%rd586, %rd583, 281470681743360;
	shr.u64 	%rd587, %rd582, 48;
	cvt.u16.u64 	%rs797, %rd587;
	xor.b16  	%rs798, %rs743, %rs797;
	and.b64  	%rd588, %rd579, -72057589742960641;
	xor.b64  	%rd589, %rd573, %rd588;
	xor.b64  	%rd590, %rd574, %rd589;
	xor.b64  	%rd591, %rd584, %rd590;
	and.b16  	%rs799, %rs798, 255;
	mul.wide.u16 	%r1497, %rs799, 8;
	add.s32 	%r1498, %r1471, %r1497;
	ld.shared.u64 	%rd592, [%r1498];
	xor.b64  	%rd593, %rd592, %rd591;
	and.b64  	%rd594, %rd592, 72057594037927680;
	cvt.u16.u64 	%rs800, %rd593;
	xor.b16  	%rs801, %rs747, %rs800;
	and.b64  	%rd595, %rd591, -72056494526300416;
	xor.b64  	%rd596, %rd585, %rd595;
	xor.b64  	%rd597, %rd586, %rd596;
	xor.b64  	%rd598, %rd594, %rd597;
	and.b16  	%rs802, %rs801, 255;
	mul.wide.u16 	%r1499, %rs802, 8;
	add.s32 	%r1500, %r1471, %r1499;
	ld.shared.u64 	%rd599, [%r1500];
	shl.b64 	%rd600, %rd599, 8;
	xor.b64  	%rd601, %rd600, %rd598;
	and.b64  	%rd602, %rd600, 4294901760;
	xor.b64  	%rd603, %rd602, %rd598;
	and.b64  	%rd604, %rd600, 281470681743360;
	xor.b64  	%rd605, %rd604, %rd603;
	and.b64  	%rd606, %rd600, 71776119061217280;
	shr.u64 	%rd607, %rd599, 48;
	or.b64  	%rd608, %rd606, %rd607;
	xor.b64  	%rd609, %rd608, %rd605;
	cvt.u16.u64 	%rs803, %rd601;
	shr.u16 	%rs804, %rs803, 8;
	xor.b16  	%rs805, %rs751, %rs804;
	and.b64  	%rd610, %rd609, -16776961;
	and.b16  	%rs806, %rs805, 255;
	mul.wide.u16 	%r1501, %rs806, 8;
	add.s32 	%r1502, %r1471, %r1501;
	ld.shared.u64 	%rd611, [%r1502];
	shl.b64 	%rd612, %rd611, 16;
	xor.b64  	%rd613, %rd612, %rd603;
	and.b64  	%rd614, %rd612, 1099494850560;
	xor.b64  	%rd615, %rd614, %rd610;
	and.b64  	%rd616, %rd612, 72056494526300160;
	shr.u64 	%rd617, %rd611, 40;
	and.b64  	%rd618, %rd617, 65535;
	shr.u64 	%rd619, %rd613, 16;
	cvt.u16.u64 	%rs807, %rd619;
	xor.b16  	%rs808, %rs755, %rs807;
	and.b16  	%rs809, %rs808, 255;
	mul.wide.u16 	%r1503, %rs809, 8;
	add.s32 	%r1504, %r1471, %r1503;
	ld.shared.u64 	%rd620, [%r1504];
	shl.b64 	%rd621, %rd620, 24;
	xor.b64  	%rd622, %rd621, %rd615;
	and.b64  	%rd623, %rd621, 281470681743360;
	shr.u64 	%rd624, %rd620, 32;
	or.b64  	%rd625, %rd621, %rd624;
	and.b64  	%rd626, %rd625, 71776119061217535;
	and.b64  	%rd627, %rd624, 16776960;
	shr.u64 	%rd628, %rd622, 24;
	cvt.u16.u64 	%rs810, %rd628;
	xor.b16  	%rs811, %rs756, %rs810;
	and.b64  	%rd629, %rd615, -4294967041;
	xor.b64  	%rd630, %rd616, %rd629;
	xor.b64  	%rd631, %rd618, %rd630;
	xor.b64  	%rd632, %rd623, %rd631;
	xor.b64  	%rd633, %rd626, %rd632;
	xor.b64  	%rd634, %rd627, %rd633;
	and.b16  	%rs812, %rs811, 255;
	mul.wide.u16 	%r1505, %rs812, 8;
	add.s32 	%r1506, %r1471, %r1505;
	ld.shared.u64 	%rd635, [%r1506];
	shl.b64 	%rd636, %rd635, 32;
	and.b64  	%rd637, %rd636, 1095216660480;
	xor.b64  	%rd638, %rd637, %rd634;
	and.b64  	%rd639, %rd636, 72056494526300160;
	xor.b64  	%rd640, %rd639, %rd638;
	shr.u64 	%rd641, %rd635, 24;
	and.b64  	%rd642, %rd641, 65535;
	xor.b64  	%rd643, %rd642, %rd640;
	and.b64  	%rd644, %rd641, 4294901760;
	xor.b64  	%rd645, %rd644, %rd643;
	shr.u64 	%rd646, %rd645, 24;
	cvt.u16.u64 	%rs813, %rd646;
	shr.u64 	%rd647, %rd645, 16;
	cvt.u16.u64 	%rs814, %rd647;
	shr.u64 	%rd648, %rd643, 8;
	cvt.u16.u64 	%rs815, %rd648;
	cvt.u16.u64 	%rs816, %rd643;
	shr.u64 	%rd649, %rd640, 48;
	cvt.u16.u64 	%rs817, %rd649;
	shr.u64 	%rd650, %rd640, 40;
	cvt.u16.u64 	%rs818, %rd650;
	shr.u64 	%rd651, %rd638, 32;
	cvt.u16.u64 	%rs819, %rd651;
	or.b16  	%rs820, %rs696, 48;
	cvt.u32.u16 	%r1507, %rs820;
	popc.b32 	%r1508, %r1507;
	cvt.u16.u32 	%rs821, %r1508;
	xor.b16  	%rs822, %rs701, 194;
	and.b16  	%rs823, %rs822, 255;
	cvt.u32.u16 	%r1509, %rs823;
	popc.b32 	%r1510, %r1509;
	cvt.u16.u32 	%rs824, %r1510;
	add.s16 	%rs825, %rs821, %rs824;
	xor.b16  	%rs826, %rs705, 171;
	and.b16  	%rs827, %rs826, 255;
	cvt.u32.u16 	%r1511, %rs827;
	popc.b32 	%r1512, %r1511;
	cvt.u16.u32 	%rs828, %r1512;
	add.s16 	%rs829, %rs825, %rs828;
	xor.b16  	%rs830, %rs709, 170;
	and.b16  	%rs831, %rs830, 255;
	cvt.u32.u16 	%r1513, %rs831;
	popc.b32 	%r1514, %r1513;
	cvt.u16.u32 	%rs832, %r1514;
	add.s16 	%rs833, %rs829, %rs832;
	xor.b16  	%rs834, %rs710, 184;
	and.b16  	%rs835, %rs834, 248;
	cvt.u32.u16 	%r1515, %rs835;
	popc.b32 	%r1516, %r1515;
	cvt.u16.u32 	%rs836, %r1516;
	add.s16 	%rs837, %rs833, %rs836;
	xor.b16  	%rs838, %rs713, 172;
	cvt.u32.u16 	%r1517, %rs838;
	popc.b32 	%r1518, %r1517;
	cvt.u16.u32 	%rs839, %r1518;
	add.s16 	%rs840, %rs837, %rs839;
	add.s16 	%rs841, %rs840, 4;
	cvt.u32.u16 	%r1519, %rs841;
	and.b32  	%r1520, %r1519, 255;
	xor.b16  	%rs842, %rs718, 100;
	cvt.u32.u16 	%r1521, %rs842;
	and.b32  	%r1522, %r1521, 255;
	popc.b32 	%r1523, %r1522;
	add.s32 	%r1524, %r1520, %r1523;
	xor.b16  	%rs843, %rs719, 196;
	cvt.u32.u16 	%r1525, %rs843;
	and.b32  	%r1526, %r1525, 244;
	popc.b32 	%r1527, %r1526;
	add.s32 	%r1528, %r1524, %r1527;
	xor.b16  	%rs844, %rs722, 115;
	cvt.u32.u16 	%r1529, %rs844;
	popc.b32 	%r1530, %r1529;
	add.s32 	%r1531, %r1528, %r1530;
	xor.b16  	%rs845, %rs727, 8;
	cvt.u32.u16 	%r1532, %rs845;
	and.b32  	%r1533, %r1532, 255;
	popc.b32 	%r1534, %r1533;
	add.s32 	%r1535, %r1531, %r1534;
	xor.b16  	%rs846, %rs731, 48;
	cvt.u32.u16 	%r1536, %rs846;
	and.b32  	%r1537, %r1536, 255;
	popc.b32 	%r1538, %r1537;
	add.s32 	%r1539, %r1535, %r1538;
	xor.b16  	%rs847, %rs735, 174;
	cvt.u32.u16 	%r1540, %rs847;
	and.b32  	%r1541, %r1540, 255;
	popc.b32 	%r1542, %r1541;
	add.s32 	%r1543, %r1539, %r1542;
	xor.b16  	%rs848, %rs739, 170;
	cvt.u32.u16 	%r1544, %rs848;
	and.b32  	%r1545, %r1544, 255;
	popc.b32 	%r1546, %r1545;
	add.s32 	%r1547, %r1543, %r1546;
	xor.b16  	%rs849, %rs743, 234;
	cvt.u32.u16 	%r1548, %rs849;
	and.b32  	%r1549, %r1548, 255;
	popc.b32 	%r1550, %r1549;
	add.s32 	%r1551, %r1547, %r1550;
	xor.b16  	%rs850, %rs747, 170;
	cvt.u32.u16 	%r1552, %rs850;
	and.b32  	%r1553, %r1552, 255;
	popc.b32 	%r1554, %r1553;
	add.s32 	%r1555, %r1551, %r1554;
	xor.b16  	%rs851, %rs751, 171;
	cvt.u32.u16 	%r1556, %rs851;
	and.b32  	%r1557, %r1556, 255;
	popc.b32 	%r1558, %r1557;
	add.s32 	%r1559, %r1555, %r1558;
	xor.b16  	%rs852, %rs755, 198;
	cvt.u32.u16 	%r1560, %rs852;
	and.b32  	%r1561, %r1560, 255;
	popc.b32 	%r1562, %r1561;
	add.s32 	%r1563, %r1559, %r1562;
	xor.b16  	%rs853, %rs756, 65;
	cvt.u32.u16 	%r1564, %rs853;
	and.b32  	%r1565, %r1564, 241;
	popc.b32 	%r1566, %r1565;
	add.s32 	%r1567, %r1563, %r1566;
	xor.b16  	%rs854, %rs819, 147;
	cvt.u32.u16 	%r1568, %rs854;
	and.b32  	%r1569, %r1568, 255;
	popc.b32 	%r1570, %r1569;
	add.s32 	%r1571, %r1567, %r1570;
	xor.b16  	%rs855, %rs818, 25;
	cvt.u32.u16 	%r1572, %rs855;
	and.b32  	%r1573, %r1572, 255;
	popc.b32 	%r1574, %r1573;
	add.s32 	%r1575, %r1571, %r1574;
	xor.b16  	%rs856, %rs817, 49;
	cvt.u32.u16 	%r1576, %rs856;
	and.b32  	%r1577, %r1576, 255;
	popc.b32 	%r1578, %r1577;
	add.s32 	%r1579, %r1575, %r1578;
	xor.b16  	%rs857, %rs816, 194;
	cvt.u32.u16 	%r1580, %rs857;
	and.b32  	%r1581, %r1580, 255;
	popc.b32 	%r1582, %r1581;
	add.s32 	%r1583, %r1579, %r1582;
	xor.b16  	%rs858, %rs815, 67;
	cvt.u32.u16 	%r1584, %rs858;
	and.b32  	%r1585, %r1584, 255;
	popc.b32 	%r1586, %r1585;
	add.s32 	%r1587, %r1583, %r1586;
	xor.b16  	%rs859, %rs814, 201;
	cvt.u32.u16 	%r1588, %rs859;
	and.b32  	%r1589, %r1588, 255;
	popc.b32 	%r1590, %r1589;
	add.s32 	%r1591, %r1587, %r1590;
	xor.b16  	%rs860, %rs813, 87;
	cvt.u32.u16 	%r1592, %rs860;
	and.b32  	%r1593, %r1592, 255;
	popc.b32 	%r1594, %r1593;
	add.s32 	%r1595, %r1591, %r1594;
	sub.s32 	%r1596, 104, %r1595;
	abs.s32 	%r1597, %r1596;
	setp.eq.s32 	%p92, %r1595, 104;
	selp.b32 	%r1598, 20, 5, %p92;
	xor.b16  	%rs861, %rs696, 183;
	cvt.u32.u16 	%r1599, %rs861;
	popc.b32 	%r1600, %r1599;
	cvt.u16.u32 	%rs862, %r1600;
	xor.b16  	%rs863, %rs701, 202;
	and.b16  	%rs864, %rs863, 255;
	cvt.u32.u16 	%r1601, %rs864;
	popc.b32 	%r1602, %r1601;
	cvt.u16.u32 	%rs865, %r1602;
	add.s16 	%rs866, %rs862, %rs865;
	xor.b16  	%rs867, %rs705, 191;
	and.b16  	%rs868, %rs867, 255;
	cvt.u32.u16 	%r1603, %rs868;
	popc.b32 	%r1604, %r1603;
	cvt.u16.u32 	%rs869, %r1604;
	add.s16 	%rs870, %rs866, %rs869;
	xor.b16  	%rs871, %rs709, 171;
	and.b16  	%rs872, %rs871, 255;
	cvt.u32.u16 	%r1605, %rs872;
	popc.b32 	%r1606, %r1605;
	cvt.u16.u32 	%rs873, %r1606;
	add.s16 	%rs874, %rs870, %rs873;
	not.b16 	%rs875, %rs710;
	and.b16  	%rs876, %rs875, 248;
	cvt.u32.u16 	%r1607, %rs876;
	popc.b32 	%r1608, %r1607;
	cvt.u16.u32 	%rs877, %r1608;
	add.s16 	%rs878, %rs874, %rs877;
	xor.b16  	%rs879, %rs713, 46;
	cvt.u32.u16 	%r1609, %rs879;
	popc.b32 	%r1610, %r1609;
	cvt.u16.u32 	%rs880, %r1610;
	add.s16 	%rs881, %rs878, %rs880;
	add.s16 	%rs882, %rs881, 5;
	cvt.u32.u16 	%r1611, %rs882;
	and.b32  	%r1612, %r1611, 255;
	xor.b16  	%rs883, %rs718, 108;
	cvt.u32.u16 	%r1613, %rs883;
	and.b32  	%r1614, %r1613, 255;
	popc.b32 	%r1615, %r1614;
	add.s32 	%r1616, %r1612, %r1615;
	xor.b16  	%rs884, %rs719, 228;
	cvt.u32.u16 	%r1617, %rs884;
	and.b32  	%r1618, %r1617, 244;
	popc.b32 	%r1619, %r1618;
	add.s32 	%r1620, %r1616, %r1619;
	xor.b16  	%rs885, %rs722, 83;
	cvt.u32.u16 	%r1621, %rs885;
	popc.b32 	%r1622, %r1621;
	add.s32 	%r1623, %r1620, %r1622;
	xor.b16  	%rs886, %rs727, 218;
	cvt.u32.u16 	%r1624, %rs886;
	and.b32  	%r1625, %r1624, 255;
	popc.b32 	%r1626, %r1625;
	add.s32 	%r1627, %r1623, %r1626;
	xor.b16  	%rs887, %rs731, 61;
	cvt.u32.u16 	%r1628, %rs887;
	and.b32  	%r1629, %r1628, 255;
	popc.b32 	%r1630, %r1629;
	add.s32 	%r1631, %r1627, %r1630;
	xor.b16  	%rs888, %rs735, 175;
	cvt.u32.u16 	%r1632, %rs888;
	and.b32  	%r1633, %r1632, 255;
	popc.b32 	%r1634, %r1633;
	add.s32 	%r1635, %r1631, %r1634;
	xor.b16  	%rs889, %rs739, 234;
	cvt.u32.u16 	%r1636, %rs889;
	and.b32  	%r1637, %r1636, 255;
	popc.b32 	%r1638, %r1637;
	add.s32 	%r1639, %r1635, %r1638;
	xor.b16  	%rs890, %rs743, 254;
	cvt.u32.u16 	%r1640, %rs890;
	and.b32  	%r1641, %r1640, 255;
	popc.b32 	%r1642, %r1641;
	add.s32 	%r1643, %r1639, %r1642;
	xor.b16  	%rs891, %rs747, 175;
	cvt.u32.u16 	%r1644, %rs891;
	and.b32  	%r1645, %r1644, 255;
	popc.b32 	%r1646, %r1645;
	add.s32 	%r1647, %r1643, %r1646;
	add.s32 	%r1648, %r1647, %r1558;
	xor.b16  	%rs892, %rs755, 206;
	cvt.u32.u16 	%r1649, %rs892;
	and.b32  	%r1650, %r1649, 255;
	popc.b32 	%r1651, %r1650;
	add.s32 	%r1652, %r1648, %r1651;
	xor.b16  	%rs893, %rs756, 99;
	cvt.u32.u16 	%r1653, %rs893;
	and.b32  	%r1654, %r1653, 243;
	popc.b32 	%r1655, %r1654;
	add.s32 	%r1656, %r1652, %r1655;
	xor.b16  	%rs894, %rs819, 155;
	cvt.u32.u16 	%r1657, %rs894;
	and.b32  	%r1658, %r1657, 255;
	popc.b32 	%r1659, %r1658;
	add.s32 	%r1660, %r1656, %r1659;
	xor.b16  	%rs895, %rs818, 57;
	cvt.u32.u16 	%r1661, %rs895;
	and.b32  	%r1662, %r1661, 255;
	popc.b32 	%r1663, %r1662;
	add.s32 	%r1664, %r1660, %r1663;
	xor.b16  	%rs896, %rs817, 179;
	cvt.u32.u16 	%r1665, %rs896;
	and.b32  	%r1666, %r1665, 255;
	popc.b32 	%r1667, %r1666;
	add.s32 	%r1668, %r1664, %r1667;
	xor.b16  	%rs897, %rs816, 202;
	cvt.u32.u16 	%r1669, %rs897;
	and.b32  	%r1670, %r1669, 255;
	popc.b32 	%r1671, %r1670;
	add.s32 	%r1672, %r1668, %r1671;
	xor.b16  	%rs898, %rs815, 111;
	cvt.u32.u16 	%r1673, %rs898;
	and.b32  	%r1674, %r1673, 255;
	popc.b32 	%r1675, %r1674;
	add.s32 	%r1676, %r1672, %r1675;
	xor.b16  	%rs899, %rs814, 205;
	cvt.u32.u16 	%r1677, %rs899;
	and.b32  	%r1678, %r1677, 255;
	popc.b32 	%r1679, %r1678;
	add.s32 	%r1680, %r1676, %r1679;
	add.s32 	%r1681, %r1680, %r1594;
	sub.s32 	%r1682, 104, %r1681;
	abs.s32 	%r1683, %r1682;
	setp.gt.u32 	%p93, %r1683, %r1597;
	selp.b32 	%r110, 6, %r1598, %p93;
	max.u32 	%r1684, %r1683, %r1597;
	shl.b32 	%r1685, %r1684, 16;
	or.b32  	%r111, %r1685, %r110;
	setp.lt.u32 	%p94, %r111, 3014656;
	@%p94 bra 	$L__BB1_20;
	ld.param.u64 	%rd1969, [_Z12generate_qrsPiPh_param_1];
	ld.param.u64 	%rd1960, [_Z12generate_qrsPiPh_param_0];
	shr.u32 	%r1686, %r111, 16;
	cvta.to.global.u64 	%rd652, %rd1960;
	atom.global.add.u32 	%r1687, [%rd652], 1;
	mul.lo.s32 	%r1688, %r1687, 19;
	cvt.s64.s32 	%rd653, %r1688;
	cvta.to.global.u64 	%rd654, %rd1969;
	add.s64 	%rd655, %rd654, %rd653;
	st.global.u8 	[%rd655], %rs2205;
	st.global.u8 	[%rd655+1], %rs2204;
	st.global.u8 	[%rd655+2], %rs2203;
	st.global.u8 	[%rd655+3], %rs2202;
	mov.b16 	%rs900, 46;
	st.global.u8 	[%rd655+4], %rs900;
	st.global.u8 	[%rd655+5], %rs2201;
	st.global.u8 	[%rd655+6], %rs2200;
	mov.b16 	%rs901, 47;
	st.global.u8 	[%rd655+7], %rs901;
	st.global.u8 	[%rd655+8], %rs2213;
	st.global.u8 	[%rd655+9], %rs2226;
	st.global.u8 	[%rd655+10], %rs2239;
	st.global.u8 	[%rd655+11], %rs2252;
	st.global.u8 	[%rd655+12], %rs2182;
	st.global.u8 	[%rd655+13], %rs2181;
	st.global.u8 	[%rd655+14], %rs2180;
	st.global.u8 	[%rd655+15], %rs2179;
	st.global.u8 	[%rd655+16], %rs2178;
	cvt.u16.u32 	%rs902, %r110;
	add.s16 	%rs903, %rs902, 48;
	st.global.u8 	[%rd655+17], %rs903;
	st.global.u8 	[%rd655+18], %r1686;
$L__BB1_20:
	mul.hi.u32 	%r1689, %r4424, -776530087;
	shr.u32 	%r1690, %r1689, 13;
	mad.lo.s32 	%r1691, %r1690, 10000, %r4425;
	setp.ne.s32 	%p95, %r1691, 0;
	@%p95 bra 	$L__BB1_22;
	shr.u32 	%r1692, %r4463, 2;
	xor.b32  	%r1693, %r1692, %r4463;
	shl.b32 	%r1694, %r4485, 4;
	shl.b32 	%r1695, %r1693, 1;
	xor.b32  	%r1696, %r1694, %r1695;
	xor.b32  	%r1697, %r1696, %r4485;
	xor.b32  	%r4463, %r1697, %r1693;
	add.s32 	%r1698, %r4478, %r4463;
	add.s32 	%r1699, %r1698, 724874;
	shr.u32 	%r1700, %r1699, 1;
	mul.hi.u32 	%r1701, %r1700, -2078209981;
	shr.u32 	%r1702, %r1701, 4;
	mul.lo.s32 	%r1703, %r1702, 62;
	sub.s32 	%r1704, %r1699, %r1703;
	setp.lt.u32 	%p96, %r1704, 10;
	setp.lt.u32 	%p97, %r1704, 35;
	selp.b32 	%r1705, 56, 61, %p97;
	selp.b32 	%r1706, 48, %r1705, %p96;
	add.s32 	%r1707, %r1706, %r1704;
	cvt.u16.u32 	%rs2205, %r1707;
	shr.u32 	%r1708, %r4462, 2;
	xor.b32  	%r1709, %r1708, %r4462;
	shl.b32 	%r1710, %r4463, 4;
	shl.b32 	%r1711, %r1709, 1;
	xor.b32  	%r1712, %r1711, %r1710;
	xor.b32  	%r1713, %r1712, %r1709;
	xor.b32  	%r4462, %r1713, %r4463;
	add.s32 	%r1714, %r4478, %r4462;
	add.s32 	%r1715, %r1714, 1087311;
	shr.u32 	%r1716, %r1715, 1;
	mul.hi.u32 	%r1717, %r1716, -2078209981;
	shr.u32 	%r1718, %r1717, 4;
	mul.lo.s32 	%r1719, %r1718, 62;
	sub.s32 	%r1720, %r1715, %r1719;
	setp.lt.u32 	%p98, %r1720, 10;
	setp.lt.u32 	%p99, %r1720, 35;
	selp.b32 	%r1721, 56, 61, %p99;
	selp.b32 	%r1722, 48, %r1721, %p98;
	add.s32 	%r1723, %r1722, %r1720;
	cvt.u16.u32 	%rs2204, %r1723;
	shr.u32 	%r1724, %r4461, 2;
	xor.b32  	%r1725, %r1724, %r4461;
	shl.b32 	%r1726, %r4462, 4;
	shl.b32 	%r1727, %r1725, 1;
	xor.b32  	%r1728, %r1727, %r1726;
	xor.b32  	%r1729, %r1728, %r1725;
	xor.b32  	%r4461, %r1729, %r4462;
	add.s32 	%r1730, %r4478, %r4461;
	add.s32 	%r1731, %r1730, 1449748;
	shr.u32 	%r1732, %r1731, 1;
	mul.hi.u32 	%r1733, %r1732, -2078209981;
	shr.u32 	%r1734, %r1733, 4;
	mul.lo.s32 	%r1735, %r1734, 62;
	sub.s32 	%r1736, %r1731, %r1735;
	setp.lt.u32 	%p100, %r1736, 10;
	setp.lt.u32 	%p101, %r1736, 35;
	selp.b32 	%r1737, 56, 61, %p101;
	selp.b32 	%r1738, 48, %r1737, %p100;
	add.s32 	%r1739, %r1738, %r1736;
	cvt.u16.u32 	%rs2203, %r1739;
	shr.u32 	%r1740, %r4473, 2;
	xor.b32  	%r1741, %r1740, %r4473;
	shl.b32 	%r1742, %r4461, 4;
	shl.b32 	%r1743, %r1741, 1;
	xor.b32  	%r1744, %r1743, %r1742;
	xor.b32  	%r1745, %r1744, %r1741;
	xor.b32  	%r4473, %r1745, %r4461;
	add.s32 	%r1746, %r4478, %r4473;
	add.s32 	%r1747, %r1746, 1812185;
	shr.u32 	%r1748, %r1747, 1;
	mul.hi.u32 	%r1749, %r1748, -2078209981;
	shr.u32 	%r1750, %r1749, 4;
	mul.lo.s32 	%r1751, %r1750, 62;
	sub.s32 	%r1752, %r1747, %r1751;
	setp.lt.u32 	%p102, %r1752, 10;
	setp.lt.u32 	%p103, %r1752, 35;
	selp.b32 	%r1753, 56, 61, %p103;
	selp.b32 	%r1754, 48, %r1753, %p102;
	add.s32 	%r1755, %r1754, %r1752;
	cvt.u16.u32 	%rs2202, %r1755;
	shr.u32 	%r1756, %r4485, 2;
	xor.b32  	%r1757, %r1756, %r4485;
	shl.b32 	%r1758, %r4473, 4;
	shl.b32 	%r1759, %r1757, 1;
	xor.b32  	%r1760, %r1759, %r1758;
	xor.b32  	%r1761, %r1760, %r1757;
	xor.b32  	%r4485, %r1761, %r4473;
	add.s32 	%r4490, %r4478, 2174622;
	add.s32 	%r1762, %r4485, %r4490;
	mul.hi.u32 	%r1763, %r1762, -1160801971;
	sub.s32 	%r1764, %r1762, %r1763;
	shr.u32 	%r1765, %r1764, 1;
	add.s32 	%r1766, %r1765, %r1763;
	shr.u32 	%r1767, %r1766, 5;
	mul.lo.s32 	%r1768, %r1767, 37;
	sub.s32 	%r1769, %r1762, %r1768;
	mul.wide.u32 	%rd656, %r1769, 3;
	mov.u64 	%rd657, tlds;
	add.s64 	%rd658, %rd657, %rd656;
	ld.global.u8 	%rs2201, [%rd658];
	ld.global.u8 	%rs2200, [%rd658+1];
$L__BB1_22:
	mul.hi.u32 	%r1770, %r4424, 1626496491;
	shr.u32 	%r1771, %r1770, 8;
	mad.lo.s32 	%r1772, %r1771, 676, %r4425;
	setp.ne.s32 	%p104, %r1772, 0;
	@%p104 bra 	$L__BB1_24;
	shr.u32 	%r1773, %r4463, 2;
	xor.b32  	%r1774, %r1773, %r4463;
	shl.b32 	%r1775, %r4485, 4;
	shl.b32 	%r1776, %r1774, 1;
	xor.b32  	%r1777, %r1775, %r1776;
	xor.b32  	%r1778, %r1777, %r4485;
	xor.b32  	%r1779, %r1778, %r1774;
	add.s32 	%r1780, %r4490, %r1779;
	add.s32 	%r1781, %r1780, 362437;
	shr.u32 	%r1782, %r1781, 1;
	mul.hi.u32 	%r1783, %r1782, -2078209981;
	shr.u32 	%r1784, %r1783, 4;
	mul.lo.s32 	%r1785, %r1784, 62;
	sub.s32 	%r1786, %r1781, %r1785;
	setp.lt.u32 	%p105, %r1786, 10;
	setp.lt.u32 	%p106, %r1786, 35;
	selp.b32 	%r1787, 56, 61, %p106;
	selp.b32 	%r1788, 48, %r1787, %p105;
	add.s32 	%r1789, %r1788, %r1786;
	cvt.u16.u32 	%rs2213, %r1789;
	shr.u32 	%r1790, %r4462, 2;
	xor.b32  	%r1791, %r1790, %r4462;
	shl.b32 	%r1792, %r1779, 4;
	shl.b32 	%r1793, %r1791, 1;
	xor.b32  	%r1794, %r1792, %r1793;
	xor.b32  	%r1795, %r1794, %r1779;
	xor.b32  	%r1796, %r1795, %r1791;
	add.s32 	%r1797, %r4490, %r1796;
	add.s32 	%r1798, %r1797, 724874;
	shr.u32 	%r1799, %r1798, 1;
	mul.hi.u32 	%r1800, %r1799, -2078209981;
	shr.u32 	%r1801, %r1800, 4;
	mul.lo.s32 	%r1802, %r1801, 62;
	sub.s32 	%r1803, %r1798, %r1802;
	setp.lt.u32 	%p107, %r1803, 10;
	setp.lt.u32 	%p108, %r1803, 35;
	selp.b32 	%r1804, 56, 61, %p108;
	selp.b32 	%r1805, 48, %r1804, %p107;
	add.s32 	%r1806, %r1805, %r1803;
	cvt.u16.u32 	%rs2226, %r1806;
	shr.u32 	%r1807, %r4461, 2;
	xor.b32  	%r1808, %r1807, %r4461;
	shl.b32 	%r1809, %r1796, 4;
	shl.b32 	%r1810, %r1808, 1;
	xor.b32  	%r1811, %r1809, %r1810;
	xor.b32  	%r1812, %r1811, %r1796;
	xor.b32  	%r1813, %r1812, %r1808;
	add.s32 	%r1814, %r4490, %r1813;
	add.s32 	%r1815, %r1814, 1087311;
	shr.u32 	%r1816, %r1815, 1;
	mul.hi.u32 	%r1817, %r1816, -2078209981;
	shr.u32 	%r1818, %r1817, 4;
	mul.lo.s32 	%r1819, %r1818, 62;
	sub.s32 	%r1820, %r1815, %r1819;
	setp.lt.u32 	%p109, %r1820, 10;
	setp.lt.u32 	%p110, %r1820, 35;
	selp.b32 	%r1821, 56, 61, %p110;
	selp.b32 	%r1822, 48, %r1821, %p109;
	add.s32 	%r1823, %r1822, %r1820;
	cvt.u16.u32 	%rs2239, %r1823;
	shr.u32 	%r1824, %r4473, 2;
	xor.b32  	%r1825, %r1824, %r4473;
	shl.b32 	%r1826, %r1813, 4;
	shl.b32 	%r1827, %r1825, 1;
	xor.b32  	%r1828, %r1826, %r1827;
	xor.b32  	%r1829, %r1828, %r1813;
	xor.b32  	%r1830, %r1829, %r1825;
	shr.u32 	%r1831, %r4485, 2;
	xor.b32  	%r1832, %r1831, %r4485;
	shl.b32 	%r1833, %r1830, 4;
	shl.b32 	%r1834, %r1832, 1;
	xor.b32  	%r1835, %r1833, %r1834;
	xor.b32  	%r1836, %r1835, %r1830;
	xor.b32  	%r4463, %r1836, %r1832;
	add.s32 	%r1837, %r4490, %r4463;
	add.s32 	%r1838, %r1837, 1812185;
	shr.u32 	%r1839, %r1838, 1;
	mul.hi.u32 	%r1840, %r1839, -2078209981;
	shr.u32 	%r1841, %r1840, 4;
	mul.lo.s32 	%r1842, %r1841, 62;
	sub.s32 	%r1843, %r1838, %r1842;
	setp.lt.u32 	%p111, %r1843, 10;
	setp.lt.u32 	%p112, %r1843, 35;
	selp.b32 	%r1844, 56, 61, %p112;
	selp.b32 	%r1845, 48, %r1844, %p111;
	add.s32 	%r1846, %r1845, %r1843;
	cvt.u16.u32 	%rs2182, %r1846;
	shr.u32 	%r1847, %r1779, 2;
	xor.b32  	%r1848, %r1847, %r1779;
	shl.b32 	%r1849, %r4463, 4;
	shl.b32 	%r1850, %r1848, 1;
	xor.b32  	%r1851, %r1849, %r1850;
	xor.b32  	%r1852, %r1851, %r4463;
	xor.b32  	%r4462, %r1852, %r1848;
	add.s32 	%r1853, %r4490, %r4462;
	add.s32 	%r1854, %r1853, 2174622;
	shr.u32 	%r1855, %r1854, 1;
	mul.hi.u32 	%r1856, %r1855, -2078209981;
	shr.u32 	%r1857, %r1856, 4;
	mul.lo.s32 	%r1858, %r1857, 62;
	sub.s32 	%r1859, %r1854, %r1858;
	setp.lt.u32 	%p113, %r1859, 10;
	setp.lt.u32 	%p114, %r1859, 35;
	selp.b32 	%r1860, 56, 61, %p114;
	selp.b32 	%r1861, 48, %r1860, %p113;
	add.s32 	%r1862, %r1861, %r1859;
	cvt.u16.u32 	%rs2181, %r1862;
	shr.u32 	%r1863, %r1796, 2;
	xor.b32  	%r1864, %r1863, %r1796;
	shl.b32 	%r1865, %r4462, 4;
	shl.b32 	%r1866, %r1864, 1;
	xor.b32  	%r1867, %r1865, %r1866;
	xor.b32  	%r1868, %r1867, %r4462;
	xor.b32  	%r4461, %r1868, %r1864;
	add.s32 	%r1869, %r4490, %r4461;
	add.s32 	%r1870, %r1869, 2537059;
	shr.u32 	%r1871, %r1870, 1;
	mul.hi.u32 	%r1872, %r1871, -2078209981;
	shr.u32 	%r1873, %r1872, 4;
	mul.lo.s32 	%r1874, %r1873, 62;
	sub.s32 	%r1875, %r1870, %r1874;
	setp.lt.u32 	%p115, %r1875, 10;
	setp.lt.u32 	%p116, %r1875, 35;
	selp.b32 	%r1876, 56, 61, %p116;
	selp.b32 	%r1877, 48, %r1876, %p115;
	add.s32 	%r1878, %r1877, %r1875;
	cvt.u16.u32 	%rs2180, %r1878;
	shr.u32 	%r1879, %r1813, 2;
	xor.b32  	%r1880, %r1879, %r1813;
	shl.b32 	%r1881, %r4461, 4;
	shl.b32 	%r1882, %r1880, 1;
	xor.b32  	%r1883, %r1881, %r1882;
	xor.b32  	%r1884, %r1883, %r4461;
	xor.b32  	%r4473, %r1884, %r1880;
	add.s32 	%r1885, %r4490, %r4473;
	add.s32 	%r1886, %r1885, 2899496;
	shr.u32 	%r1887, %r1886, 1;
	mul.hi.u32 	%r1888, %r1887, -2078209981;
	shr.u32 	%r1889, %r1888, 4;
	mul.lo.s32 	%r1890, %r1889, 62;
	sub.s32 	%r1891, %r1886, %r1890;
	setp.lt.u32 	%p117, %r1891, 10;
	setp.lt.u32 	%p118, %r1891, 35;
	selp.b32 	%r1892, 56, 61, %p118;
	selp.b32 	%r1893, 48, %r1892, %p117;
	add.s32 	%r1894, %r1893, %r1891;
	cvt.u16.u32 	%rs2179, %r1894;
	shr.u32 	%r1895, %r1830, 2;
	xor.b32  	%r1896, %r1895, %r1830;
	shl.b32 	%r1897, %r4473, 4;
	shl.b32 	%r1898, %r1896, 1;
	xor.b32  	%r1899, %r1897, %r1898;
	xor.b32  	%r1900, %r1899, %r4473;
	xor.b32  	%r4485, %r1900, %r1896;
	add.s32 	%r4490, %r4490, 3261933;
	add.s32 	%r1901, %r4485, %r4490;
	shr.u32 	%r1902, %r1901, 1;
	mul.hi.u32 	%r1903, %r1902, -2078209981;
	shr.u32 	%r1904, %r1903, 4;
	mul.lo.s32 	%r1905, %r1904, 62;
	sub.s32 	%r1906, %r1901, %r1905;
	setp.lt.u32 	%p119, %r1906, 10;
	setp.lt.u32 	%p120, %r1906, 35;
	selp.b32 	%r1907, 56, 61, %p120;
	selp.b32 	%r1908, 48, %r1907, %p119;
	add.s32 	%r1909, %r1908, %r1906;
	cvt.u16.u32 	%rs2178, %r1909;
$L__BB1_24:
	shr.u32 	%r1910, %r4463, 2;
	xor.b32  	%r1911, %r1910, %r4463;
	shl.b32 	%r1912, %r4485, 4;
	shl.b32 	%r1913, %r1911, 1;
	xor.b32  	%r1914, %r1912, %r1913;
	xor.b32  	%r1915, %r1914, %r4485;
	xor.b32  	%r4497, %r1915, %r1911;
	add.s32 	%r4502, %r4490, 362437;
	add.s32 	%r1916, %r4497, %r4502;
	shr.u32 	%r1917, %r1916, 1;
	mul.hi.u32 	%r1918, %r1917, -2078209981;
	shr.u32 	%r1919, %r1918, 4;
	mul.lo.s32 	%r1920, %r1919, 62;
	sub.s32 	%r1921, %r1916, %r1920;
	setp.lt.u32 	%p121, %r1921, 10;
	setp.lt.u32 	%p122, %r1921, 35;
	selp.b32 	%r1922, 56, 61, %p122;
	selp.b32 	%r1923, 48, %r1922, %p121;
	add.s32 	%r1924, %r1923, %r1921;
	cvt.u16.u32 	%rs2252, %r1924;
	shr.u16 	%rs904, %rs2205, 4;
	and.b16  	%rs905, %rs904, 15;
	or.b16  	%rs906, %rs905, 16;
	shl.b16 	%rs907, %rs2205, 4;
	shr.u16 	%rs908, %rs2204, 4;
	and.b16  	%rs909, %rs908, 15;
	or.b16  	%rs910, %rs907, %rs909;
	shl.b16 	%rs911, %rs2204, 4;
	shr.u16 	%rs912, %rs2203, 4;
	and.b16  	%rs913, %rs912, 15;
	or.b16  	%rs914, %rs911, %rs913;
	shl.b16 	%rs915, %rs2203, 4;
	shr.u16 	%rs916, %rs2202, 4;
	and.b16  	%rs917, %rs916, 15;
	or.b16  	%rs918, %rs915, %rs917;
	shl.b16 	%rs919, %rs2202, 4;
	or.b16  	%rs920, %rs919, 2;
	shr.u16 	%rs921, %rs2201, 4;
	and.b16  	%rs922, %rs921, 15;
	or.b16  	%rs923, %rs922, 224;
	shl.b16 	%rs924, %rs2201, 4;
	shr.u16 	%rs925, %rs2200, 4;
	and.b16  	%rs926, %rs925, 15;
	or.b16  	%rs927, %rs924, %rs926;
	shl.b16 	%rs928, %rs2200, 4;
	or.b16  	%rs929, %rs928, 2;
	shr.u16 	%rs930, %rs2213, 4;
	and.b16  	%rs931, %rs930, 15;
	or.b16  	%rs932, %rs931, 240;
	shl.b16 	%rs933, %rs2213, 4;
	shr.u16 	%rs934, %rs2226, 4;
	and.b16  	%rs935, %rs934, 15;
	or.b16  	%rs936, %rs933, %rs935;
	shl.b16 	%rs937, %rs2226, 4;
	shr.u16 	%rs938, %rs2239, 4;
	and.b16  	%rs939, %rs938, 15;
	or.b16  	%rs940, %rs937, %rs939;
	shr.u16 	%rs941, %rs2252, 4;
	and.b16  	%rs942, %rs941, 15;
	shl.b16 	%rs943, %rs2239, 4;
	or.b16  	%rs944, %rs943, %rs942;
	shl.b16 	%rs945, %rs2252, 4;
	shr.u16 	%rs946, %rs2182, 4;
	and.b16  	%rs947, %rs946, 15;
	or.b16  	%rs948, %rs945, %rs947;
	shl.b16 	%rs949, %rs2182, 4;
	shr.u16 	%rs950, %rs2181, 4;
	and.b16  	%rs951, %rs950, 15;
	or.b16  	%rs952, %rs949, %rs951;
	shl.b16 	%rs953, %rs2181, 4;
	shr.u16 	%rs954, %rs2180, 4;
	and.b16  	%rs955, %rs954, 15;
	or.b16  	%rs956, %rs953, %rs955;
	shl.b16 	%rs957, %rs2180, 4;
	shr.u16 	%rs958, %rs2179, 4;
	and.b16  	%rs959, %rs958, 15;
	or.b16  	%rs960, %rs957, %rs959;
	shl.b16 	%rs961, %rs2179, 4;
	shr.u16 	%rs962, %rs2178, 4;
	and.b16  	%rs963, %rs962, 15;
	or.b16  	%rs964, %rs961, %rs963;
	shl.b16 	%rs965, %rs2178, 4;
	cvt.u16.u64 	%rs966, %rd1;
	xor.b16  	%rs967, %rs906, %rs966;
	and.b16  	%rs968, %rs967, 255;
	mul.wide.u16 	%r1925, %rs968, 8;
	mov.u32 	%r1926, _ZZ12generate_qrsPiPhE8ll_table;
	add.s32 	%r1927, %r1926, %r1925;
	ld.shared.u64 	%rd659, [%r1927];
	shl.b64 	%rd660, %rd659, 8;
	xor.b64  	%rd661, %rd660, %rd1;
	and.b64  	%rd662, %rd660, 4294901760;
	and.b64  	%rd663, %rd1, 72057594037927680;
	xor.b64  	%rd664, %rd662, %rd663;
	and.b64  	%rd665, %rd660, 281470681743360;
	xor.b64  	%rd666, %rd665, %rd664;
	and.b64  	%rd667, %rd660, 71776119061217280;
	shr.u64 	%rd668, %rd659, 48;
	or.b64  	%rd669, %rd667, %rd668;
	xor.b64  	%rd670, %rd669, %rd666;
	cvt.u16.u64 	%rs969, %rd661;
	shr.u16 	%rs970, %rs969, 8;
	xor.b16  	%rs971, %rs910, %rs970;
	and.b16  	%rs972, %rs971, 255;
	mul.wide.u16 	%r1928, %rs972, 8;
	add.s32 	%r1929, %r1926, %r1928;
	ld.shared.u64 	%rd671, [%r1929];
	shl.b64 	%rd672, %rd671, 16;
	xor.b64  	%rd673, %rd672, %rd664;
	and.b64  	%rd674, %rd672, 1099494850560;
	and.b64  	%rd675, %rd672, 72056494526300160;
	shr.u64 	%rd676, %rd671, 40;
	and.b64  	%rd677, %rd676, 65535;
	shr.u64 	%rd678, %rd673, 16;
	cvt.u16.u64 	%rs973, %rd678;
	xor.b16  	%rs974, %rs914, %rs973;
	and.b64  	%rd679, %rd670, 72057594021150975;
	xor.b64  	%rd680, %rd674, %rd679;
	and.b16  	%rs975, %rs974, 255;
	mul.wide.u16 	%r1930, %rs975, 8;
	add.s32 	%r1931, %r1926, %r1930;
	ld.shared.u64 	%rd681, [%r1931];
	shl.b64 	%rd682, %rd681, 24;
	xor.b64  	%rd683, %rd682, %rd680;
	and.b64  	%rd684, %rd682, 281470681743360;
	shr.u64 	%rd685, %rd681, 32;
	or.b64  	%rd686, %rd682, %rd685;
	and.b64  	%rd687, %rd686, 71776119061217535;
	and.b64  	%rd688, %rd685, 16776960;
	shr.u64 	%rd689, %rd683, 24;
	cvt.u16.u64 	%rs976, %rd689;
	xor.b16  	%rs977, %rs918, %rs976;
	and.b64  	%rd690, %rd680, 72057589742960895;
	xor.b64  	%rd691, %rd675, %rd690;
	xor.b64  	%rd692, %rd677, %rd691;
	xor.b64  	%rd693, %rd684, %rd692;
	and.b16  	%rs978, %rs977, 255;
	mul.wide.u16 	%r1932, %rs978, 8;
	add.s32 	%r1933, %r1926, %r1932;
	ld.shared.u64 	%rd694, [%r1933];
	shl.b64 	%rd695, %rd694, 32;
	xor.b64  	%rd696, %rd695, %rd693;
	and.b64  	%rd697, %rd695, 72056494526300160;
	shr.u64 	%rd698, %rd694, 24;
	and.b64  	%rd699, %rd698, 65535;
	and.b64  	%rd700, %rd698, 4294901760;
	shr.u64 	%rd701, %rd696, 32;
	cvt.u16.u64 	%rs979, %rd701;
	xor.b16  	%rs980, %rs920, %rs979;
	and.b64  	%rd702, %rd693, 72056494526365695;
	xor.b64  	%rd703, %rd687, %rd702;
	xor.b64  	%rd704, %rd688, %rd703;
	xor.b64  	%rd705, %rd697, %rd704;
	and.b16  	%rs981, %rs980, 255;
	mul.wide.u16 	%r1934, %rs981, 8;
	add.s32 	%r1935, %r1926, %r1934;
	ld.shared.u64 	%rd706, [%r1935];
	shl.b64 	%rd707, %rd706, 40;
	xor.b64  	%rd708, %rd707, %rd705;
	shr.u64 	%rd709, %rd706, 16;
	or.b64  	%rd710, %rd707, %rd709;
	and.b64  	%rd711, %rd710, 71776119061217535;
	and.b64  	%rd712, %rd709, 16776960;
	and.b64  	%rd713, %rd709, 1099494850560;
	shr.u64 	%rd714, %rd708, 40;
	cvt.u16.u64 	%rs982, %rd714;
	xor.b16  	%rs983, %rs923, %rs982;
	and.b64  	%rd715, %rd705, 71776119077994495;
	xor.b64  	%rd716, %rd699, %rd715;
	xor.b64  	%rd717, %rd700, %rd716;
	xor.b64  	%rd718, %rd711, %rd717;
	and.b16  	%rs984, %rs983, 255;
	mul.wide.u16 	%r1936, %rs984, 8;
	add.s32 	%r1937, %r1926, %r1936;
	ld.shared.u64 	%rd719, [%r1937];
	shl.b64 	%rd720, %rd719, 48;
	xor.b64  	%rd721, %rd720, %rd718;
	shr.u64 	%rd722, %rd719, 8;
	and.b64  	%rd723, %rd722, 65535;
	and.b64  	%rd724, %rd722, 4294901760;
	and.b64  	%rd725, %rd722, 281470681743360;
	shr.u64 	%rd726, %rd721, 48;
	cvt.u16.u64 	%rs985, %rd726;
	xor.b16  	%rs986, %rs927, %rs985;
	and.b64  	%rd727, %rd718, 4294967295;
	xor.b64  	%rd728, %rd712, %rd727;
	xor.b64  	%rd729, %rd713, %rd728;
	xor.b64  	%rd730, %rd723, %rd729;
	and.b16  	%rs987, %rs986, 255;
	mul.wide.u16 	%r1938, %rs987, 8;
	add.s32 	%r1939, %r1926, %r1938;
	ld.shared.u64 	%rd731, [%r1939];
	xor.b64  	%rd732, %rd731, %rd730;
	and.b64  	%rd733, %rd731, 72057594037927680;
	cvt.u16.u64 	%rs988, %rd732;
	xor.b16  	%rs989, %rs929, %rs988;
	and.b64  	%rd734, %rd730, 1099511627520;
	xor.b64  	%rd735, %rd724, %rd734;
	xor.b64  	%rd736, %rd725, %rd735;
	xor.b64  	%rd737, %rd733, %rd736;
	and.b16  	%rs990, %rs989, 255;
	mul.wide.u16 	%r1940, %rs990, 8;
	add.s32 	%r1941, %r1926, %r1940;
	ld.shared.u64 	%rd738, [%r1941];
	shl.b64 	%rd739, %rd738, 8;
	xor.b64  	%rd740, %rd739, %rd737;
	and.b64  	%rd741, %rd739, 4294901760;
	xor.b64  	%rd742, %rd741, %rd737;
	and.b64  	%rd743, %rd739, 281470681743360;
	xor.b64  	%rd744, %rd743, %rd742;
	and.b64  	%rd745, %rd739, 71776119061217280;
	shr.u64 	%rd746, %rd738, 48;
	or.b64  	%rd747, %rd745, %rd746;
	xor.b64  	%rd748, %rd747, %rd744;
	cvt.u16.u64 	%rs991, %rd740;
	shr.u16 	%rs992, %rs991, 8;
	xor.b16  	%rs993, %rs932, %rs992;
	and.b64  	%rd749, %rd748, -16776961;
	mul.wide.u16 	%r1942, %rs993, 8;
	add.s32 	%r1943, %r1926, %r1942;
	ld.shared.u64 	%rd750, [%r1943];
	shl.b64 	%rd751, %rd750, 16;
	xor.b64  	%rd752, %rd751, %rd742;
	and.b64  	%rd753, %rd751, 1099494850560;
	xor.b64  	%rd754, %rd753, %rd749;
	and.b64  	%rd755, %rd751, 72056494526300160;
	shr.u64 	%rd756, %rd750, 40;
	and.b64  	%rd757, %rd756, 65535;
	shr.u64 	%rd758, %rd752, 16;
	cvt.u16.u64 	%rs994, %rd758;
	xor.b16  	%rs995, %rs936, %rs994;
	and.b16  	%rs996, %rs995, 255;
	mul.wide.u16 	%r1944, %rs996, 8;
	add.s32 	%r1945, %r1926, %r1944;
	ld.shared.u64 	%rd759, [%r1945];
	shl.b64 	%rd760, %rd759, 24;
	xor.b64  	%rd761, %rd760, %rd754;
	and.b64  	%rd762, %rd760, 281470681743360;
	shr.u64 	%rd763, %rd759, 32;
	or.b64  	%rd764, %rd760, %rd763;
	and.b64  	%rd765, %rd764, 71776119061217535;
	and.b64  	%rd766, %rd763, 16776960;
	shr.u64 	%rd767, %rd761, 24;
	cvt.u16.u64 	%rs997, %rd767;
	xor.b16  	%rs998, %rs940, %rs997;
	and.b64  	%rd768, %rd754, -4294967041;
	xor.b64  	%rd769, %rd755, %rd768;
	xor.b64  	%rd770, %rd757, %rd769;
	xor.b64  	%rd771, %rd762, %rd770;
	and.b16  	%rs999, %rs998, 255;
	mul.wide.u16 	%r1946, %rs999, 8;
	add.s32 	%r1947, %r1926, %r1946;
	ld.shared.u64 	%rd772, [%r1947];
	shl.b64 	%rd773, %rd772, 32;
	xor.b64  	%rd774, %rd773, %rd771;
	and.b64  	%rd775, %rd773, 72056494526300160;
	shr.u64 	%rd776, %rd772, 24;
	and.b64  	%rd777, %rd776, 65535;
	and.b64  	%rd778, %rd776, 4294901760;
	shr.u64 	%rd779, %rd774, 32;
	cvt.u16.u64 	%rs1000, %rd779;
	xor.b16  	%rs1001, %rs944, %rs1000;
	and.b64  	%rd780, %rd771, -1099511562241;
	xor.b64  	%rd781, %rd765, %rd780;
	xor.b64  	%rd782, %rd766, %rd781;
	xor.b64  	%rd783, %rd775, %rd782;
	and.b16  	%rs1002, %rs1001, 255;
	mul.wide.u16 	%r1948, %rs1002, 8;
	add.s32 	%r1949, %r1926, %r1948;
	ld.shared.u64 	%rd784, [%r1949];
	shl.b64 	%rd785, %rd784, 40;
	xor.b64  	%rd786, %rd785, %rd783;
	shr.u64 	%rd787, %rd784, 16;
	or.b64  	%rd788, %rd785, %rd787;
	and.b64  	%rd789, %rd788, 71776119061217535;
	and.b64  	%rd790, %rd787, 16776960;
	and.b64  	%rd791, %rd787, 1099494850560;
	shr.u64 	%rd792, %rd786, 40;
	cvt.u16.u64 	%rs1003, %rd792;
	xor.b16  	%rs1004, %rs948, %rs1003;
	and.b64  	%rd793, %rd783, -281474959933441;
	xor.b64  	%rd794, %rd777, %rd793;
	xor.b64  	%rd795, %rd778, %rd794;
	xor.b64  	%rd796, %rd789, %rd795;
	and.b16  	%rs1005, %rs1004, 255;
	mul.wide.u16 	%r1950, %rs1005, 8;
	add.s32 	%r1951, %r1926, %r1950;
	ld.shared.u64 	%rd797, [%r1951];
	shl.b64 	%rd798, %rd797, 48;
	xor.b64  	%rd799, %rd798, %rd796;
	shr.u64 	%rd800, %rd797, 8;
	and.b64  	%rd801, %rd800, 65535;
	and.b64  	%rd802, %rd800, 4294901760;
	and.b64  	%rd803, %rd800, 281470681743360;
	shr.u64 	%rd804, %rd799, 48;
	cvt.u16.u64 	%rs1006, %rd804;
	xor.b16  	%rs1007, %rs952, %rs1006;
	and.b64  	%rd805, %rd796, -72057589742960641;
	xor.b64  	%rd806, %rd790, %rd805;
	xor.b64  	%rd807, %rd791, %rd806;
	xor.b64  	%rd808, %rd801, %rd807;
	and.b16  	%rs1008, %rs1007, 255;
	mul.wide.u16 	%r1952, %rs1008, 8;
	add.s32 	%r1953, %r1926, %r1952;
	ld.shared.u64 	%rd809, [%r1953];
	xor.b64  	%rd810, %rd809, %rd808;
	and.b64  	%rd811, %rd809, 72057594037927680;
	cvt.u16.u64 	%rs1009, %rd810;
	xor.b16  	%rs1010, %rs956, %rs1009;
	and.b64  	%rd812, %rd808, -72056494526300416;
	xor.b64  	%rd813, %rd802, %rd812;
	xor.b64  	%rd814, %rd803, %rd813;
	xor.b64  	%rd815, %rd811, %rd814;
	and.b16  	%rs1011, %rs1010, 255;
	mul.wide.u16 	%r1954, %rs1011, 8;
	add.s32 	%r1955, %r1926, %r1954;
	ld.shared.u64 	%rd816, [%r1955];
	shl.b64 	%rd817, %rd816, 8;
	xor.b64  	%rd818, %rd817, %rd815;
	and.b64  	%rd819, %rd817, 4294901760;
	xor.b64  	%rd820, %rd819, %rd815;
	and.b64  	%rd821, %rd817, 281470681743360;
	xor.b64  	%rd822, %rd821, %rd820;
	and.b64  	%rd823, %rd817, 71776119061217280;
	shr.u64 	%rd824, %rd816, 48;
	or.b64  	%rd825, %rd823, %rd824;
	xor.b64  	%rd826, %rd825, %rd822;
	cvt.u16.u64 	%rs1012, %rd818;
	shr.u16 	%rs1013, %rs1012, 8;
	xor.b16  	%rs1014, %rs960, %rs1013;
	and.b64  	%rd827, %rd826, -16776961;
	and.b16  	%rs1015, %rs1014, 255;
	mul.wide.u16 	%r1956, %rs1015, 8;
	add.s32 	%r1957, %r1926, %r1956;
	ld.shared.u64 	%rd828, [%r1957];
	shl.b64 	%rd829, %rd828, 16;
	xor.b64  	%rd830, %rd829, %rd820;
	and.b64  	%rd831, %rd829, 1099494850560;
	xor.b64  	%rd832, %rd831, %rd827;
	and.b64  	%rd833, %rd829, 72056494526300160;
	shr.u64 	%rd834, %rd828, 40;
	and.b64  	%rd835, %rd834, 65535;
	shr.u64 	%rd836, %rd830, 16;
	cvt.u16.u64 	%rs1016, %rd836;
	xor.b16  	%rs1017, %rs964, %rs1016;
	and.b16  	%rs1018, %rs1017, 255;
	mul.wide.u16 	%r1958, %rs1018, 8;
	add.s32 	%r1959, %r1926, %r1958;
	ld.shared.u64 	%rd837, [%r1959];
	shl.b64 	%rd838, %rd837, 24;
	xor.b64  	%rd839, %rd838, %rd832;
	and.b64  	%rd840, %rd838, 281470681743360;
	shr.u64 	%rd841, %rd837, 32;
	or.b64  	%rd842, %rd838, %rd841;
	and.b64  	%rd843, %rd842, 71776119061217535;
	and.b64  	%rd844, %rd841, 16776960;
	shr.u64 	%rd845, %rd839, 24;
	cvt.u16.u64 	%rs1019, %rd845;
	xor.b16  	%rs1020, %rs965, %rs1019;
	and.b64  	%rd846, %rd832, -4294967041;
	xor.b64  	%rd847, %rd833, %rd846;
	xor.b64  	%rd848, %rd835, %rd847;
	xor.b64  	%rd849, %rd840, %rd848;
	xor.b64  	%rd850, %rd843, %rd849;
	xor.b64  	%rd851, %rd844, %rd850;
	and.b16  	%rs1021, %rs1020, 255;
	mul.wide.u16 	%r1960, %rs1021, 8;
	add.s32 	%r1961, %r1926, %r1960;
	ld.shared.u64 	%rd852, [%r1961];
	shl.b64 	%rd853, %rd852, 32;
	and.b64  	%rd854, %rd853, 1095216660480;
	xor.b64  	%rd855, %rd854, %rd851;
	and.b64  	%rd856, %rd853, 72056494526300160;
	xor.b64  	%rd857, %rd856, %rd855;
	shr.u64 	%rd858, %rd852, 24;
	and.b64  	%rd859, %rd858, 65535;
	xor.b64  	%rd860, %rd859, %rd857;
	and.b64  	%rd861, %rd858, 4294901760;
	xor.b64  	%rd862, %rd861, %rd860;
	shr.u64 	%rd863, %rd862, 24;
	cvt.u16.u64 	%rs1022, %rd863;
	shr.u64 	%rd864, %rd862, 16;
	cvt.u16.u64 	%rs1023, %rd864;
	shr.u64 	%rd865, %rd860, 8;
	cvt.u16.u64 	%rs1024, %rd865;
	cvt.u16.u64 	%rs1025, %rd860;
	shr.u64 	%rd866, %rd857, 48;
	cvt.u16.u64 	%rs1026, %rd866;
	shr.u64 	%rd867, %rd857, 40;
	cvt.u16.u64 	%rs1027, %rd867;
	shr.u64 	%rd868, %rd855, 32;
	cvt.u16.u64 	%rs1028, %rd868;
	or.b16  	%rs1029, %rs905, 48;
	cvt.u32.u16 	%r1962, %rs1029;
	popc.b32 	%r1963, %r1962;
	cvt.u16.u32 	%rs1030, %r1963;
	xor.b16  	%rs1031, %rs910, 194;
	and.b16  	%rs1032, %rs1031, 255;
	cvt.u32.u16 	%r1964, %rs1032;
	popc.b32 	%r1965, %r1964;
	cvt.u16.u32 	%rs1033, %r1965;
	add.s16 	%rs1034, %rs1030, %rs1033;
	xor.b16  	%rs1035, %rs914, 171;
	and.b16  	%rs1036, %rs1035, 255;
	cvt.u32.u16 	%r1966, %rs1036;
	popc.b32 	%r1967, %r1966;
	cvt.u16.u32 	%rs1037, %r1967;
	add.s16 	%rs1038, %rs1034, %rs1037;
	xor.b16  	%rs1039, %rs918, 170;
	and.b16  	%rs1040, %rs1039, 255;
	cvt.u32.u16 	%r1968, %rs1040;
	popc.b32 	%r1969, %r1968;
	cvt.u16.u32 	%rs1041, %r1969;
	add.s16 	%rs1042, %rs1038, %rs1041;
	xor.b16  	%rs1043, %rs919, 184;
	and.b16  	%rs1044, %rs1043, 248;
	cvt.u32.u16 	%r1970, %rs1044;
	popc.b32 	%r1971, %r1970;
	cvt.u16.u32 	%rs1045, %r1971;
	add.s16 	%rs1046, %rs1042, %rs1045;
	xor.b16  	%rs1047, %rs922, 172;
	cvt.u32.u16 	%r1972, %rs1047;
	popc.b32 	%r1973, %r1972;
	cvt.u16.u32 	%rs1048, %r1973;
	add.s16 	%rs1049, %rs1046, %rs1048;
	add.s16 	%rs1050, %rs1049, 4;
	cvt.u32.u16 	%r1974, %rs1050;
	and.b32  	%r1975, %r1974, 255;
	xor.b16  	%rs1051, %rs927, 100;
	cvt.u32.u16 	%r1976, %rs1051;
	and.b32  	%r1977, %r1976, 255;
	popc.b32 	%r1978, %r1977;
	add.s32 	%r1979, %r1975, %r1978;
	xor.b16  	%rs1052, %rs928, 196;
	cvt.u32.u16 	%r1980, %rs1052;
	and.b32  	%r1981, %r1980, 244;
	popc.b32 	%r1982, %r1981;
	add.s32 	%r1983, %r1979, %r1982;
	xor.b16  	%rs1053, %rs931, 115;
	cvt.u32.u16 	%r1984, %rs1053;
	popc.b32 	%r1985, %r1984;
	add.s32 	%r1986, %r1983, %r1985;
	xor.b16  	%rs1054, %rs936, 8;
	cvt.u32.u16 	%r1987, %rs1054;
	and.b32  	%r1988, %r1987, 255;
	popc.b32 	%r1989, %r1988;
	add.s32 	%r1990, %r1986, %r1989;
	xor.b16  	%rs1055, %rs940, 48;
	cvt.u32.u16 	%r1991, %rs1055;
	and.b32  	%r1992, %r1991, 255;
	popc.b32 	%r1993, %r1992;
	add.s32 	%r1994, %r1990, %r1993;
	xor.b16  	%rs1056, %rs944, 174;
	cvt.u32.u16 	%r1995, %rs1056;
	and.b32  	%r1996, %r1995, 255;
	popc.b32 	%r1997, %r1996;
	add.s32 	%r1998, %r1994, %r1997;
	xor.b16  	%rs1057, %rs948, 170;
	cvt.u32.u16 	%r1999, %rs1057;
	and.b32  	%r2000, %r1999, 255;
	popc.b32 	%r2001, %r2000;
	add.s32 	%r2002, %r1998, %r2001;
	xor.b16  	%rs1058, %rs952, 234;
	cvt.u32.u16 	%r2003, %rs1058;
	and.b32  	%r2004, %r2003, 255;
	popc.b32 	%r2005, %r2004;
	add.s32 	%r2006, %r2002, %r2005;
	xor.b16  	%rs1059, %rs956, 170;
	cvt.u32.u16 	%r2007, %rs1059;
	and.b32  	%r2008, %r2007, 255;
	popc.b32 	%r2009, %r2008;
	add.s32 	%r2010, %r2006, %r2009;
	xor.b16  	%rs1060, %rs960, 171;
	cvt.u32.u16 	%r2011, %rs1060;
	and.b32  	%r2012, %r2011, 255;
	popc.b32 	%r2013, %r2012;
	add.s32 	%r2014, %r2010, %r2013;
	xor.b16  	%rs1061, %rs964, 198;
	cvt.u32.u16 	%r2015, %rs1061;
	and.b32  	%r2016, %r2015, 255;
	popc.b32 	%r2017, %r2016;
	add.s32 	%r2018, %r2014, %r2017;
	xor.b16  	%rs1062, %rs965, 65;
	cvt.u32.u16 	%r2019, %rs1062;
	and.b32  	%r2020, %r2019, 241;
	popc.b32 	%r2021, %r2020;
	add.s32 	%r2022, %r2018, %r2021;
	xor.b16  	%rs1063, %rs1028, 147;
	cvt.u32.u16 	%r2023, %rs1063;
	and.b32  	%r2024, %r2023, 255;
	popc.b32 	%r2025, %r2024;
	add.s32 	%r2026, %r2022, %r2025;
	xor.b16  	%rs1064, %rs1027, 25;
	cvt.u32.u16 	%r2027, %rs1064;
	and.b32  	%r2028, %r2027, 255;
	popc.b32 	%r2029, %r2028;
	add.s32 	%r2030, %r2026, %r2029;
	xor.b16  	%rs1065, %rs1026, 49;
	cvt.u32.u16 	%r2031, %rs1065;
	and.b32  	%r2032, %r2031, 255;
	popc.b32 	%r2033, %r2032;
	add.s32 	%r2034, %r2030, %r2033;
	xor.b16  	%rs1066, %rs1025, 194;
	cvt.u32.u16 	%r2035, %rs1066;
	and.b32  	%r2036, %r2035, 255;
	popc.b32 	%r2037, %r2036;
	add.s32 	%r2038, %r2034, %r2037;
	xor.b16  	%rs1067, %rs1024, 67;
	cvt.u32.u16 	%r2039, %rs1067;
	and.b32  	%r2040, %r2039, 255;
	popc.b32 	%r2041, %r2040;
	add.s32 	%r2042, %r2038, %r2041;
	xor.b16  	%rs1068, %rs1023, 201;
	cvt.u32.u16 	%r2043, %rs1068;
	and.b32  	%r2044, %r2043, 255;
	popc.b32 	%r2045, %r2044;
	add.s32 	%r2046, %r2042, %r2045;
	xor.b16  	%rs1069, %rs1022, 87;
	cvt.u32.u16 	%r2047, %rs1069;
	and.b32  	%r2048, %r2047, 255;
	popc.b32 	%r2049, %r2048;
	add.s32 	%r2050, %r2046, %r2049;
	sub.s32 	%r2051, 104, %r2050;
	abs.s32 	%r2052, %r2051;
	setp.eq.s32 	%p123, %r2050, 104;
	selp.b32 	%r2053, 20, 5, %p123;
	xor.b16  	%rs1070, %rs905, 183;
	cvt.u32.u16 	%r2054, %rs1070;
	popc.b32 	%r2055, %r2054;
	cvt.u16.u32 	%rs1071, %r2055;
	xor.b16  	%rs1072, %rs910, 202;
	and.b16  	%rs1073, %rs1072, 255;
	cvt.u32.u16 	%r2056, %rs1073;
	popc.b32 	%r2057, %r2056;
	cvt.u16.u32 	%rs1074, %r2057;
	add.s16 	%rs1075, %rs1071, %rs1074;
	xor.b16  	%rs1076, %rs914, 191;
	and.b16  	%rs1077, %rs1076, 255;
	cvt.u32.u16 	%r2058, %rs1077;
	popc.b32 	%r2059, %r2058;
	cvt.u16.u32 	%rs1078, %r2059;
	add.s16 	%rs1079, %rs1075, %rs1078;
	xor.b16  	%rs1080, %rs918, 171;
	and.b16  	%rs1081, %rs1080, 255;
	cvt.u32.u16 	%r2060, %rs1081;
	popc.b32 	%r2061, %r2060;
	cvt.u16.u32 	%rs1082, %r2061;
	add.s16 	%rs1083, %rs1079, %rs1082;
	not.b16 	%rs1084, %rs919;
	and.b16  	%rs1085, %rs1084, 248;
	cvt.u32.u16 	%r2062, %rs1085;
	popc.b32 	%r2063, %r2062;
	cvt.u16.u32 	%rs1086, %r2063;
	add.s16 	%rs1087, %rs1083, %rs1086;
	xor.b16  	%rs1088, %rs922, 46;
	cvt.u32.u16 	%r2064, %rs1088;
	popc.b32 	%r2065, %r2064;
	cvt.u16.u32 	%rs1089, %r2065;
	add.s16 	%rs1090, %rs1087, %rs1089;
	add.s16 	%rs1091, %rs1090, 5;
	cvt.u32.u16 	%r2066, %rs1091;
	and.b32  	%r2067, %r2066, 255;
	xor.b16  	%rs1092, %rs927, 108;
	cvt.u32.u16 	%r2068, %rs1092;
	and.b32  	%r2069, %r2068, 255;
	popc.b32 	%r2070, %r2069;
	add.s32 	%r2071, %r2067, %r2070;
	xor.b16  	%rs1093, %rs928, 228;
	cvt.u32.u16 	%r2072, %rs1093;
	and.b32  	%r2073, %r2072, 244;
	popc.b32 	%r2074, %r2073;
	add.s32 	%r2075, %r2071, %r2074;
	xor.b16  	%rs1094, %rs931, 83;
	cvt.u32.u16 	%r2076, %rs1094;
	popc.b32 	%r2077, %r2076;
	add.s32 	%r2078, %r2075, %r2077;
	xor.b16  	%rs1095, %rs936, 218;
	cvt.u32.u16 	%r2079, %rs1095;
	and.b32  	%r2080, %r2079, 255;
	popc.b32 	%r2081, %r2080;
	add.s32 	%r2082, %r2078, %r2081;
	xor.b16  	%rs1096, %rs940, 61;
	cvt.u32.u16 	%r2083, %rs1096;
	and.b32  	%r2084, %r2083, 255;
	popc.b32 	%r2085, %r2084;
	add.s32 	%r2086, %r2082, %r2085;
	xor.b16  	%rs1097, %rs944, 175;
	cvt.u32.u16 	%r2087, %rs1097;
	and.b32  	%r2088, %r2087, 255;
	popc.b32 	%r2089, %r2088;
	add.s32 	%r2090, %r2086, %r2089;
	xor.b16  	%rs1098, %rs948, 234;
	cvt.u32.u16 	%r2091, %rs1098;
	and.b32  	%r2092, %r2091, 255;
	popc.b32 	%r2093, %r2092;
	add.s32 	%r2094, %r2090, %r2093;
	xor.b16  	%rs1099, %rs952, 254;
	cvt.u32.u16 	%r2095, %rs1099;
	and.b32  	%r2096, %r2095, 255;
	popc.b32 	%r2097, %r2096;
	add.s32 	%r2098, %r2094, %r2097;
	xor.b16  	%rs1100, %rs956, 175;
	cvt.u32.u16 	%r2099, %rs1100;
	and.b32  	%r2100, %r2099, 255;
	popc.b32 	%r2101, %r2100;
	add.s32 	%r2102, %r2098, %r2101;
	add.s32 	%r2103, %r2102, %r2013;
	xor.b16  	%rs1101, %rs964, 206;
	cvt.u32.u16 	%r2104, %rs1101;
	and.b32  	%r2105, %r2104, 255;
	popc.b32 	%r2106, %r2105;
	add.s32 	%r2107, %r2103, %r2106;
	xor.b16  	%rs1102, %rs965, 99;
	cvt.u32.u16 	%r2108, %rs1102;
	and.b32  	%r2109, %r2108, 243;
	popc.b32 	%r2110, %r2109;
	add.s32 	%r2111, %r2107, %r2110;
	xor.b16  	%rs1103, %rs1028, 155;
	cvt.u32.u16 	%r2112, %rs1103;
	and.b32  	%r2113, %r2112, 255;
	popc.b32 	%r2114, %r2113;
	add.s32 	%r2115, %r2111, %r2114;
	xor.b16  	%rs1104, %rs1027, 57;
	cvt.u32.u16 	%r2116, %rs1104;
	and.b32  	%r2117, %r2116, 255;
	popc.b32 	%r2118, %r2117;
	add.s32 	%r2119, %r2115, %r2118;
	xor.b16  	%rs1105, %rs1026, 179;
	cvt.u32.u16 	%r2120, %rs1105;
	and.b32  	%r2121, %r2120, 255;
	popc.b32 	%r2122, %r2121;
	add.s32 	%r2123, %r2119, %r2122;
	xor.b16  	%rs1106, %rs1025, 202;
	cvt.u32.u16 	%r2124, %rs1106;
	and.b32  	%r2125, %r2124, 255;
	popc.b32 	%r2126, %r2125;
	add.s32 	%r2127, %r2123, %r2126;
	xor.b16  	%rs1107, %rs1024, 111;
	cvt.u32.u16 	%r2128, %rs1107;
	and.b32  	%r2129, %r2128, 255;
	popc.b32 	%r2130, %r2129;
	add.s32 	%r2131, %r2127, %r2130;
	xor.b16  	%rs1108, %rs1023, 205;
	cvt.u32.u16 	%r2132, %rs1108;
	and.b32  	%r2133, %r2132, 255;
	popc.b32 	%r2134, %r2133;
	add.s32 	%r2135, %r2131, %r2134;
	add.s32 	%r2136, %r2135, %r2049;
	sub.s32 	%r2137, 104, %r2136;
	abs.s32 	%r2138, %r2137;
	setp.gt.u32 	%p124, %r2138, %r2052;
	selp.b32 	%r138, 6, %r2053, %p124;
	max.u32 	%r2139, %r2138, %r2052;
	shl.b32 	%r2140, %r2139, 16;
	or.b32  	%r139, %r2140, %r138;
	setp.lt.u32 	%p125, %r139, 3014656;
	@%p125 bra 	$L__BB1_26;
	ld.param.u64 	%rd1970, [_Z12generate_qrsPiPh_param_1];
	ld.param.u64 	%rd1961, [_Z12generate_qrsPiPh_param_0];
	shr.u32 	%r2141, %r139, 16;
	cvta.to.global.u64 	%rd869, %rd1961;
	atom.global.add.u32 	%r2142, [%rd869], 1;
	mul.lo.s32 	%r2143, %r2142, 19;
	cvt.s64.s32 	%rd870, %r2143;
	cvta.to.global.u64 	%rd871, %rd1970;
	add.s64 	%rd872, %rd871, %rd870;
	st.global.u8 	[%rd872], %rs2205;
	st.global.u8 	[%rd872+1], %rs2204;
	st.global.u8 	[%rd872+2], %rs2203;
	st.global.u8 	[%rd872+3], %rs2202;
	mov.b16 	%rs1109, 46;
	st.global.u8 	[%rd872+4], %rs1109;
	st.global.u8 	[%rd872+5], %rs2201;
	st.global.u8 	[%rd872+6], %rs2200;
	mov.b16 	%rs1110, 47;
	st.global.u8 	[%rd872+7], %rs1110;
	st.global.u8 	[%rd872+8], %rs2213;
	st.global.u8 	[%rd872+9], %rs2226;
	st.global.u8 	[%rd872+10], %rs2239;
	st.global.u8 	[%rd872+11], %rs2252;
	st.global.u8 	[%rd872+12], %rs2182;
	st.global.u8 	[%rd872+13], %rs2181;
	st.global.u8 	[%rd872+14], %rs2180;
	st.global.u8 	[%rd872+15], %rs2179;
	st.global.u8 	[%rd872+16], %rs2178;
	cvt.u16.u32 	%rs1111, %r138;
	add.s16 	%rs1112, %rs1111, 48;
	st.global.u8 	[%rd872+17], %rs1112;
	st.global.u8 	[%rd872+18], %r2141;
$L__BB1_26:
	mul.hi.u32 	%r2144, %r4426, -776530087;
	shr.u32 	%r2145, %r2144, 13;
	mad.lo.s32 	%r2146, %r2145, 10000, %r4427;
	setp.ne.s32 	%p126, %r2146, 0;
	@%p126 bra 	$L__BB1_28;
	shr.u32 	%r2147, %r4462, 2;
	xor.b32  	%r2148, %r2147, %r4462;
	shl.b32 	%r2149, %r4497, 4;
	shl.b32 	%r2150, %r2148, 1;
	xor.b32  	%r2151, %r2149, %r2150;
	xor.b32  	%r2152, %r2151, %r4497;
	xor.b32  	%r4462, %r2152, %r2148;
	add.s32 	%r2153, %r4490, %r4462;
	add.s32 	%r2154, %r2153, 724874;
	shr.u32 	%r2155, %r2154, 1;
	mul.hi.u32 	%r2156, %r2155, -2078209981;
	shr.u32 	%r2157, %r2156, 4;
	mul.lo.s32 	%r2158, %r2157, 62;
	sub.s32 	%r2159, %r2154, %r2158;
	setp.lt.u32 	%p127, %r2159, 10;
	setp.lt.u32 	%p128, %r2159, 35;
	selp.b32 	%r2160, 56, 61, %p128;
	selp.b32 	%r2161, 48, %r2160, %p127;
	add.s32 	%r2162, %r2161, %r2159;
	cvt.u16.u32 	%rs2205, %r2162;
	shr.u32 	%r2163, %r4461, 2;
	xor.b32  	%r2164, %r2163, %r4461;
	shl.b32 	%r2165, %r4462, 4;
	shl.b32 	%r2166, %r2164, 1;
	xor.b32  	%r2167, %r2166, %r2165;
	xor.b32  	%r2168, %r2167, %r2164;
	xor.b32  	%r4461, %r2168, %r4462;
	add.s32 	%r2169, %r4490, %r4461;
	add.s32 	%r2170, %r2169, 1087311;
	shr.u32 	%r2171, %r2170, 1;
	mul.hi.u32 	%r2172, %r2171, -2078209981;
	shr.u32 	%r2173, %r2172, 4;
	mul.lo.s32 	%r2174, %r2173, 62;
	sub.s32 	%r2175, %r2170, %r2174;
	setp.lt.u32 	%p129, %r2175, 10;
	setp.lt.u32 	%p130, %r2175, 35;
	selp.b32 	%r2176, 56, 61, %p130;
	selp.b32 	%r2177, 48, %r2176, %p129;
	add.s32 	%r2178, %r2177, %r2175;
	cvt.u16.u32 	%rs2204, %r2178;
	shr.u32 	%r2179, %r4473, 2;
	xor.b32  	%r2180, %r2179, %r4473;
	shl.b32 	%r2181, %r4461, 4;
	shl.b32 	%r2182, %r2180, 1;
	xor.b32  	%r2183, %r2182, %r2181;
	xor.b32  	%r2184, %r2183, %r2180;
	xor.b32  	%r4473, %r2184, %r4461;
	add.s32 	%r2185, %r4490, %r4473;
	add.s32 	%r2186, %r2185, 1449748;
	shr.u32 	%r2187, %r2186, 1;
	mul.hi.u32 	%r2188, %r2187, -2078209981;
	shr.u32 	%r2189, %r2188, 4;
	mul.lo.s32 	%r2190, %r2189, 62;
	sub.s32 	%r2191, %r2186, %r2190;
	setp.lt.u32 	%p131, %r2191, 10;
	setp.lt.u32 	%p132, %r2191, 35;
	selp.b32 	%r2192, 56, 61, %p132;
	selp.b32 	%r2193, 48, %r2192, %p131;
	add.s32 	%r2194, %r2193, %r2191;
	cvt.u16.u32 	%rs2203, %r2194;
	shr.u32 	%r2195, %r4485, 2;
	xor.b32  	%r2196, %r2195, %r4485;
	shl.b32 	%r2197, %r4473, 4;
	shl.b32 	%r2198, %r2196, 1;
	xor.b32  	%r2199, %r2198, %r2197;
	xor.b32  	%r2200, %r2199, %r2196;
	xor.b32  	%r4485, %r2200, %r4473;
	add.s32 	%r2201, %r4490, %r4485;
	add.s32 	%r2202, %r2201, 1812185;
	shr.u32 	%r2203, %r2202, 1;
	mul.hi.u32 	%r2204, %r2203, -2078209981;
	shr.u32 	%r2205, %r2204, 4;
	mul.lo.s32 	%r2206, %r2205, 62;
	sub.s32 	%r2207, %r2202, %r2206;
	setp.lt.u32 	%p133, %r2207, 10;
	setp.lt.u32 	%p134, %r2207, 35;
	selp.b32 	%r2208, 56, 61, %p134;
	selp.b32 	%r2209, 48, %r2208, %p133;
	add.s32 	%r2210, %r2209, %r2207;
	cvt.u16.u32 	%rs2202, %r2210;
	shr.u32 	%r2211, %r4497, 2;
	xor.b32  	%r2212, %r2211, %r4497;
	shl.b32 	%r2213, %r4485, 4;
	shl.b32 	%r2214, %r2212, 1;
	xor.b32  	%r2215, %r2214, %r2213;
	xor.b32  	%r2216, %r2215, %r2212;
	xor.b32  	%r4497, %r2216, %r4485;
	add.s32 	%r4502, %r4490, 2174622;
	add.s32 	%r2217, %r4497, %r4502;
	mul.hi.u32 	%r2218, %r2217, -1160801971;
	sub.s32 	%r2219, %r2217, %r2218;
	shr.u32 	%r2220, %r2219, 1;
	add.s32 	%r2221, %r2220, %r2218;
	shr.u32 	%r2222, %r2221, 5;
	mul.lo.s32 	%r2223, %r2222, 37;
	sub.s32 	%r2224, %r2217, %r2223;
	mul.wide.u32 	%rd873, %r2224, 3;
	mov.u64 	%rd874, tlds;
	add.s64 	%rd875, %rd874, %rd873;
	ld.global.u8 	%rs2201, [%rd875];
	ld.global.u8 	%rs2200, [%rd875+1];
$L__BB1_28:
	mul.hi.u32 	%r2225, %r4426, 1626496491;
	shr.u32 	%r2226, %r2225, 8;
	mad.lo.s32 	%r2227, %r2226, 676, %r4427;
	setp.ne.s32 	%p135, %r2227, 0;
	@%p135 bra 	$L__BB1_30;
	shr.u32 	%r2228, %r4462, 2;
	xor.b32  	%r2229, %r2228, %r4462;
	shl.b32 	%r2230, %r4497, 4;
	shl.b32 	%r2231, %r2229, 1;
	xor.b32  	%r2232, %r2230, %r2231;
	xor.b32  	%r2233, %r2232, %r4497;
	xor.b32  	%r2234, %r2233, %r2229;
	add.s32 	%r2235, %r4502, %r2234;
	add.s32 	%r2236, %r2235, 362437;
	shr.u32 	%r2237, %r2236, 1;
	mul.hi.u32 	%r2238, %r2237, -2078209981;
	shr.u32 	%r2239, %r2238, 4;
	mul.lo.s32 	%r2240, %r2239, 62;
	sub.s32 	%r2241, %r2236, %r2240;
	setp.lt.u32 	%p136, %r2241, 10;
	setp.lt.u32 	%p137, %r2241, 35;
	selp.b32 	%r2242, 56, 61, %p137;
	selp.b32 	%r2243, 48, %r2242, %p136;
	add.s32 	%r2244, %r2243, %r2241;
	cvt.u16.u32 	%rs2213, %r2244;
	shr.u32 	%r2245, %r4461, 2;
	xor.b32  	%r2246, %r2245, %r4461;
	shl.b32 	%r2247, %r2234, 4;
	shl.b32 	%r2248, %r2246, 1;
	xor.b32  	%r2249, %r2247, %r2248;
	xor.b32  	%r2250, %r2249, %r2234;
	xor.b32  	%r2251, %r2250, %r2246;
	add.s32 	%r2252, %r4502, %r2251;
	add.s32 	%r2253, %r2252, 724874;
	shr.u32 	%r2254, %r2253, 1;
	mul.hi.u32 	%r2255, %r2254, -2078209981;
	shr.u32 	%r2256, %r2255, 4;
	mul.lo.s32 	%r2257, %r2256, 62;
	sub.s32 	%r2258, %r2253, %r2257;
	setp.lt.u32 	%p138, %r2258, 10;
	setp.lt.u32 	%p139, %r2258, 35;
	selp.b32 	%r2259, 56, 61, %p139;
	selp.b32 	%r2260, 48, %r2259, %p138;
	add.s32 	%r2261, %r2260, %r2258;
	cvt.u16.u32 	%rs2226, %r2261;
	shr.u32 	%r2262, %r4473, 2;
	xor.b32  	%r2263, %r2262, %r4473;
	shl.b32 	%r2264, %r2251, 4;
	shl.b32 	%r2265, %r2263, 1;
	xor.b32  	%r2266, %r2264, %r2265;
	xor.b32  	%r2267, %r2266, %r2251;
	xor.b32  	%r2268, %r2267, %r2263;
	add.s32 	%r2269, %r4502, %r2268;
	add.s32 	%r2270, %r2269, 1087311;
	shr.u32 	%r2271, %r2270, 1;
	mul.hi.u32 	%r2272, %r2271, -2078209981;
	shr.u32 	%r2273, %r2272, 4;
	mul.lo.s32 	%r2274, %r2273, 62;
	sub.s32 	%r2275, %r2270, %r2274;
	setp.lt.u32 	%p140, %r2275, 10;
	setp.lt.u32 	%p141, %r2275, 35;
	selp.b32 	%r2276, 56, 61, %p141;
	selp.b32 	%r2277, 48, %r2276, %p140;
	add.s32 	%r2278, %r2277, %r2275;
	cvt.u16.u32 	%rs2239, %r2278;
	shr.u32 	%r2279, %r4485, 2;
	xor.b32  	%r2280, %r2279, %r4485;
	shl.b32 	%r2281, %r2268, 4;
	shl.b32 	%r2282, %r2280, 1;
	xor.b32  	%r2283, %r2281, %r2282;
	xor.b32  	%r2284, %r2283, %r2268;
	xor.b32  	%r2285, %r2284, %r2280;
	add.s32 	%r2286, %r4502, %r2285;
	add.s32 	%r2287, %r2286, 1449748;
	shr.u32 	%r2288, %r2287, 1;
	mul.hi.u32 	%r2289, %r2288, -2078209981;
	shr.u32 	%r2290, %r2289, 4;
	mul.lo.s32 	%r2291, %r2290, 62;
	sub.s32 	%r2292, %r2287, %r2291;
	setp.lt.u32 	%p142, %r2292, 10;
	setp.lt.u32 	%p143, %r2292, 35;
	selp.b32 	%r2293, 56, 61, %p143;
	selp.b32 	%r2294, 48, %r2293, %p142;
	add.s32 	%r2295, %r2294, %r2292;
	cvt.u16.u32 	%rs2252, %r2295;
	shr.u32 	%r2296, %r4497, 2;
	xor.b32  	%r2297, %r2296, %r4497;
	shl.b32 	%r2298, %r2285, 4;
	shl.b32 	%r2299, %r2297, 1;
	xor.b32  	%r2300, %r2298, %r2299;
	xor.b32  	%r2301, %r2300, %r2285;
	xor.b32  	%r4462, %r2301, %r2297;
	shr.u32 	%r2302, %r2234, 2;
	xor.b32  	%r2303, %r2302, %r2234;
	shl.b32 	%r2304, %r4462, 4;
	shl.b32 	%r2305, %r2303, 1;
	xor.b32  	%r2306, %r2304, %r2305;
	xor.b32  	%r2307, %r2306, %r4462;
	xor.b32  	%r4461, %r2307, %r2303;
	add.s32 	%r2308, %r4502, %r4461;
	add.s32 	%r2309, %r2308, 2174622;
	shr.u32 	%r2310, %r2309, 1;
	mul.hi.u32 	%r2311, %r2310, -2078209981;
	shr.u32 	%r2312, %r2311, 4;
	mul.lo.s32 	%r2313, %r2312, 62;
	sub.s32 	%r2314, %r2309, %r2313;
	setp.lt.u32 	%p144, %r2314, 10;
	setp.lt.u32 	%p145, %r2314, 35;
	selp.b32 	%r2315, 56, 61, %p145;
	selp.b32 	%r2316, 48, %r2315, %p144;
	add.s32 	%r2317, %r2316, %r2314;
	cvt.u16.u32 	%rs2181, %r2317;
	shr.u32 	%r2318, %r2251, 2;
	xor.b32  	%r2319, %r2318, %r2251;
	shl.b32 	%r2320, %r4461, 4;
	shl.b32 	%r2321, %r2319, 1;
	xor.b32  	%r2322, %r2320, %r2321;
	xor.b32  	%r2323, %r2322, %r4461;
	xor.b32  	%r4473, %r2323, %r2319;
	add.s32 	%r2324, %r4502, %r4473;
	add.s32 	%r2325, %r2324, 2537059;
	shr.u32 	%r2326, %r2325, 1;
	mul.hi.u32 	%r2327, %r2326, -2078209981;
	shr.u32 	%r2328, %r2327, 4;
	mul.lo.s32 	%r2329, %r2328, 62;
	sub.s32 	%r2330, %r2325, %r2329;
	setp.lt.u32 	%p146, %r2330, 10;
	setp.lt.u32 	%p147, %r2330, 35;
	selp.b32 	%r2331, 56, 61, %p147;
	selp.b32 	%r2332, 48, %r2331, %p146;
	add.s32 	%r2333, %r2332, %r2330;
	cvt.u16.u32 	%rs2180, %r2333;
	shr.u32 	%r2334, %r2268, 2;
	xor.b32  	%r2335, %r2334, %r2268;
	shl.b32 	%r2336, %r4473, 4;
	shl.b32 	%r2337, %r2335, 1;
	xor.b32  	%r2338, %r2336, %r2337;
	xor.b32  	%r2339, %r2338, %r4473;
	xor.b32  	%r4485, %r2339, %r2335;
	add.s32 	%r2340, %r4502, %r4485;
	add.s32 	%r2341, %r2340, 2899496;
	shr.u32 	%r2342, %r2341, 1;
	mul.hi.u32 	%r2343, %r2342, -2078209981;
	shr.u32 	%r2344, %r2343, 4;
	mul.lo.s32 	%r2345, %r2344, 62;
	sub.s32 	%r2346, %r2341, %r2345;
	setp.lt.u32 	%p148, %r2346, 10;
	setp.lt.u32 	%p149, %r2346, 35;
	selp.b32 	%r2347, 56, 61, %p149;
	selp.b32 	%r2348, 48, %r2347, %p148;
	add.s32 	%r2349, %r2348, %r2346;
	cvt.u16.u32 	%rs2179, %r2349;
	shr.u32 	%r2350, %r2285, 2;
	xor.b32  	%r2351, %r2350, %r2285;
	shl.b32 	%r2352, %r4485, 4;
	shl.b32 	%r2353, %r2351, 1;
	xor.b32  	%r2354, %r2352, %r2353;
	xor.b32  	%r2355, %r2354, %r4485;
	xor.b32  	%r4497, %r2355, %r2351;
	add.s32 	%r4502, %r4502, 3261933;
	add.s32 	%r2356, %r4497, %r4502;
	shr.u32 	%r2357, %r2356, 1;
	mul.hi.u32 	%r2358, %r2357, -2078209981;
	shr.u32 	%r2359, %r2358, 4;
	mul.lo.s32 	%r2360, %r2359, 62;
	sub.s32 	%r2361, %r2356, %r2360;
	setp.lt.u32 	%p150, %r2361, 10;
	setp.lt.u32 	%p151, %r2361, 35;
	selp.b32 	%r2362, 56, 61, %p151;
	selp.b32 	%r2363, 48, %r2362, %p150;
	add.s32 	%r2364, %r2363, %r2361;
	cvt.u16.u32 	%rs2178, %r2364;
$L__BB1_30:
	shr.u32 	%r2365, %r4462, 2;
	xor.b32  	%r2366, %r2365, %r4462;
	shl.b32 	%r2367, %r4497, 4;
	shl.b32 	%r2368, %r2366, 1;
	xor.b32  	%r2369, %r2367, %r2368;
	xor.b32  	%r2370, %r2369, %r4497;
	xor.b32  	%r4509, %r2370, %r2366;
	add.s32 	%r4514, %r4502, 362437;
	add.s32 	%r2371, %r4509, %r4514;
	shr.u32 	%r2372, %r2371, 1;
	mul.hi.u32 	%r2373, %r2372, -2078209981;
	shr.u32 	%r2374, %r2373, 4;
	mul.lo.s32 	%r2375, %r2374, 62;
	sub.s32 	%r2376, %r2371, %r2375;
	setp.lt.u32 	%p152, %r2376, 10;
	setp.lt.u32 	%p153, %r2376, 35;
	selp.b32 	%r2377, 56, 61, %p153;
	selp.b32 	%r2378, 48, %r2377, %p152;
	add.s32 	%r2379, %r2378, %r2376;
	cvt.u16.u32 	%rs2182, %r2379;
	shr.u16 	%rs1113, %rs2205, 4;
	and.b16  	%rs1114, %rs1113, 15;
	or.b16  	%rs1115, %rs1114, 16;
	shl.b16 	%rs1116, %rs2205, 4;
	shr.u16 	%rs1117, %rs2204, 4;
	and.b16  	%rs1118, %rs1117, 15;
	or.b16  	%rs1119, %rs1116, %rs1118;
	shl.b16 	%rs1120, %rs2204, 4;
	shr.u16 	%rs1121, %rs2203, 4;
	and.b16  	%rs1122, %rs1121, 15;
	or.b16  	%rs1123, %rs1120, %rs1122;
	shl.b16 	%rs1124, %rs2203, 4;
	shr.u16 	%rs1125, %rs2202, 4;
	and.b16  	%rs1126, %rs1125, 15;
	or.b16  	%rs1127, %rs1124, %rs1126;
	shl.b16 	%rs1128, %rs2202, 4;
	or.b16  	%rs1129, %rs1128, 2;
	shr.u16 	%rs1130, %rs2201, 4;
	and.b16  	%rs1131, %rs1130, 15;
	or.b16  	%rs1132, %rs1131, 224;
	shl.b16 	%rs1133, %rs2201, 4;
	shr.u16 	%rs1134, %rs2200, 4;
	and.b16  	%rs1135, %rs1134, 15;
	or.b16  	%rs1136, %rs1133, %rs1135;
	shl.b16 	%rs1137, %rs2200, 4;
	or.b16  	%rs1138, %rs1137, 2;
	shr.u16 	%rs1139, %rs2213, 4;
	and.b16  	%rs1140, %rs1139, 15;
	or.b16  	%rs1141, %rs1140, 240;
	shl.b16 	%rs1142, %rs2213, 4;
	shr.u16 	%rs1143, %rs2226, 4;
	and.b16  	%rs1144, %rs1143, 15;
	or.b16  	%rs1145, %rs1142, %rs1144;
	shl.b16 	%rs1146, %rs2226, 4;
	shr.u16 	%rs1147, %rs2239, 4;
	and.b16  	%rs1148, %rs1147, 15;
	or.b16  	%rs1149, %rs1146, %rs1148;
	shl.b16 	%rs1150, %rs2239, 4;
	shr.u16 	%rs1151, %rs2252, 4;
	and.b16  	%rs1152, %rs1151, 15;
	or.b16  	%rs1153, %rs1150, %rs1152;
	shr.u16 	%rs1154, %rs2182, 4;
	and.b16  	%rs1155, %rs1154, 15;
	shl.b16 	%rs1156, %rs2252, 4;
	or.b16  	%rs1157, %rs1156, %rs1155;
	shl.b16 	%rs1158, %rs2182, 4;
	shr.u16 	%rs1159, %rs2181, 4;
	and.b16  	%rs1160, %rs1159, 15;
	or.b16  	%rs1161, %rs1158, %rs1160;
	shl.b16 	%rs1162, %rs2181, 4;
	shr.u16 	%rs1163, %rs2180, 4;
	and.b16  	%rs1164, %rs1163, 15;
	or.b16  	%rs1165, %rs1162, %rs1164;
	shl.b16 	%rs1166, %rs2180, 4;
	shr.u16 	%rs1167, %rs2179, 4;
	and.b16  	%rs1168, %rs1167, 15;
	or.b16  	%rs1169, %rs1166, %rs1168;
	shl.b16 	%rs1170, %rs2179, 4;
	shr.u16 	%rs1171, %rs2178, 4;
	and.b16  	%rs1172, %rs1171, 15;
	or.b16  	%rs1173, %rs1170, %rs1172;
	shl.b16 	%rs1174, %rs2178, 4;
	cvt.u16.u64 	%rs1175, %rd1;
	xor.b16  	%rs1176, %rs1115, %rs1175;
	and.b16  	%rs1177, %rs1176, 255;
	mul.wide.u16 	%r2380, %rs1177, 8;
	mov.u32 	%r2381, _ZZ12generate_qrsPiPhE8ll_table;
	add.s32 	%r2382, %r2381, %r2380;
	ld.shared.u64 	%rd876, [%r2382];
	shl.b64 	%rd877, %rd876, 8;
	xor.b64  	%rd878, %rd877, %rd1;
	and.b64  	%rd879, %rd877, 4294901760;
	and.b64  	%rd880, %rd1, 72057594037927680;
	xor.b64  	%rd881, %rd879, %rd880;
	and.b64  	%rd882, %rd877, 281470681743360;
	xor.b64  	%rd883, %rd882, %rd881;
	and.b64  	%rd884, %rd877, 71776119061217280;
	shr.u64 	%rd885, %rd876, 48;
	or.b64  	%rd886, %rd884, %rd885;
	xor.b64  	%rd887, %rd886, %rd883;
	cvt.u16.u64 	%rs1178, %rd878;
	shr.u16 	%rs1179, %rs1178, 8;
	xor.b16  	%rs1180, %rs1119, %rs1179;
	and.b16  	%rs1181, %rs1180, 255;
	mul.wide.u16 	%r2383, %rs1181, 8;
	add.s32 	%r2384, %r2381, %r2383;
	ld.shared.u64 	%rd888, [%r2384];
	shl.b64 	%rd889, %rd888, 16;
	xor.b64  	%rd890, %rd889, %rd881;
	and.b64  	%rd891, %rd889, 1099494850560;
	and.b64  	%rd892, %rd889, 72056494526300160;
	shr.u64 	%rd893, %rd888, 40;
	and.b64  	%rd894, %rd893, 65535;
	shr.u64 	%rd895, %rd890, 16;
	cvt.u16.u64 	%rs1182, %rd895;
	xor.b16  	%rs1183, %rs1123, %rs1182;
	and.b64  	%rd896, %rd887, 72057594021150975;
	xor.b64  	%rd897, %rd891, %rd896;
	and.b16  	%rs1184, %rs1183, 255;
	mul.wide.u16 	%r2385, %rs1184, 8;
	add.s32 	%r2386, %r2381, %r2385;
	ld.shared.u64 	%rd898, [%r2386];
	shl.b64 	%rd899, %rd898, 24;
	xor.b64  	%rd900, %rd899, %rd897;
	and.b64  	%rd901, %rd899, 281470681743360;
	shr.u64 	%rd902, %rd898, 32;
	or.b64  	%rd903, %rd899, %rd902;
	and.b64  	%rd904, %rd903, 71776119061217535;
	and.b64  	%rd905, %rd902, 16776960;
	shr.u64 	%rd906, %rd900, 24;
	cvt.u16.u64 	%rs1185, %rd906;
	xor.b16  	%rs1186, %rs1127, %rs1185;
	and.b64  	%rd907, %rd897, 72057589742960895;
	xor.b64  	%rd908, %rd892, %rd907;
	xor.b64  	%rd909, %rd894, %rd908;
	xor.b64  	%rd910, %rd901, %rd909;
	and.b16  	%rs1187, %rs1186, 255;
	mul.wide.u16 	%r2387, %rs1187, 8;
	add.s32 	%r2388, %r2381, %r2387;
	ld.shared.u64 	%rd911, [%r2388];
	shl.b64 	%rd912, %rd911, 32;
	xor.b64  	%rd913, %rd912, %rd910;
	and.b64  	%rd914, %rd912, 72056494526300160;
	shr.u64 	%rd915, %rd911, 24;
	and.b64  	%rd916, %rd915, 65535;
	and.b64  	%rd917, %rd915, 4294901760;
	shr.u64 	%rd918, %rd913, 32;
	cvt.u16.u64 	%rs1188, %rd918;
	xor.b16  	%rs1189, %rs1129, %rs1188;
	and.b64  	%rd919, %rd910, 72056494526365695;
	xor.b64  	%rd920, %rd904, %rd919;
	xor.b64  	%rd921, %rd905, %rd920;
	xor.b64  	%rd922, %rd914, %rd921;
	and.b16  	%rs1190, %rs1189, 255;
	mul.wide.u16 	%r2389, %rs1190, 8;
	add.s32 	%r2390, %r2381, %r2389;
	ld.shared.u64 	%rd923, [%r2390];
	shl.b64 	%rd924, %rd923, 40;
	xor.b64  	%rd925, %rd924, %rd922;
	shr.u64 	%rd926, %rd923, 16;
	or.b64  	%rd927, %rd924, %rd926;
	and.b64  	%rd928, %rd927, 71776119061217535;
	and.b64  	%rd929, %rd926, 16776960;
	and.b64  	%rd930, %rd926, 1099494850560;
	shr.u64 	%rd931, %rd925, 40;
	cvt.u16.u64 	%rs1191, %rd931;
	xor.b16  	%rs1192, %rs1132, %rs1191;
	and.b64  	%rd932, %rd922, 71776119077994495;
	xor.b64  	%rd933, %rd916, %rd932;
	xor.b64  	%rd934, %rd917, %rd933;
	xor.b64  	%rd935, %rd928, %rd934;
	and.b16  	%rs1193, %rs1192, 255;
	mul.wide.u16 	%r2391, %rs1193, 8;
	add.s32 	%r2392, %r2381, %r2391;
	ld.shared.u64 	%rd936, [%r2392];
	shl.b64 	%rd937, %rd936, 48;
	xor.b64  	%rd938, %rd937, %rd935;
	shr.u64 	%rd939, %rd936, 8;
	and.b64  	%rd940, %rd939, 65535;
	and.b64  	%rd941, %rd939, 4294901760;
	and.b64  	%rd942, %rd939, 281470681743360;
	shr.u64 	%rd943, %rd938, 48;
	cvt.u16.u64 	%rs1194, %rd943;
	xor.b16  	%rs1195, %rs1136, %rs1194;
	and.b64  	%rd944, %rd935, 4294967295;
	xor.b64  	%rd945, %rd929, %rd944;
	xor.b64  	%rd946, %rd930, %rd945;
	xor.b64  	%rd947, %rd940, %rd946;
	and.b16  	%rs1196, %rs1195, 255;
	mul.wide.u16 	%r2393, %rs1196, 8;
	add.s32 	%r2394, %r2381, %r2393;
	ld.shared.u64 	%rd948, [%r2394];
	xor.b64  	%rd949, %rd948, %rd947;
	and.b64  	%rd950, %rd948, 72057594037927680;
	cvt.u16.u64 	%rs1197, %rd949;
	xor.b16  	%rs1198, %rs1138, %rs1197;
	and.b64  	%rd951, %rd947, 1099511627520;
	xor.b64  	%rd952, %rd941, %rd951;
	xor.b64  	%rd953, %rd942, %rd952;
	xor.b64  	%rd954, %rd950, %rd953;
	and.b16  	%rs1199, %rs1198, 255;
	mul.wide.u16 	%r2395, %rs1199, 8;
	add.s32 	%r2396, %r2381, %r2395;
	ld.shared.u64 	%rd955, [%r2396];
	shl.b64 	%rd956, %rd955, 8;
	xor.b64  	%rd957, %rd956, %rd954;
	and.b64  	%rd958, %rd956, 4294901760;
	xor.b64  	%rd959, %rd958, %rd954;
	and.b64  	%rd960, %rd956, 281470681743360;
	xor.b64  	%rd961, %rd960, %rd959;
	and.b64  	%rd962, %rd956, 71776119061217280;
	shr.u64 	%rd963, %rd955, 48;
	or.b64  	%rd964, %rd962, %rd963;
	xor.b64  	%rd965, %rd964, %rd961;
	cvt.u16.u64 	%rs1200, %rd957;
	shr.u16 	%rs1201, %rs1200, 8;
	xor.b16  	%rs1202, %rs1141, %rs1201;
	and.b64  	%rd966, %rd965, -16776961;
	mul.wide.u16 	%r2397, %rs1202, 8;
	add.s32 	%r2398, %r2381, %r2397;
	ld.shared.u64 	%rd967, [%r2398];
	shl.b64 	%rd968, %rd967, 16;
	xor.b64  	%rd969, %rd968, %rd959;
	and.b64  	%rd970, %rd968, 1099494850560;
	xor.b64  	%rd971, %rd970, %rd966;
	and.b64  	%rd972, %rd968, 72056494526300160;
	shr.u64 	%rd973, %rd967, 40;
	and.b64  	%rd974, %rd973, 65535;
	shr.u64 	%rd975, %rd969, 16;
	cvt.u16.u64 	%rs1203, %rd975;
	xor.b16  	%rs1204, %rs1145, %rs1203;
	and.b16  	%rs1205, %rs1204, 255;
	mul.wide.u16 	%r2399, %rs1205, 8;
	add.s32 	%r2400, %r2381, %r2399;
	ld.shared.u64 	%rd976, [%r2400];
	shl.b64 	%rd977, %rd976, 24;
	xor.b64  	%rd978, %rd977, %rd971;
	and.b64  	%rd979, %rd977, 281470681743360;
	shr.u64 	%rd980, %rd976, 32;
	or.b64  	%rd981, %rd977, %rd980;
	and.b64  	%rd982, %rd981, 71776119061217535;
	and.b64  	%rd983, %rd980, 16776960;
	shr.u64 	%rd984, %rd978, 24;
	cvt.u16.u64 	%rs1206, %rd984;
	xor.b16  	%rs1207, %rs1149, %rs1206;
	and.b64  	%rd985, %rd971, -4294967041;
	xor.b64  	%rd986, %rd972, %rd985;
	xor.b64  	%rd987, %rd974, %rd986;
	xor.b64  	%rd988, %rd979, %rd987;
	and.b16  	%rs1208, %rs1207, 255;
	mul.wide.u16 	%r2401, %rs1208, 8;
	add.s32 	%r2402, %r2381, %r2401;
	ld.shared.u64 	%rd989, [%r2402];
	shl.b64 	%rd990, %rd989, 32;
	xor.b64  	%rd991, %rd990, %rd988;
	and.b64  	%rd992, %rd990, 72056494526300160;
	shr.u64 	%rd993, %rd989, 24;
	and.b64  	%rd994, %rd993, 65535;
	and.b64  	%rd995, %rd993, 4294901760;
	shr.u64 	%rd996, %rd991, 32;
	cvt.u16.u64 	%rs1209, %rd996;
	xor.b16  	%rs1210, %rs1153, %rs1209;
	and.b64  	%rd997, %rd988, -1099511562241;
	xor.b64  	%rd998, %rd982, %rd997;
	xor.b64  	%rd999, %rd983, %rd998;
	xor.b64  	%rd1000, %rd992, %rd999;
	and.b16  	%rs1211, %rs1210, 255;
	mul.wide.u16 	%r2403, %rs1211, 8;
	add.s32 	%r2404, %r2381, %r2403;
	ld.shared.u64 	%rd1001, [%r2404];
	shl.b64 	%rd1002, %rd1001, 40;
	xor.b64  	%rd1003, %rd1002, %rd1000;
	shr.u64 	%rd1004, %rd1001, 16;
	or.b64  	%rd1005, %rd1002, %rd1004;
	and.b64  	%rd1006, %rd1005, 71776119061217535;
	and.b64  	%rd1007, %rd1004, 16776960;
	and.b64  	%rd1008, %rd1004, 1099494850560;
	shr.u64 	%rd1009, %rd1003, 40;
	cvt.u16.u64 	%rs1212, %rd1009;
	xor.b16  	%rs1213, %rs1157, %rs1212;
	and.b64  	%rd1010, %rd1000, -281474959933441;
	xor.b64  	%rd1011, %rd994, %rd1010;
	xor.b64  	%rd1012, %rd995, %rd1011;
	xor.b64  	%rd1013, %rd1006, %rd1012;
	and.b16  	%rs1214, %rs1213, 255;
	mul.wide.u16 	%r2405, %rs1214, 8;
	add.s32 	%r2406, %r2381, %r2405;
	ld.shared.u64 	%rd1014, [%r2406];
	shl.b64 	%rd1015, %rd1014, 48;
	xor.b64  	%rd1016, %rd1015, %rd1013;
	shr.u64 	%rd1017, %rd1014, 8;
	and.b64  	%rd1018, %rd1017, 65535;
	and.b64  	%rd1019, %rd1017, 4294901760;
	and.b64  	%rd1020, %rd1017, 281470681743360;
	shr.u64 	%rd1021, %rd1016, 48;
	cvt.u16.u64 	%rs1215, %rd1021;
	xor.b16  	%rs1216, %rs1161, %rs1215;
	and.b64  	%rd1022, %rd1013, -72057589742960641;
	xor.b64  	%rd1023, %rd1007, %rd1022;
	xor.b64  	%rd1024, %rd1008, %rd1023;
	xor.b64  	%rd1025, %rd1018, %rd1024;
	and.b16  	%rs1217, %rs1216, 255;
	mul.wide.u16 	%r2407, %rs1217, 8;
	add.s32 	%r2408, %r2381, %r2407;
	ld.shared.u64 	%rd1026, [%r2408];
	xor.b64  	%rd1027, %rd1026, %rd1025;
	and.b64  	%rd1028, %rd1026, 72057594037927680;
	cvt.u16.u64 	%rs1218, %rd1027;
	xor.b16  	%rs1219, %rs1165, %rs1218;
	and.b64  	%rd1029, %rd1025, -72056494526300416;
	xor.b64  	%rd1030, %rd1019, %rd1029;
	xor.b64  	%rd1031, %rd1020, %rd1030;
	xor.b64  	%rd1032, %rd1028, %rd1031;
	and.b16  	%rs1220, %rs1219, 255;
	mul.wide.u16 	%r2409, %rs1220, 8;
	add.s32 	%r2410, %r2381, %r2409;
	ld.shared.u64 	%rd1033, [%r2410];
	shl.b64 	%rd1034, %rd1033, 8;
	xor.b64  	%rd1035, %rd1034, %rd1032;
	and.b64  	%rd1036, %rd1034, 4294901760;
	xor.b64  	%rd1037, %rd1036, %rd1032;
	and.b64  	%rd1038, %rd1034, 281470681743360;
	xor.b64  	%rd1039, %rd1038, %rd1037;
	and.b64  	%rd1040, %rd1034, 71776119061217280;
	shr.u64 	%rd1041, %rd1033, 48;
	or.b64  	%rd1042, %rd1040, %rd1041;
	xor.b64  	%rd1043, %rd1042, %rd1039;
	cvt.u16.u64 	%rs1221, %rd1035;
	shr.u16 	%rs1222, %rs1221, 8;
	xor.b16  	%rs1223, %rs1169, %rs1222;
	and.b64  	%rd1044, %rd1043, -16776961;
	and.b16  	%rs1224, %rs1223, 255;
	mul.wide.u16 	%r2411, %rs1224, 8;
	add.s32 	%r2412, %r2381, %r2411;
	ld.shared.u64 	%rd1045, [%r2412];
	shl.b64 	%rd1046, %rd1045, 16;
	xor.b64  	%rd1047, %rd1046, %rd1037;
	and.b64  	%rd1048, %rd1046, 1099494850560;
	xor.b64  	%rd1049, %rd1048, %rd1044;
	and.b64  	%rd1050, %rd1046, 72056494526300160;
	shr.u64 	%rd1051, %rd1045, 40;
	and.b64  	%rd1052, %rd1051, 65535;
	shr.u64 	%rd1053, %rd1047, 16;
	cvt.u16.u64 	%rs1225, %rd1053;
	xor.b16  	%rs1226, %rs1173, %rs1225;
	and.b16  	%rs1227, %rs1226, 255;
	mul.wide.u16 	%r2413, %rs1227, 8;
	add.s32 	%r2414, %r2381, %r2413;
	ld.shared.u64 	%rd1054, [%r2414];
	shl.b64 	%rd1055, %rd1054, 24;
	xor.b64  	%rd1056, %rd1055, %rd1049;
	and.b64  	%rd1057, %rd1055, 281470681743360;
	shr.u64 	%rd1058, %rd1054, 32;
	or.b64  	%rd1059, %rd1055, %rd1058;
	and.b64  	%rd1060, %rd1059, 71776119061217535;
	and.b64  	%rd1061, %rd1058, 16776960;
	shr.u64 	%rd1062, %rd1056, 24;
	cvt.u16.u64 	%rs1228, %rd1062;
	xor.b16  	%rs1229, %rs1174, %rs1228;
	and.b64  	%rd1063, %rd1049, -4294967041;
	xor.b64  	%rd1064, %rd1050, %rd1063;
	xor.b64  	%rd1065, %rd1052, %rd1064;
	xor.b64  	%rd1066, %rd1057, %rd1065;
	xor.b64  	%rd1067, %rd1060, %rd1066;
	xor.b64  	%rd1068, %rd1061, %rd1067;
	and.b16  	%rs1230, %rs1229, 255;
	mul.wide.u16 	%r2415, %rs1230, 8;
	add.s32 	%r2416, %r2381, %r2415;
	ld.shared.u64 	%rd1069, [%r2416];
	shl.b64 	%rd1070, %rd1069, 32;
	and.b64  	%rd1071, %rd1070, 1095216660480;
	xor.b64  	%rd1072, %rd1071, %rd1068;
	and.b64  	%rd1073, %rd1070, 72056494526300160;
	xor.b64  	%rd1074, %rd1073, %rd1072;
	shr.u64 	%rd1075, %rd1069, 24;
	and.b64  	%rd1076, %rd1075, 65535;
	xor.b64  	%rd1077, %rd1076, %rd1074;
	and.b64  	%rd1078, %rd1075, 4294901760;
	xor.b64  	%rd1079, %rd1078, %rd1077;
	shr.u64 	%rd1080, %rd1079, 24;
	cvt.u16.u64 	%rs1231, %rd1080;
	shr.u64 	%rd1081, %rd1079, 16;
	cvt.u16.u64 	%rs1232, %rd1081;
	shr.u64 	%rd1082, %rd1077, 8;
	cvt.u16.u64 	%rs1233, %rd1082;
	cvt.u16.u64 	%rs1234, %rd1077;
	shr.u64 	%rd1083, %rd1074, 48;
	cvt.u16.u64 	%rs1235, %rd1083;
	shr.u64 	%rd1084, %rd1074, 40;
	cvt.u16.u64 	%rs1236, %rd1084;
	shr.u64 	%rd1085, %rd1072, 32;
	cvt.u16.u64 	%rs1237, %rd1085;
	or.b16  	%rs1238, %rs1114, 48;
	cvt.u32.u16 	%r2417, %rs1238;
	popc.b32 	%r2418, %r2417;
	cvt.u16.u32 	%rs1239, %r2418;
	xor.b16  	%rs1240, %rs1119, 194;
	and.b16  	%rs1241, %rs1240, 255;
	cvt.u32.u16 	%r2419, %rs1241;
	popc.b32 	%r2420, %r2419;
	cvt.u16.u32 	%rs1242, %r2420;
	add.s16 	%rs1243, %rs1239, %rs1242;
	xor.b16  	%rs1244, %rs1123, 171;
	and.b16  	%rs1245, %rs1244, 255;
	cvt.u32.u16 	%r2421, %rs1245;
	popc.b32 	%r2422, %r2421;
	cvt.u16.u32 	%rs1246, %r2422;
	add.s16 	%rs1247, %rs1243, %rs1246;
	xor.b16  	%rs1248, %rs1127, 170;
	and.b16  	%rs1249, %rs1248, 255;
	cvt.u32.u16 	%r2423, %rs1249;
	popc.b32 	%r2424, %r2423;
	cvt.u16.u32 	%rs1250, %r2424;
	add.s16 	%rs1251, %rs1247, %rs1250;
	xor.b16  	%rs1252, %rs1128, 184;
	and.b16  	%rs1253, %rs1252, 248;
	cvt.u32.u16 	%r2425, %rs1253;
	popc.b32 	%r2426, %r2425;
	cvt.u16.u32 	%rs1254, %r2426;
	add.s16 	%rs1255, %rs1251, %rs1254;
	xor.b16  	%rs1256, %rs1131, 172;
	cvt.u32.u16 	%r2427, %rs1256;
	popc.b32 	%r2428, %r2427;
	cvt.u16.u32 	%rs1257, %r2428;
	add.s16 	%rs1258, %rs1255, %rs1257;
	add.s16 	%rs1259, %rs1258, 4;
	cvt.u32.u16 	%r2429, %rs1259;
	and.b32  	%r2430, %r2429, 255;
	xor.b16  	%rs1260, %rs1136, 100;
	cvt.u32.u16 	%r2431, %rs1260;
	and.b32  	%r2432, %r2431, 255;
	popc.b32 	%r2433, %r2432;
	add.s32 	%r2434, %r2430, %r2433;
	xor.b16  	%rs1261, %rs1137, 196;
	cvt.u32.u16 	%r2435, %rs1261;
	and.b32  	%r2436, %r2435, 244;
	popc.b32 	%r2437, %r2436;
	add.s32 	%r2438, %r2434, %r2437;
	xor.b16  	%rs1262, %rs1140, 115;
	cvt.u32.u16 	%r2439, %rs1262;
	popc.b32 	%r2440, %r2439;
	add.s32 	%r2441, %r2438, %r2440;
	xor.b16  	%rs1263, %rs1145, 8;
	cvt.u32.u16 	%r2442, %rs1263;
	and.b32  	%r2443, %r2442, 255;
	popc.b32 	%r2444, %r2443;
	add.s32 	%r2445, %r2441, %r2444;
	xor.b16  	%rs1264, %rs1149, 48;
	cvt.u32.u16 	%r2446, %rs1264;
	and.b32  	%r2447, %r2446, 255;
	popc.b32 	%r2448, %r2447;
	add.s32 	%r2449, %r2445, %r2448;
	xor.b16  	%rs1265, %rs1153, 174;
	cvt.u32.u16 	%r2450, %rs1265;
	and.b32  	%r2451, %r2450, 255;
	popc.b32 	%r2452, %r2451;
	add.s32 	%r2453, %r2449, %r2452;
	xor.b16  	%rs1266, %rs1157, 170;
	cvt.u32.u16 	%r2454, %rs1266;
	and.b32  	%r2455, %r2454, 255;
	popc.b32 	%r2456, %r2455;
	add.s32 	%r2457, %r2453, %r2456;
	xor.b16  	%rs1267, %rs1161, 234;
	cvt.u32.u16 	%r2458, %rs1267;
	and.b32  	%r2459, %r2458, 255;
	popc.b32 	%r2460, %r2459;
	add.s32 	%r2461, %r2457, %r2460;
	xor.b16  	%rs1268, %rs1165, 170;
	cvt.u32.u16 	%r2462, %rs1268;
	and.b32  	%r2463, %r2462, 255;
	popc.b32 	%r2464, %r2463;
	add.s32 	%r2465, %r2461, %r2464;
	xor.b16  	%rs1269, %rs1169, 171;
	cvt.u32.u16 	%r2466, %rs1269;
	and.b32  	%r2467, %r2466, 255;
	popc.b32 	%r2468, %r2467;
	add.s32 	%r2469, %r2465, %r2468;
	xor.b16  	%rs1270, %rs1173, 198;
	cvt.u32.u16 	%r2470, %rs1270;
	and.b32  	%r2471, %r2470, 255;
	popc.b32 	%r2472, %r2471;
	add.s32 	%r2473, %r2469, %r2472;
	xor.b16  	%rs1271, %rs1174, 65;
	cvt.u32.u16 	%r2474, %rs1271;
	and.b32  	%r2475, %r2474, 241;
	popc.b32 	%r2476, %r2475;
	add.s32 	%r2477, %r2473, %r2476;
	xor.b16  	%rs1272, %rs1237, 147;
	cvt.u32.u16 	%r2478, %rs1272;
	and.b32  	%r2479, %r2478, 255;
	popc.b32 	%r2480, %r2479;
	add.s32 	%r2481, %r2477, %r2480;
	xor.b16  	%rs1273, %rs1236, 25;
	cvt.u32.u16 	%r2482, %rs1273;
	and.b32  	%r2483, %r2482, 255;
	popc.b32 	%r2484, %r2483;
	add.s32 	%r2485, %r2481, %r2484;
	xor.b16  	%rs1274, %rs1235, 49;
	cvt.u32.u16 	%r2486, %rs1274;
	and.b32  	%r2487, %r2486, 255;
	popc.b32 	%r2488, %r2487;
	add.s32 	%r2489, %r2485, %r2488;
	xor.b16  	%rs1275, %rs1234, 194;
	cvt.u32.u16 	%r2490, %rs1275;
	and.b32  	%r2491, %r2490, 255;
	popc.b32 	%r2492, %r2491;
	add.s32 	%r2493, %r2489, %r2492;
	xor.b16  	%rs1276, %rs1233, 67;
	cvt.u32.u16 	%r2494, %rs1276;
	and.b32  	%r2495, %r2494, 255;
	popc.b32 	%r2496, %r2495;
	add.s32 	%r2497, %r2493, %r2496;
	xor.b16  	%rs1277, %rs1232, 201;
	cvt.u32.u16 	%r2498, %rs1277;
	and.b32  	%r2499, %r2498, 255;
	popc.b32 	%r2500, %r2499;
	add.s32 	%r2501, %r2497, %r2500;
	xor.b16  	%rs1278, %rs1231, 87;
	cvt.u32.u16 	%r2502, %rs1278;
	and.b32  	%r2503, %r2502, 255;
	popc.b32 	%r2504, %r2503;
	add.s32 	%r2505, %r2501, %r2504;
	sub.s32 	%r2506, 104, %r2505;
	abs.s32 	%r2507, %r2506;
	setp.eq.s32 	%p154, %r2505, 104;
	selp.b32 	%r2508, 20, 5, %p154;
	xor.b16  	%rs1279, %rs1114, 183;
	cvt.u32.u16 	%r2509, %rs1279;
	popc.b32 	%r2510, %r2509;
	cvt.u16.u32 	%rs1280, %r2510;
	xor.b16  	%rs1281, %rs1119, 202;
	and.b16  	%rs1282, %rs1281, 255;
	cvt.u32.u16 	%r2511, %rs1282;
	popc.b32 	%r2512, %r2511;
	cvt.u16.u32 	%rs1283, %r2512;
	add.s16 	%rs1284, %rs1280, %rs1283;
	xor.b16  	%rs1285, %rs1123, 191;
	and.b16  	%rs1286, %rs1285, 255;
	cvt.u32.u16 	%r2513, %rs1286;
	popc.b32 	%r2514, %r2513;
	cvt.u16.u32 	%rs1287, %r2514;
	add.s16 	%rs1288, %rs1284, %rs1287;
	xor.b16  	%rs1289, %rs1127, 171;
	and.b16  	%rs1290, %rs1289, 255;
	cvt.u32.u16 	%r2515, %rs1290;
	popc.b32 	%r2516, %r2515;
	cvt.u16.u32 	%rs1291, %r2516;
	add.s16 	%rs1292, %rs1288, %rs1291;
	not.b16 	%rs1293, %rs1128;
	and.b16  	%rs1294, %rs1293, 248;
	cvt.u32.u16 	%r2517, %rs1294;
	popc.b32 	%r2518, %r2517;
	cvt.u16.u32 	%rs1295, %r2518;
	add.s16 	%rs1296, %rs1292, %rs1295;
	xor.b16  	%rs1297, %rs1131, 46;
	cvt.u32.u16 	%r2519, %rs1297;
	popc.b32 	%r2520, %r2519;
	cvt.u16.u32 	%rs1298, %r2520;
	add.s16 	%rs1299, %rs1296, %rs1298;
	add.s16 	%rs1300, %rs1299, 5;
	cvt.u32.u16 	%r2521, %rs1300;
	and.b32  	%r2522, %r2521, 255;
	xor.b16  	%rs1301, %rs1136, 108;
	cvt.u32.u16 	%r2523, %rs1301;
	and.b32  	%r2524, %r2523, 255;
	popc.b32 	%r2525, %r2524;
	add.s32 	%r2526, %r2522, %r2525;
	xor.b16  	%rs1302, %rs1137, 228;
	cvt.u32.u16 	%r2527, %rs1302;
	and.b32  	%r2528, %r2527, 244;
	popc.b32 	%r2529, %r2528;
	add.s32 	%r2530, %r2526, %r2529;
	xor.b16  	%rs1303, %rs1140, 83;
	cvt.u32.u16 	%r2531, %rs1303;
	popc.b32 	%r2532, %r2531;
	add.s32 	%r2533, %r2530, %r2532;
	xor.b16  	%rs1304, %rs1145, 218;
	cvt.u32.u16 	%r2534, %rs1304;
	and.b32  	%r2535, %r2534, 255;
	popc.b32 	%r2536, %r2535;
	add.s32 	%r2537, %r2533, %r2536;
	xor.b16  	%rs1305, %rs1149, 61;
	cvt.u32.u16 	%r2538, %rs1305;
	and.b32  	%r2539, %r2538, 255;
	popc.b32 	%r2540, %r2539;
	add.s32 	%r2541, %r2537, %r2540;
	xor.b16  	%rs1306, %rs1153, 175;
	cvt.u32.u16 	%r2542, %rs1306;
	and.b32  	%r2543, %r2542, 255;
	popc.b32 	%r2544, %r2543;
	add.s32 	%r2545, %r2541, %r2544;
	xor.b16  	%rs1307, %rs1157, 234;
	cvt.u32.u16 	%r2546, %rs1307;
	and.b32  	%r2547, %r2546, 255;
	popc.b32 	%r2548, %r2547;
	add.s32 	%r2549, %r2545, %r2548;
	xor.b16  	%rs1308, %rs1161, 254;
	cvt.u32.u16 	%r2550, %rs1308;
	and.b32  	%r2551, %r2550, 255;
	popc.b32 	%r2552, %r2551;
	add.s32 	%r2553, %r2549, %r2552;
	xor.b16  	%rs1309, %rs1165, 175;
	cvt.u32.u16 	%r2554, %rs1309;
	and.b32  	%r2555, %r2554, 255;
	popc.b32 	%r2556, %r2555;
	add.s32 	%r2557, %r2553, %r2556;
	add.s32 	%r2558, %r2557, %r2468;
	xor.b16  	%rs1310, %rs1173, 206;
	cvt.u32.u16 	%r2559, %rs1310;
	and.b32  	%r2560, %r2559, 255;
	popc.b32 	%r2561, %r2560;
	add.s32 	%r2562, %r2558, %r2561;
	xor.b16  	%rs1311, %rs1174, 99;
	cvt.u32.u16 	%r2563, %rs1311;
	and.b32  	%r2564, %r2563, 243;
	popc.b32 	%r2565, %r2564;
	add.s32 	%r2566, %r2562, %r2565;
	xor.b16  	%rs1312, %rs1237, 155;
	cvt.u32.u16 	%r2567, %rs1312;
	and.b32  	%r2568, %r2567, 255;
	popc.b32 	%r2569, %r2568;
	add.s32 	%r2570, %r2566, %r2569;
	xor.b16  	%rs1313, %rs1236, 57;
	cvt.u32.u16 	%r2571, %rs1313;
	and.b32  	%r2572, %r2571, 255;
	popc.b32 	%r2573, %r2572;
	add.s32 	%r2574, %r2570, %r2573;
	xor.b16  	%rs1314, %rs1235, 179;
	cvt.u32.u16 	%r2575, %rs1314;
	and.b32  	%r2576, %r2575, 255;
	popc.b32 	%r2577, %r2576;
	add.s32 	%r2578, %r2574, %r2577;
	xor.b16  	%rs1315, %rs1234, 202;
	cvt.u32.u16 	%r2579, %rs1315;
	and.b32  	%r2580, %r2579, 255;
	popc.b32 	%r2581, %r2580;
	add.s32 	%r2582, %r2578, %r2581;
	xor.b16  	%rs1316, %rs1233, 111;
	cvt.u32.u16 	%r2583, %rs1316;
	and.b32  	%r2584, %r2583, 255;
	popc.b32 	%r2585, %r2584;
	add.s32 	%r2586, %r2582, %r2585;
	xor.b16  	%rs1317, %rs1232, 205;
	cvt.u32.u16 	%r2587, %rs1317;
	and.b32  	%r2588, %r2587, 255;
	popc.b32 	%r2589, %r2588;
	add.s32 	%r2590, %r2586, %r2589;
	add.s32 	%r2591, %r2590, %r2504;
	sub.s32 	%r2592, 104, %r2591;
	abs.s32 	%r2593, %r2592;
	setp.gt.u32 	%p155, %r2593, %r2507;
	selp.b32 	%r166, 6, %r2508, %p155;
	max.u32 	%r2594, %r2593, %r2507;
	shl.b32 	%r2595, %r2594, 16;
	or.b32  	%r167, %r2595, %r166;
	setp.lt.u32 	%p156, %r167, 3014656;
	@%p156 bra 	$L__BB1_32;
	ld.param.u64 	%rd1971, [_Z12generate_qrsPiPh_param_1];
	ld.param.u64 	%rd1962, [_Z12generate_qrsPiPh_param_0];
	shr.u32 	%r2596, %r167, 16;
	cvta.to.global.u64 	%rd1086, %rd1962;
	atom.global.add.u32 	%r2597, [%rd1086], 1;
	mul.lo.s32 	%r2598, %r2597, 19;
	cvt.s64.s32 	%rd1087, %r2598;
	cvta.to.global.u64 	%rd1088, %rd1971;
	add.s64 	%rd1089, %rd1088, %rd1087;
	st.global.u8 	[%rd1089], %rs2205;
	st.global.u8 	[%rd1089+1], %rs2204;
	st.global.u8 	[%rd1089+2], %rs2203;
	st.global.u8 	[%rd1089+3], %rs2202;
	mov.b16 	%rs1318, 46;
	st.global.u8 	[%rd1089+4], %rs1318;
	st.global.u8 	[%rd1089+5], %rs2201;
	st.global.u8 	[%rd1089+6], %rs2200;
	mov.b16 	%rs1319, 47;
	st.global.u8 	[%rd1089+7], %rs1319;
	st.global.u8 	[%rd1089+8], %rs2213;
	st.global.u8 	[%rd1089+9], %rs2226;
	st.global.u8 	[%rd1089+10], %rs2239;
	st.global.u8 	[%rd1089+11], %rs2252;
	st.global.u8 	[%rd1089+12], %rs2182;
	st.global.u8 	[%rd1089+13], %rs2181;
	st.global.u8 	[%rd1089+14], %rs2180;
	st.global.u8 	[%rd1089+15], %rs2179;
	st.global.u8 	[%rd1089+16], %rs2178;
	cvt.u16.u32 	%rs1320, %r166;
	add.s16 	%rs1321, %rs1320, 48;
	st.global.u8 	[%rd1089+17], %rs1321;
	st.global.u8 	[%rd1089+18], %r2596;
$L__BB1_32:
	mul.hi.u32 	%r2599, %r4428, -776530087;
	shr.u32 	%r2600, %r2599, 13;
	mad.lo.s32 	%r2601, %r2600, 10000, %r4429;
	setp.ne.s32 	%p157, %r2601, 0;
	@%p157 bra 	$L__BB1_34;
	shr.u32 	%r2602, %r4461, 2;
	xor.b32  	%r2603, %r2602, %r4461;
	shl.b32 	%r2604, %r4509, 4;
	shl.b32 	%r2605, %r2603, 1;
	xor.b32  	%r2606, %r2604, %r2605;
	xor.b32  	%r2607, %r2606, %r4509;
	xor.b32  	%r4461, %r2607, %r2603;
	add.s32 	%r2608, %r4502, %r4461;
	add.s32 	%r2609, %r2608, 724874;
	shr.u32 	%r2610, %r2609, 1;
	mul.hi.u32 	%r2611, %r2610, -2078209981;
	shr.u32 	%r2612, %r2611, 4;
	mul.lo.s32 	%r2613, %r2612, 62;
	sub.s32 	%r2614, %r2609, %r2613;
	setp.lt.u32 	%p158, %r2614, 10;
	setp.lt.u32 	%p159, %r2614, 35;
	selp.b32 	%r2615, 56, 61, %p159;
	selp.b32 	%r2616, 48, %r2615, %p158;
	add.s32 	%r2617, %r2616, %r2614;
	cvt.u16.u32 	%rs2205, %r2617;
	shr.u32 	%r2618, %r4473, 2;
	xor.b32  	%r2619, %r2618, %r4473;
	shl.b32 	%r2620, %r4461, 4;
	shl.b32 	%r2621, %r2619, 1;
	xor.b32  	%r2622, %r2621, %r2620;
	xor.b32  	%r2623, %r2622, %r2619;
	xor.b32  	%r4473, %r2623, %r4461;
	add.s32 	%r2624, %r4502, %r4473;
	add.s32 	%r2625, %r2624, 1087311;
	shr.u32 	%r2626, %r2625, 1;
	mul.hi.u32 	%r2627, %r2626, -2078209981;
	shr.u32 	%r2628, %r2627, 4;
	mul.lo.s32 	%r2629, %r2628, 62;
	sub.s32 	%r2630, %r2625, %r2629;
	setp.lt.u32 	%p160, %r2630, 10;
	setp.lt.u32 	%p161, %r2630, 35;
	selp.b32 	%r2631, 56, 61, %p161;
	selp.b32 	%r2632, 48, %r2631, %p160;
	add.s32 	%r2633, %r2632, %r2630;
	cvt.u16.u32 	%rs2204, %r2633;
	shr.u32 	%r2634, %r4485, 2;
	xor.b32  	%r2635, %r2634, %r4485;
	shl.b32 	%r2636, %r4473, 4;
	shl.b32 	%r2637, %r2635, 1;
	xor.b32  	%r2638, %r2637, %r2636;
	xor.b32  	%r2639, %r2638, %r2635;
	xor.b32  	%r4485, %r2639, %r4473;
	add.s32 	%r2640, %r4502, %r4485;
	add.s32 	%r2641, %r2640, 1449748;
	shr.u32 	%r2642, %r2641, 1;
	mul.hi.u32 	%r2643, %r2642, -2078209981;
	shr.u32 	%r2644, %r2643, 4;
	mul.lo.s32 	%r2645, %r2644, 62;
	sub.s32 	%r2646, %r2641, %r2645;
	setp.lt.u32 	%p162, %r2646, 10;
	setp.lt.u32 	%p163, %r2646, 35;
	selp.b32 	%r2647, 56, 61, %p163;
	selp.b32 	%r2648, 48, %r2647, %p162;
	add.s32 	%r2649, %r2648, %r2646;
	cvt.u16.u32 	%rs2203, %r2649;
	shr.u32 	%r2650, %r4497, 2;
	xor.b32  	%r2651, %r2650, %r4497;
	shl.b32 	%r2652, %r4485, 4;
	shl.b32 	%r2653, %r2651, 1;
	xor.b32  	%r2654, %r2653, %r2652;
	xor.b32  	%r2655, %r2654, %r2651;
	xor.b32  	%r4497, %r2655, %r4485;
	add.s32 	%r2656, %r4502, %r4497;
	add.s32 	%r2657, %r2656, 1812185;
	shr.u32 	%r2658, %r2657, 1;
	mul.hi.u32 	%r2659, %r2658, -2078209981;
	shr.u32 	%r2660, %r2659, 4;
	mul.lo.s32 	%r2661, %r2660, 62;
	sub.s32 	%r2662, %r2657, %r2661;
	setp.lt.u32 	%p164, %r2662, 10;
	setp.lt.u32 	%p165, %r2662, 35;
	selp.b32 	%r2663, 56, 61, %p165;
	selp.b32 	%r2664, 48, %r2663, %p164;
	add.s32 	%r2665, %r2664, %r2662;
	cvt.u16.u32 	%rs2202, %r2665;
	shr.u32 	%r2666, %r4509, 2;
	xor.b32  	%r2667, %r2666, %r4509;
	shl.b32 	%r2668, %r4497, 4;
	shl.b32 	%r2669, %r2667, 1;
	xor.b32  	%r2670, %r2669, %r2668;
	xor.b32  	%r2671, %r2670, %r2667;
	xor.b32  	%r4509, %r2671, %r4497;
	add.s32 	%r4514, %r4502, 2174622;
	add.s32 	%r2672, %r4509, %r4514;
	mul.hi.u32 	%r2673, %r2672, -1160801971;
	sub.s32 	%r2674, %r2672, %r2673;
	shr.u32 	%r2675, %r2674, 1;
	add.s32 	%r2676, %r2675, %r2673;
	shr.u32 	%r2677, %r2676, 5;
	mul.lo.s32 	%r2678, %r2677, 37;
	sub.s32 	%r2679, %r2672, %r2678;
	mul.wide.u32 	%rd1090, %r2679, 3;
	mov.u64 	%rd1091, tlds;
	add.s64 	%rd1092, %rd1091, %rd1090;
	ld.global.u8 	%rs2201, [%rd1092];
	ld.global.u8 	%rs2200, [%rd1092+1];
$L__BB1_34:
	mul.hi.u32 	%r2680, %r4428, 1626496491;
	shr.u32 	%r2681, %r2680, 8;
	mad.lo.s32 	%r2682, %r2681, 676, %r4429;
	setp.ne.s32 	%p166, %r2682, 0;
	@%p166 bra 	$L__BB1_36;
	shr.u32 	%r2683, %r4461, 2;
	xor.b32  	%r2684, %r2683, %r4461;
	shl.b32 	%r2685, %r4509, 4;
	shl.b32 	%r2686, %r2684, 1;
	xor.b32  	%r2687, %r2685, %r2686;
	xor.b32  	%r2688, %r2687, %r4509;
	xor.b32  	%r2689, %r2688, %r2684;
	add.s32 	%r2690, %r4514, %r2689;
	add.s32 	%r2691, %r2690, 362437;
	shr.u32 	%r2692, %r2691, 1;
	mul.hi.u32 	%r2693, %r2692, -2078209981;
	shr.u32 	%r2694, %r2693, 4;
	mul.lo.s32 	%r2695, %r2694, 62;
	sub.s32 	%r2696, %r2691, %r2695;
	setp.lt.u32 	%p167, %r2696, 10;
	setp.lt.u32 	%p168, %r2696, 35;
	selp.b32 	%r2697, 56, 61, %p168;
	selp.b32 	%r2698, 48, %r2697, %p167;
	add.s32 	%r2699, %r2698, %r2696;
	cvt.u16.u32 	%rs2213, %r2699;
	shr.u32 	%r2700, %r4473, 2;
	xor.b32  	%r2701, %r2700, %r4473;
	shl.b32 	%r2702, %r2689, 4;
	shl.b32 	%r2703, %r2701, 1;
	xor.b32  	%r2704, %r2702, %r2703;
	xor.b32  	%r2705, %r2704, %r2689;
	xor.b32  	%r2706, %r2705, %r2701;
	add.s32 	%r2707, %r4514, %r2706;
	add.s32 	%r2708, %r2707, 724874;
	shr.u32 	%r2709, %r2708, 1;
	mul.hi.u32 	%r2710, %r2709, -2078209981;
	shr.u32 	%r2711, %r2710, 4;
	mul.lo.s32 	%r2712, %r2711, 62;
	sub.s32 	%r2713, %r2708, %r2712;
	setp.lt.u32 	%p169, %r2713, 10;
	setp.lt.u32 	%p170, %r2713, 35;
	selp.b32 	%r2714, 56, 61, %p170;
	selp.b32 	%r2715, 48, %r2714, %p169;
	add.s32 	%r2716, %r2715, %r2713;
	cvt.u16.u32 	%rs2226, %r2716;
	shr.u32 	%r2717, %r4485, 2;
	xor.b32  	%r2718, %r2717, %r4485;
	shl.b32 	%r2719, %r2706, 4;
	shl.b32 	%r2720, %r2718, 1;
	xor.b32  	%r2721, %r2719, %r2720;
	xor.b32  	%r2722, %r2721, %r2706;
	xor.b32  	%r2723, %r2722, %r2718;
	add.s32 	%r2724, %r4514, %r2723;
	add.s32 	%r2725, %r2724, 1087311;
	shr.u32 	%r2726, %r2725, 1;
	mul.hi.u32 	%r2727, %r2726, -2078209981;
	shr.u32 	%r2728, %r2727, 4;
	mul.lo.s32 	%r2729, %r2728, 62;
	sub.s32 	%r2730, %r2725, %r2729;
	setp.lt.u32 	%p171, %r2730, 10;
	setp.lt.u32 	%p172, %r2730, 35;
	selp.b32 	%r2731, 56, 61, %p172;
	selp.b32 	%r2732, 48, %r2731, %p171;
	add.s32 	%r2733, %r2732, %r2730;
	cvt.u16.u32 	%rs2239, %r2733;
	shr.u32 	%r2734, %r4497, 2;
	xor.b32  	%r2735, %r2734, %r4497;
	shl.b32 	%r2736, %r2723, 4;
	shl.b32 	%r2737, %r2735, 1;
	xor.b32  	%r2738, %r2736, %r2737;
	xor.b32  	%r2739, %r2738, %r2723;
	xor.b32  	%r2740, %r2739, %r2735;
	add.s32 	%r2741, %r4514, %r2740;
	add.s32 	%r2742, %r2741, 1449748;
	shr.u32 	%r2743, %r2742, 1;
	mul.hi.u32 	%r2744, %r2743, -2078209981;
	shr.u32 	%r2745, %r2744, 4;
	mul.lo.s32 	%r2746, %r2745, 62;
	sub.s32 	%r2747, %r2742, %r2746;
	setp.lt.u32 	%p173, %r2747, 10;
	setp.lt.u32 	%p174, %r2747, 35;
	selp.b32 	%r2748, 56, 61, %p174;
	selp.b32 	%r2749, 48, %r2748, %p173;
	add.s32 	%r2750, %r2749, %r2747;
	cvt.u16.u32 	%rs2252, %r2750;
	shr.u32 	%r2751, %r4509, 2;
	xor.b32  	%r2752, %r2751, %r4509;
	shl.b32 	%r2753, %r2740, 4;
	shl.b32 	%r2754, %r2752, 1;
	xor.b32  	%r2755, %r2753, %r2754;
	xor.b32  	%r2756, %r2755, %r2740;
	xor.b32  	%r4461, %r2756, %r2752;
	add.s32 	%r2757, %r4514, %r4461;
	add.s32 	%r2758, %r2757, 1812185;
	shr.u32 	%r2759, %r2758, 1;
	mul.hi.u32 	%r2760, %r2759, -2078209981;
	shr.u32 	%r2761, %r2760, 4;
	mul.lo.s32 	%r2762, %r2761, 62;
	sub.s32 	%r2763, %r2758, %r2762;
	setp.lt.u32 	%p175, %r2763, 10;
	setp.lt.u32 	%p176, %r2763, 35;
	selp.b32 	%r2764, 56, 61, %p176;
	selp.b32 	%r2765, 48, %r2764, %p175;
	add.s32 	%r2766, %r2765, %r2763;
	cvt.u16.u32 	%rs2182, %r2766;
	shr.u32 	%r2767, %r2689, 2;
	xor.b32  	%r2768, %r2767, %r2689;
	shl.b32 	%r2769, %r4461, 4;
	shl.b32 	%r2770, %r2768, 1;
	xor.b32  	%r2771, %r2769, %r2770;
	xor.b32  	%r2772, %r2771, %r4461;
	xor.b32  	%r4473, %r2772, %r2768;
	shr.u32 	%r2773, %r2706, 2;
	xor.b32  	%r2774, %r2773, %r2706;
	shl.b32 	%r2775, %r4473, 4;
	shl.b32 	%r2776, %r2774, 1;
	xor.b32  	%r2777, %r2775, %r2776;
	xor.b32  	%r2778, %r2777, %r4473;
	xor.b32  	%r4485, %r2778, %r2774;
	add.s32 	%r2779, %r4514, %r4485;
	add.s32 	%r2780, %r2779, 2537059;
	shr.u32 	%r2781, %r2780, 1;
	mul.hi.u32 	%r2782, %r2781, -2078209981;
	shr.u32 	%r2783, %r2782, 4;
	mul.lo.s32 	%r2784, %r2783, 62;
	sub.s32 	%r2785, %r2780, %r2784;
	setp.lt.u32 	%p177, %r2785, 10;
	setp.lt.u32 	%p178, %r2785, 35;
	selp.b32 	%r2786, 56, 61, %p178;
	selp.b32 	%r2787, 48, %r2786, %p177;
	add.s32 	%r2788, %r2787, %r2785;
	cvt.u16.u32 	%rs2180, %r2788;
	shr.u32 	%r2789, %r2723, 2;
	xor.b32  	%r2790, %r2789, %r2723;
	shl.b32 	%r2791, %r4485, 4;
	shl.b32 	%r2792, %r2790, 1;
	xor.b32  	%r2793, %r2791, %r2792;
	xor.b32  	%r2794, %r2793, %r4485;
	xor.b32  	%r4497, %r2794, %r2790;
	add.s32 	%r2795, %r4514, %r4497;
	add.s32 	%r2796, %r2795, 2899496;
	shr.u32 	%r2797, %r2796, 1;
	mul.hi.u32 	%r2798, %r2797, -2078209981;
	shr.u32 	%r2799, %r2798, 4;
	mul.lo.s32 	%r2800, %r2799, 62;
	sub.s32 	%r2801, %r2796, %r2800;
	setp.lt.u32 	%p179, %r2801, 10;
	setp.lt.u32 	%p180, %r2801, 35;
	selp.b32 	%r2802, 56, 61, %p180;
	selp.b32 	%r2803, 48, %r2802, %p179;
	add.s32 	%r2804, %r2803, %r2801;
	cvt.u16.u32 	%rs2179, %r2804;
	shr.u32 	%r2805, %r2740, 2;
	xor.b32  	%r2806, %r2805, %r2740;
	shl.b32 	%r2807, %r4497, 4;
	shl.b32 	%r2808, %r2806, 1;
	xor.b32  	%r2809, %r2807, %r2808;
	xor.b32  	%r2810, %r2809, %r4497;
	xor.b32  	%r4509, %r2810, %r2806;
	add.s32 	%r4514, %r4514, 3261933;
	add.s32 	%r2811, %r4509, %r4514;
	shr.u32 	%r2812, %r2811, 1;
	mul.hi.u32 	%r2813, %r2812, -2078209981;
	shr.u32 	%r2814, %r2813, 4;
	mul.lo.s32 	%r2815, %r2814, 62;
	sub.s32 	%r2816, %r2811, %r2815;
	setp.lt.u32 	%p181, %r2816, 10;
	setp.lt.u32 	%p182, %r2816, 35;
	selp.b32 	%r2817, 56, 61, %p182;
	selp.b32 	%r2818, 48, %r2817, %p181;
	add.s32 	%r2819, %r2818, %r2816;
	cvt.u16.u32 	%rs2178, %r2819;
$L__BB1_36:
	shr.u32 	%r2820, %r4461, 2;
	xor.b32  	%r2821, %r2820, %r4461;
	shl.b32 	%r2822, %r4509, 4;
	shl.b32 	%r2823, %r2821, 1;
	xor.b32  	%r2824, %r2822, %r2823;
	xor.b32  	%r2825, %r2824, %r4509;
	xor.b32  	%r4521, %r2825, %r2821;
	add.s32 	%r4526, %r4514, 362437;
	add.s32 	%r2826, %r4521, %r4526;
	shr.u32 	%r2827, %r2826, 1;
	mul.hi.u32 	%r2828, %r2827, -2078209981;
	shr.u32 	%r2829, %r2828, 4;
	mul.lo.s32 	%r2830, %r2829, 62;
	sub.s32 	%r2831, %r2826, %r2830;
	setp.lt.u32 	%p183, %r2831, 10;
	setp.lt.u32 	%p184, %r2831, 35;
	selp.b32 	%r2832, 56, 61, %p184;
	selp.b32 	%r2833, 48, %r2832, %p183;
	add.s32 	%r2834, %r2833, %r2831;
	cvt.u16.u32 	%rs2181, %r2834;
	shr.u16 	%rs1322, %rs2205, 4;
	and.b16  	%rs1323, %rs1322, 15;
	or.b16  	%rs1324, %rs1323, 16;
	shl.b16 	%rs1325, %rs2205, 4;
	shr.u16 	%rs1326, %rs2204, 4;
	and.b16  	%rs1327, %rs1326, 15;
	or.b16  	%rs1328, %rs1325, %rs1327;
	shl.b16 	%rs1329, %rs2204, 4;
	shr.u16 	%rs1330, %rs2203, 4;
	and.b16  	%rs1331, %rs1330, 15;
	or.b16  	%rs1332, %rs1329, %rs1331;
	shl.b16 	%rs1333, %rs2203, 4;
	shr.u16 	%rs1334, %rs2202, 4;
	and.b16  	%rs1335, %rs1334, 15;
	or.b16  	%rs1336, %rs1333, %rs1335;
	shl.b16 	%rs1337, %rs2202, 4;
	or.b16  	%rs1338, %rs1337, 2;
	shr.u16 	%rs1339, %rs2201, 4;
	and.b16  	%rs1340, %rs1339, 15;
	or.b16  	%rs1341, %rs1340, 224;
	shl.b16 	%rs1342, %rs2201, 4;
	shr.u16 	%rs1343, %rs2200, 4;
	and.b16  	%rs1344, %rs1343, 15;
	or.b16  	%rs1345, %rs1342, %rs1344;
	shl.b16 	%rs1346, %rs2200, 4;
	or.b16  	%rs1347, %rs1346, 2;
	shr.u16 	%rs1348, %rs2213, 4;
	and.b16  	%rs1349, %rs1348, 15;
	or.b16  	%rs1350, %rs1349, 240;
	shl.b16 	%rs1351, %rs2213, 4;
	shr.u16 	%rs1352, %rs2226, 4;
	and.b16  	%rs1353, %rs1352, 15;
	or.b16  	%rs1354, %rs1351, %rs1353;
	shl.b16 	%rs1355, %rs2226, 4;
	shr.u16 	%rs1356, %rs2239, 4;
	and.b16  	%rs1357, %rs1356, 15;
	or.b16  	%rs1358, %rs1355, %rs1357;
	shl.b16 	%rs1359, %rs2239, 4;
	shr.u16 	%rs1360, %rs2252, 4;
	and.b16  	%rs1361, %rs1360, 15;
	or.b16  	%rs1362, %rs1359, %rs1361;
	shl.b16 	%rs1363, %rs2252, 4;
	shr.u16 	%rs1364, %rs2182, 4;
	and.b16  	%rs1365, %rs1364, 15;
	or.b16  	%rs1366, %rs1363, %rs1365;
	shr.u16 	%rs1367, %rs2181, 4;
	and.b16  	%rs1368, %rs1367, 15;
	shl.b16 	%rs1369, %rs2182, 4;
	or.b16  	%rs1370, %rs1369, %rs1368;
	shl.b16 	%rs1371, %rs2181, 4;
	shr.u16 	%rs1372, %rs2180, 4;
	and.b16  	%rs1373, %rs1372, 15;
	or.b16  	%rs1374, %rs1371, %rs1373;
	shl.b16 	%rs1375, %rs2180, 4;
	shr.u16 	%rs1376, %rs2179, 4;
	and.b16  	%rs1377, %rs1376, 15;
	or.b16  	%rs1378, %rs1375, %rs1377;
	shl.b16 	%rs1379, %rs2179, 4;
	shr.u16 	%rs1380, %rs2178, 4;
	and.b16  	%rs1381, %rs1380, 15;
	or.b16  	%rs1382, %rs1379, %rs1381;
	shl.b16 	%rs1383, %rs2178, 4;
	cvt.u16.u64 	%rs1384, %rd1;
	xor.b16  	%rs1385, %rs1324, %rs1384;
	and.b16  	%rs1386, %rs1385, 255;
	mul.wide.u16 	%r2835, %rs1386, 8;
	mov.u32 	%r2836, _ZZ12generate_qrsPiPhE8ll_table;
	add.s32 	%r2837, %r2836, %r2835;
	ld.shared.u64 	%rd1093, [%r2837];
	shl.b64 	%rd1094, %rd1093, 8;
	xor.b64  	%rd1095, %rd1094, %rd1;
	and.b64  	%rd1096, %rd1094, 4294901760;
	and.b64  	%rd1097, %rd1, 72057594037927680;
	xor.b64  	%rd1098, %rd1096, %rd1097;
	and.b64  	%rd1099, %rd1094, 281470681743360;
	xor.b64  	%rd1100, %rd1099, %rd1098;
	and.b64  	%rd1101, %rd1094, 71776119061217280;
	shr.u64 	%rd1102, %rd1093, 48;
	or.b64  	%rd1103, %rd1101, %rd1102;
	xor.b64  	%rd1104, %rd1103, %rd1100;
	cvt.u16.u64 	%rs1387, %rd1095;
	shr.u16 	%rs1388, %rs1387, 8;
	xor.b16  	%rs1389, %rs1328, %rs1388;
	and.b16  	%rs1390, %rs1389, 255;
	mul.wide.u16 	%r2838, %rs1390, 8;
	add.s32 	%r2839, %r2836, %r2838;
	ld.shared.u64 	%rd1105, [%r2839];
	shl.b64 	%rd1106, %rd1105, 16;
	xor.b64  	%rd1107, %rd1106, %rd1098;
	and.b64  	%rd1108, %rd1106, 1099494850560;
	and.b64  	%rd1109, %rd1106, 72056494526300160;
	shr.u64 	%rd1110, %rd1105, 40;
	and.b64  	%rd1111, %rd1110, 65535;
	shr.u64 	%rd1112, %rd1107, 16;
	cvt.u16.u64 	%rs1391, %rd1112;
	xor.b16  	%rs1392, %rs1332, %rs1391;
	and.b64  	%rd1113, %rd1104, 72057594021150975;
	xor.b64  	%rd1114, %rd1108, %rd1113;
	and.b16  	%rs1393, %rs1392, 255;
	mul.wide.u16 	%r2840, %rs1393, 8;
	add.s32 	%r2841, %r2836, %r2840;
	ld.shared.u64 	%rd1115, [%r2841];
	shl.b64 	%rd1116, %rd1115, 24;
	xor.b64  	%rd1117, %rd1116, %rd1114;
	and.b64  	%rd1118, %rd1116, 281470681743360;
	shr.u64 	%rd1119, %rd1115, 32;
	or.b64  	%rd1120, %rd1116, %rd1119;
	and.b64  	%rd1121, %rd1120, 71776119061217535;
	and.b64  	%rd1122, %rd1119, 16776960;
	shr.u64 	%rd1123, %rd1117, 24;
	cvt.u16.u64 	%rs1394, %rd1123;
	xor.b16  	%rs1395, %rs1336, %rs1394;
	and.b64  	%rd1124, %rd1114, 72057589742960895;
	xor.b64  	%rd1125, %rd1109, %rd1124;
	xor.b64  	%rd1126, %rd1111, %rd1125;
	xor.b64  	%rd1127, %rd1118, %rd1126;
	and.b16  	%rs1396, %rs1395, 255;
	mul.wide.u16 	%r2842, %rs1396, 8;
	add.s32 	%r2843, %r2836, %r2842;
	ld.shared.u64 	%rd1128, [%r2843];
	shl.b64 	%rd1129, %rd1128, 32;
	xor.b64  	%rd1130, %rd1129, %rd1127;
	and.b64  	%rd1131, %rd1129, 72056494526300160;
	shr.u64 	%rd1132, %rd1128, 24;
	and.b64  	%rd1133, %rd1132, 65535;
	and.b64  	%rd1134, %rd1132, 4294901760;
	shr.u64 	%rd1135, %rd1130, 32;
	cvt.u16.u64 	%rs1397, %rd1135;
	xor.b16  	%rs1398, %rs1338, %rs1397;
	and.b64  	%rd1136, %rd1127, 72056494526365695;
	xor.b64  	%rd1137, %rd1121, %rd1136;
	xor.b64  	%rd1138, %rd1122, %rd1137;
	xor.b64  	%rd1139, %rd1131, %rd1138;
	and.b16  	%rs1399, %rs1398, 255;
	mul.wide.u16 	%r2844, %rs1399, 8;
	add.s32 	%r2845, %r2836, %r2844;
	ld.shared.u64 	%rd1140, [%r2845];
	shl.b64 	%rd1141, %rd1140, 40;
	xor.b64  	%rd1142, %rd1141, %rd1139;
	shr.u64 	%rd1143, %rd1140, 16;
	or.b64  	%rd1144, %rd1141, %rd1143;
	and.b64  	%rd1145, %rd1144, 71776119061217535;
	and.b64  	%rd1146, %rd1143, 16776960;
	and.b64  	%rd1147, %rd1143, 1099494850560;
	shr.u64 	%rd1148, %rd1142, 40;
	cvt.u16.u64 	%rs1400, %rd1148;
	xor.b16  	%rs1401, %rs1341, %rs1400;
	and.b64  	%rd1149, %rd1139, 71776119077994495;
	xor.b64  	%rd1150, %rd1133, %rd1149;
	xor.b64  	%rd1151, %rd1134, %rd1150;
	xor.b64  	%rd1152, %rd1145, %rd1151;
	and.b16  	%rs1402, %rs1401, 255;
	mul.wide.u16 	%r2846, %rs1402, 8;
	add.s32 	%r2847, %r2836, %r2846;
	ld.shared.u64 	%rd1153, [%r2847];
	shl.b64 	%rd1154, %rd1153, 48;
	xor.b64  	%rd1155, %rd1154, %rd1152;
	shr.u64 	%rd1156, %rd1153, 8;
	and.b64  	%rd1157, %rd1156, 65535;
	and.b64  	%rd1158, %rd1156, 4294901760;
	and.b64  	%rd1159, %rd1156, 281470681743360;
	shr.u64 	%rd1160, %rd1155, 48;
	cvt.u16.u64 	%rs1403, %rd1160;
	xor.b16  	%rs1404, %rs1345, %rs1403;
	and.b64  	%rd1161, %rd1152, 4294967295;
	xor.b64  	%rd1162, %rd1146, %rd1161;
	xor.b64  	%rd1163, %rd1147, %rd1162;
	xor.b64  	%rd1164, %rd1157, %rd1163;
	and.b16  	%rs1405, %rs1404, 255;
	mul.wide.u16 	%r2848, %rs1405, 8;
	add.s32 	%r2849, %r2836, %r2848;
	ld.shared.u64 	%rd1165, [%r2849];
	xor.b64  	%rd1166, %rd1165, %rd1164;
	and.b64  	%rd1167, %rd1165, 72057594037927680;
	cvt.u16.u64 	%rs1406, %rd1166;
	xor.b16  	%rs1407, %rs1347, %rs1406;
	and.b64  	%rd1168, %rd1164, 1099511627520;
	xor.b64  	%rd1169, %rd1158, %rd1168;
	xor.b64  	%rd1170, %rd1159, %rd1169;
	xor.b64  	%rd1171, %rd1167, %rd1170;
	and.b16  	%rs1408, %rs1407, 255;
	mul.wide.u16 	%r2850, %rs1408, 8;
	add.s32 	%r2851, %r2836, %r2850;
	ld.shared.u64 	%rd1172, [%r2851];
	shl.b64 	%rd1173, %rd1172, 8;
	xor.b64  	%rd1174, %rd1173, %rd1171;
	and.b64  	%rd1175, %rd1173, 4294901760;
	xor.b64  	%rd1176, %rd1175, %rd1171;
	and.b64  	%rd1177, %rd1173, 281470681743360;
	xor.b64  	%rd1178, %rd1177, %rd1176;
	and.b64  	%rd1179, %rd1173, 71776119061217280;
	shr.u64 	%rd1180, %rd1172, 48;
	or.b64  	%rd1181, %rd1179, %rd1180;
	xor.b64  	%rd1182, %rd1181, %rd1178;
	cvt.u16.u64 	%rs1409, %rd1174;
	shr.u16 	%rs1410, %rs1409, 8;
	xor.b16  	%rs1411, %rs1350, %rs1410;
	and.b64  	%rd1183, %rd1182, -16776961;
	mul.wide.u16 	%r2852, %rs1411, 8;
	add.s32 	%r2853, %r2836, %r2852;
	ld.shared.u64 	%rd1184, [%r2853];
	shl.b64 	%rd1185, %rd1184, 16;
	xor.b64  	%rd1186, %rd1185, %rd1176;
	and.b64  	%rd1187, %rd1185, 1099494850560;
	xor.b64  	%rd1188, %rd1187, %rd1183;
	and.b64  	%rd1189, %rd1185, 72056494526300160;
	shr.u64 	%rd1190, %rd1184, 40;
	and.b64  	%rd1191, %rd1190, 65535;
	shr.u64 	%rd1192, %rd1186, 16;
	cvt.u16.u64 	%rs1412, %rd1192;
	xor.b16  	%rs1413, %rs1354, %rs1412;
	and.b16  	%rs1414, %rs1413, 255;
	mul.wide.u16 	%r2854, %rs1414, 8;
	add.s32 	%r2855, %r2836, %r2854;
	ld.shared.u64 	%rd1193, [%r2855];
	shl.b64 	%rd1194, %rd1193, 24;
	xor.b64  	%rd1195, %rd1194, %rd1188;
	and.b64  	%rd1196, %rd1194, 281470681743360;
	shr.u64 	%rd1197, %rd1193, 32;
	or.b64  	%rd1198, %rd1194, %rd1197;
	and.b64  	%rd1199, %rd1198, 71776119061217535;
	and.b64  	%rd1200, %rd1197, 16776960;
	shr.u64 	%rd1201, %rd1195, 24;
	cvt.u16.u64 	%rs1415, %rd1201;
	xor.b16  	%rs1416, %rs1358, %rs1415;
	and.b64  	%rd1202, %rd1188, -4294967041;
	xor.b64  	%rd1203, %rd1189, %rd1202;
	xor.b64  	%rd1204, %rd1191, %rd1203;
	xor.b64  	%rd1205, %rd1196, %rd1204;
	and.b16  	%rs1417, %rs1416, 255;
	mul.wide.u16 	%r2856, %rs1417, 8;
	add.s32 	%r2857, %r2836, %r2856;
	ld.shared.u64 	%rd1206, [%r2857];
	shl.b64 	%rd1207, %rd1206, 32;
	xor.b64  	%rd1208, %rd1207, %rd1205;
	and.b64  	%rd1209, %rd1207, 72056494526300160;
	shr.u64 	%rd1210, %rd1206, 24;
	and.b64  	%rd1211, %rd1210, 65535;
	and.b64  	%rd1212, %rd1210, 4294901760;
	shr.u64 	%rd1213, %rd1208, 32;
	cvt.u16.u64 	%rs1418, %rd1213;
	xor.b16  	%rs1419, %rs1362, %rs1418;
	and.b64  	%rd1214, %rd1205, -1099511562241;
	xor.b64  	%rd1215, %rd1199, %rd1214;
	xor.b64  	%rd1216, %rd1200, %rd1215;
	xor.b64  	%rd1217, %rd1209, %rd1216;
	and.b16  	%rs1420, %rs1419, 255;
	mul.wide.u16 	%r2858, %rs1420, 8;
	add.s32 	%r2859, %r2836, %r2858;
	ld.shared.u64 	%rd1218, [%r2859];
	shl.b64 	%rd1219, %rd1218, 40;
	xor.b64  	%rd1220, %rd1219, %rd1217;
	shr.u64 	%rd1221, %rd1218, 16;
	or.b64  	%rd1222, %rd1219, %rd1221;
	and.b64  	%rd1223, %rd1222, 71776119061217535;
	and.b64  	%rd1224, %rd1221, 16776960;
	and.b64  	%rd1225, %rd1221, 1099494850560;
	shr.u64 	%rd1226, %rd1220, 40;
	cvt.u16.u64 	%rs1421, %rd1226;
	xor.b16  	%rs1422, %rs1366, %rs1421;
	and.b64  	%rd1227, %rd1217, -281474959933441;
	xor.b64  	%rd1228, %rd1211, %rd1227;
	xor.b64  	%rd1229, %rd1212, %rd1228;
	xor.b64  	%rd1230, %rd1223, %rd1229;
	and.b16  	%rs1423, %rs1422, 255;
	mul.wide.u16 	%r2860, %rs1423, 8;
	add.s32 	%r2861, %r2836, %r2860;
	ld.shared.u64 	%rd1231, [%r2861];
	shl.b64 	%rd1232, %rd1231, 48;
	xor.b64  	%rd1233, %rd1232, %rd1230;
	shr.u64 	%rd1234, %rd1231, 8;
	and.b64  	%rd1235, %rd1234, 65535;
	and.b64  	%rd1236, %rd1234, 4294901760;
	and.b64  	%rd1237, %rd1234, 281470681743360;
	shr.u64 	%rd1238, %rd1233, 48;
	cvt.u16.u64 	%rs1424, %rd1238;
	xor.b16  	%rs1425, %rs1370, %rs1424;
	and.b64  	%rd1239, %rd1230, -72057589742960641;
	xor.b64  	%rd1240, %rd1224, %rd1239;
	xor.b64  	%rd1241, %rd1225, %rd1240;
	xor.b64  	%rd1242, %rd1235, %rd1241;
	and.b16  	%rs1426, %rs1425, 255;
	mul.wide.u16 	%r2862, %rs1426, 8;
	add.s32 	%r2863, %r2836, %r2862;
	ld.shared.u64 	%rd1243, [%r2863];
	xor.b64  	%rd1244, %rd1243, %rd1242;
	and.b64  	%rd1245, %rd1243, 72057594037927680;
	cvt.u16.u64 	%rs1427, %rd1244;
	xor.b16  	%rs1428, %rs1374, %rs1427;
	and.b64  	%rd1246, %rd1242, -72056494526300416;
	xor.b64  	%rd1247, %rd1236, %rd1246;
	xor.b64  	%rd1248, %rd1237, %rd1247;
	xor.b64  	%rd1249, %rd1245, %rd1248;
	and.b16  	%rs1429, %rs1428, 255;
	mul.wide.u16 	%r2864, %rs1429, 8;
	add.s32 	%r2865, %r2836, %r2864;
	ld.shared.u64 	%rd1250, [%r2865];
	shl.b64 	%rd1251, %rd1250, 8;
	xor.b64  	%rd1252, %rd1251, %rd1249;
	and.b64  	%rd1253, %rd1251, 4294901760;
	xor.b64  	%rd1254, %rd1253, %rd1249;
	and.b64  	%rd1255, %rd1251, 281470681743360;
	xor.b64  	%rd1256, %rd1255, %rd1254;
	and.b64  	%rd1257, %rd1251, 71776119061217280;
	shr.u64 	%rd1258, %rd1250, 48;
	or.b64  	%rd1259, %rd1257, %rd1258;
	xor.b64  	%rd1260, %rd1259, %rd1256;
	cvt.u16.u64 	%rs1430, %rd1252;
	shr.u16 	%rs1431, %rs1430, 8;
	xor.b16  	%rs1432, %rs1378, %rs1431;
	and.b64  	%rd1261, %rd1260, -16776961;
	and.b16  	%rs1433, %rs1432, 255;
	mul.wide.u16 	%r2866, %rs1433, 8;
	add.s32 	%r2867, %r2836, %r2866;
	ld.shared.u64 	%rd1262, [%r2867];
	shl.b64 	%rd1263, %rd1262, 16;
	xor.b64  	%rd1264, %rd1263, %rd1254;
	and.b64  	%rd1265, %rd1263, 1099494850560;
	xor.b64  	%rd1266, %rd1265, %rd1261;
	and.b64  	%rd1267, %rd1263, 72056494526300160;
	shr.u64 	%rd1268, %rd1262, 40;
	and.b64  	%rd1269, %rd1268, 65535;
	shr.u64 	%rd1270, %rd1264, 16;
	cvt.u16.u64 	%rs1434, %rd1270;
	xor.b16  	%rs1435, %rs1382, %rs1434;
	and.b16  	%rs1436, %rs1435, 255;
	mul.wide.u16 	%r2868, %rs1436, 8;
	add.s32 	%r2869, %r2836, %r2868;
	ld.shared.u64 	%rd1271, [%r2869];
	shl.b64 	%rd1272, %rd1271, 24;
	xor.b64  	%rd1273, %rd1272, %rd1266;
	and.b64  	%rd1274, %rd1272, 281470681743360;
	shr.u64 	%rd1275, %rd1271, 32;
	or.b64  	%rd1276, %rd1272, %rd1275;
	and.b64  	%rd1277, %rd1276, 71776119061217535;
	and.b64  	%rd1278, %rd1275, 16776960;
	shr.u64 	%rd1279, %rd1273, 24;
	cvt.u16.u64 	%rs1437, %rd1279;
	xor.b16  	%rs1438, %rs1383, %rs1437;
	and.b64  	%rd1280, %rd1266, -4294967041;
	xor.b64  	%rd1281, %rd1267, %rd1280;
	xor.b64  	%rd1282, %rd1269, %rd1281;
	xor.b64  	%rd1283, %rd1274, %rd1282;
	xor.b64  	%rd1284, %rd1277, %rd1283;
	xor.b64  	%rd1285, %rd1278, %rd1284;
	and.b16  	%rs1439, %rs1438, 255;
	mul.wide.u16 	%r2870, %rs1439, 8;
	add.s32 	%r2871, %r2836, %r2870;
	ld.shared.u64 	%rd1286, [%r2871];
	shl.b64 	%rd1287, %rd1286, 32;
	and.b64  	%rd1288, %rd1287, 1095216660480;
	xor.b64  	%rd1289, %rd1288, %rd1285;
	and.b64  	%rd1290, %rd1287, 72056494526300160;
	xor.b64  	%rd1291, %rd1290, %rd1289;
	shr.u64 	%rd1292, %rd1286, 24;
	and.b64  	%rd1293, %rd1292, 65535;
	xor.b64  	%rd1294, %rd1293, %rd1291;
	and.b64  	%rd1295, %rd1292, 4294901760;
	xor.b64  	%rd1296, %rd1295, %rd1294;
	shr.u64 	%rd1297, %rd1296, 24;
	cvt.u16.u64 	%rs1440, %rd1297;
	shr.u64 	%rd1298, %rd1296, 16;
	cvt.u16.u64 	%rs1441, %rd1298;
	shr.u64 	%rd1299, %rd1294, 8;
	cvt.u16.u64 	%rs1442, %rd1299;
	cvt.u16.u64 	%rs1443, %rd1294;
	shr.u64 	%rd1300, %rd1291, 48;
	cvt.u16.u64 	%rs1444, %rd1300;
	shr.u64 	%rd1301, %rd1291, 40;
	cvt.u16.u64 	%rs1445, %rd1301;
	shr.u64 	%rd1302, %rd1289, 32;
	cvt.u16.u64 	%rs1446, %rd1302;
	or.b16  	%rs1447, %rs1323, 48;
	cvt.u32.u16 	%r2872, %rs1447;
	popc.b32 	%r2873, %r2872;
	cvt.u16.u32 	%rs1448, %r2873;
	xor.b16  	%rs1449, %rs1328, 194;
	and.b16  	%rs1450, %rs1449, 255;
	cvt.u32.u16 	%r2874, %rs1450;
	popc.b32 	%r2875, %r2874;
	cvt.u16.u32 	%rs1451, %r2875;
	add.s16 	%rs1452, %rs1448, %rs1451;
	xor.b16  	%rs1453, %rs1332, 171;
	and.b16  	%rs1454, %rs1453, 255;
	cvt.u32.u16 	%r2876, %rs1454;
	popc.b32 	%r2877, %r2876;
	cvt.u16.u32 	%rs1455, %r2877;
	add.s16 	%rs1456, %rs1452, %rs1455;
	xor.b16  	%rs1457, %rs1336, 170;
	and.b16  	%rs1458, %rs1457, 255;
	cvt.u32.u16 	%r2878, %rs1458;
	popc.b32 	%r2879, %r2878;
	cvt.u16.u32 	%rs1459, %r2879;
	add.s16 	%rs1460, %rs1456, %rs1459;
	xor.b16  	%rs1461, %rs1337, 184;
	and.b16  	%rs1462, %rs1461, 248;
	cvt.u32.u16 	%r2880, %rs1462;
	popc.b32 	%r2881, %r2880;
	cvt.u16.u32 	%rs1463, %r2881;
	add.s16 	%rs1464, %rs1460, %rs1463;
	xor.b16  	%rs1465, %rs1340, 172;
	cvt.u32.u16 	%r2882, %rs1465;
	popc.b32 	%r2883, %r2882;
	cvt.u16.u32 	%rs1466, %r2883;
	add.s16 	%rs1467, %rs1464, %rs1466;
	add.s16 	%rs1468, %rs1467, 4;
	cvt.u32.u16 	%r2884, %rs1468;
	and.b32  	%r2885, %r2884, 255;
	xor.b16  	%rs1469, %rs1345, 100;
	cvt.u32.u16 	%r2886, %rs1469;
	and.b32  	%r2887, %r2886, 255;
	popc.b32 	%r2888, %r2887;
	add.s32 	%r2889, %r2885, %r2888;
	xor.b16  	%rs1470, %rs1346, 196;
	cvt.u32.u16 	%r2890, %rs1470;
	and.b32  	%r2891, %r2890, 244;
	popc.b32 	%r2892, %r2891;
	add.s32 	%r2893, %r2889, %r2892;
	xor.b16  	%rs1471, %rs1349, 115;
	cvt.u32.u16 	%r2894, %rs1471;
	popc.b32 	%r2895, %r2894;
	add.s32 	%r2896, %r2893, %r2895;
	xor.b16  	%rs1472, %rs1354, 8;
	cvt.u32.u16 	%r2897, %rs1472;
	and.b32  	%r2898, %r2897, 255;
	popc.b32 	%r2899, %r2898;
	add.s32 	%r2900, %r2896, %r2899;
	xor.b16  	%rs1473, %rs1358, 48;
	cvt.u32.u16 	%r2901, %rs1473;
	and.b32  	%r2902, %r2901, 255;
	popc.b32 	%r2903, %r2902;
	add.s32 	%r2904, %r2900, %r2903;
	xor.b16  	%rs1474, %rs1362, 174;
	cvt.u32.u16 	%r2905, %rs1474;
	and.b32  	%r2906, %r2905, 255;
	popc.b32 	%r2907, %r2906;
	add.s32 	%r2908, %r2904, %r2907;
	xor.b16  	%rs1475, %rs1366, 170;
	cvt.u32.u16 	%r2909, %rs1475;
	and.b32  	%r2910, %r2909, 255;
	popc.b32 	%r2911, %r2910;
	add.s32 	%r2912, %r2908, %r2911;
	xor.b16  	%rs1476, %rs1370, 234;
	cvt.u32.u16 	%r2913, %rs1476;
	and.b32  	%r2914, %r2913, 255;
	popc.b32 	%r2915, %r2914;
	add.s32 	%r2916, %r2912, %r2915;
	xor.b16  	%rs1477, %rs1374, 170;
	cvt.u32.u16 	%r2917, %rs1477;
	and.b32  	%r2918, %r2917, 255;
	popc.b32 	%r2919, %r2918;
	add.s32 	%r2920, %r2916, %r2919;
	xor.b16  	%rs1478, %rs1378, 171;
	cvt.u32.u16 	%r2921, %rs1478;
	and.b32  	%r2922, %r2921, 255;
	popc.b32 	%r2923, %r2922;
	add.s32 	%r2924, %r2920, %r2923;
	xor.b16  	%rs1479, %rs1382, 198;
	cvt.u32.u16 	%r2925, %rs1479;
	and.b32  	%r2926, %r2925, 255;
	popc.b32 	%r2927, %r2926;
	add.s32 	%r2928, %r2924, %r2927;
	xor.b16  	%rs1480, %rs1383, 65;
	cvt.u32.u16 	%r2929, %rs1480;
	and.b32  	%r2930, %r2929, 241;
	popc.b32 	%r2931, %r2930;
	add.s32 	%r2932, %r2928, %r2931;
	xor.b16  	%rs1481, %rs1446, 147;
	cvt.u32.u16 	%r2933, %rs1481;
	and.b32  	%r2934, %r2933, 255;
	popc.b32 	%r2935, %r2934;
	add.s32 	%r2936, %r2932, %r2935;
	xor.b16  	%rs1482, %rs1445, 25;
	cvt.u32.u16 	%r2937, %rs1482;
	and.b32  	%r2938, %r2937, 255;
	popc.b32 	%r2939, %r2938;
	add.s32 	%r2940, %r2936, %r2939;
	xor.b16  	%rs1483, %rs1444, 49;
	cvt.u32.u16 	%r2941, %rs1483;
	and.b32  	%r2942, %r2941, 255;
	popc.b32 	%r2943, %r2942;
	add.s32 	%r2944, %r2940, %r2943;
	xor.b16  	%rs1484, %rs1443, 194;
	cvt.u32.u16 	%r2945, %rs1484;
	and.b32  	%r2946, %r2945, 255;
	popc.b32 	%r2947, %r2946;
	add.s32 	%r2948, %r2944, %r2947;
	xor.b16  	%rs1485, %rs1442, 67;
	cvt.u32.u16 	%r2949, %rs1485;
	and.b32  	%r2950, %r2949, 255;
	popc.b32 	%r2951, %r2950;
	add.s32 	%r2952, %r2948, %r2951;
	xor.b16  	%rs1486, %rs1441, 201;
	cvt.u32.u16 	%r2953, %rs1486;
	and.b32  	%r2954, %r2953, 255;
	popc.b32 	%r2955, %r2954;
	add.s32 	%r2956, %r2952, %r2955;
	xor.b16  	%rs1487, %rs1440, 87;
	cvt.u32.u16 	%r2957, %rs1487;
	and.b32  	%r2958, %r2957, 255;
	popc.b32 	%r2959, %r2958;
	add.s32 	%r2960, %r2956, %r2959;
	sub.s32 	%r2961, 104, %r2960;
	abs.s32 	%r2962, %r2961;
	setp.eq.s32 	%p185, %r2960, 104;
	selp.b32 	%r2963, 20, 5, %p185;
	xor.b16  	%rs1488, %rs1323, 183;
	cvt.u32.u16 	%r2964, %rs1488;
	popc.b32 	%r2965, %r2964;
	cvt.u16.u32 	%rs1489, %r2965;
	xor.b16  	%rs1490, %rs1328, 202;
	and.b16  	%rs1491, %rs1490, 255;
	cvt.u32.u16 	%r2966, %rs1491;
	popc.b32 	%r2967, %r2966;
	cvt.u16.u32 	%rs1492, %r2967;
	add.s16 	%rs1493, %rs1489, %rs1492;
	xor.b16  	%rs1494, %rs1332, 191;
	and.b16  	%rs1495, %rs1494, 255;
	cvt.u32.u16 	%r2968, %rs1495;
	popc.b32 	%r2969, %r2968;
	cvt.u16.u32 	%rs1496, %r2969;
	add.s16 	%rs1497, %rs1493, %rs1496;
	xor.b16  	%rs1498, %rs1336, 171;
	and.b16  	%rs1499, %rs1498, 255;
	cvt.u32.u16 	%r2970, %rs1499;
	popc.b32 	%r2971, %r2970;
	cvt.u16.u32 	%rs1500, %r2971;
	add.s16 	%rs1501, %rs1497, %rs1500;
	not.b16 	%rs1502, %rs1337;
	and.b16  	%rs1503, %rs1502, 248;
	cvt.u32.u16 	%r2972, %rs1503;
	popc.b32 	%r2973, %r2972;
	cvt.u16.u32 	%rs1504, %r2973;
	add.s16 	%rs1505, %rs1501, %rs1504;
	xor.b16  	%rs1506, %rs1340, 46;
	cvt.u32.u16 	%r2974, %rs1506;
	popc.b32 	%r2975, %r2974;
	cvt.u16.u32 	%rs1507, %r2975;
	add.s16 	%rs1508, %rs1505, %rs1507;
	add.s16 	%rs1509, %rs1508, 5;
	cvt.u32.u16 	%r2976, %rs1509;
	and.b32  	%r2977, %r2976, 255;
	xor.b16  	%rs1510, %rs1345, 108;
	cvt.u32.u16 	%r2978, %rs1510;
	and.b32  	%r2979, %r2978, 255;
	popc.b32 	%r2980, %r2979;
	add.s32 	%r2981, %r2977, %r2980;
	xor.b16  	%rs1511, %rs1346, 228;
	cvt.u32.u16 	%r2982, %rs1511;
	and.b32  	%r2983, %r2982, 244;
	popc.b32 	%r2984, %r2983;
	add.s32 	%r2985, %r2981, %r2984;
	xor.b16  	%rs1512, %rs1349, 83;
	cvt.u32.u16 	%r2986, %rs1512;
	popc.b32 	%r2987, %r2986;
	add.s32 	%r2988, %r2985, %r2987;
	xor.b16  	%rs1513, %rs1354, 218;
	cvt.u32.u16 	%r2989, %rs1513;
	and.b32  	%r2990, %r2989, 255;
	popc.b32 	%r2991, %r2990;
	add.s32 	%r2992, %r2988, %r2991;
	xor.b16  	%rs1514, %rs1358, 61;
	cvt.u32.u16 	%r2993, %rs1514;
	and.b32  	%r2994, %r2993, 255;
	popc.b32 	%r2995, %r2994;
	add.s32 	%r2996, %r2992, %r2995;
	xor.b16  	%rs1515, %rs1362, 175;
	cvt.u32.u16 	%r2997, %rs1515;
	and.b32  	%r2998, %r2997, 255;
	popc.b32 	%r2999, %r2998;
	add.s32 	%r3000, %r2996, %r2999;
	xor.b16  	%rs1516, %rs1366, 234;
	cvt.u32.u16 	%r3001, %rs1516;
	and.b32  	%r3002, %r3001, 255;
	popc.b32 	%r3003, %r3002;
	add.s32 	%r3004, %r3000, %r3003;
	xor.b16  	%rs1517, %rs1370, 254;
	cvt.u32.u16 	%r3005, %rs1517;
	and.b32  	%r3006, %r3005, 255;
	popc.b32 	%r3007, %r3006;
	add.s32 	%r3008, %r3004, %r3007;
	xor.b16  	%rs1518, %rs1374, 175;
	cvt.u32.u16 	%r3009, %rs1518;
	and.b32  	%r3010, %r3009, 255;
	popc.b32 	%r3011, %r3010;
	add.s32 	%r3012, %r3008, %r3011;
	add.s32 	%r3013, %r3012, %r2923;
	xor.b16  	%rs1519, %rs1382, 206;
	cvt.u32.u16 	%r3014, %rs1519;
	and.b32  	%r3015, %r3014, 255;
	popc.b32 	%r3016, %r3015;
	add.s32 	%r3017, %r3013, %r3016;
	xor.b16  	%rs1520, %rs1383, 99;
	cvt.u32.u16 	%r3018, %rs1520;
	and.b32  	%r3019, %r3018, 243;
	popc.b32 	%r3020, %r3019;
	add.s32 	%r3021, %r3017, %r3020;
	xor.b16  	%rs1521, %rs1446, 155;
	cvt.u32.u16 	%r3022, %rs1521;
	and.b32  	%r3023, %r3022, 255;
	popc.b32 	%r3024, %r3023;
	add.s32 	%r3025, %r3021, %r3024;
	xor.b16  	%rs1522, %rs1445, 57;
	cvt.u32.u16 	%r3026, %rs1522;
	and.b32  	%r3027, %r3026, 255;
	popc.b32 	%r3028, %r3027;
	add.s32 	%r3029, %r3025, %r3028;
	xor.b16  	%rs1523, %rs1444, 179;
	cvt.u32.u16 	%r3030, %rs1523;
	and.b32  	%r3031, %r3030, 255;
	popc.b32 	%r3032, %r3031;
	add.s32 	%r3033, %r3029, %r3032;
	xor.b16  	%rs1524, %rs1443, 202;
	cvt.u32.u16 	%r3034, %rs1524;
	and.b32  	%r3035, %r3034, 255;
	popc.b32 	%r3036, %r3035;
	add.s32 	%r3037, %r3033, %r3036;
	xor.b16  	%rs1525, %rs1442, 111;
	cvt.u32.u16 	%r3038, %rs1525;
	and.b32  	%r3039, %r3038, 255;
	popc.b32 	%r3040, %r3039;
	add.s32 	%r3041, %r3037, %r3040;
	xor.b16  	%rs1526, %rs1441, 205;
	cvt.u32.u16 	%r3042, %rs1526;
	and.b32  	%r3043, %r3042, 255;
	popc.b32 	%r3044, %r3043;
	add.s32 	%r3045, %r3041, %r3044;
	add.s32 	%r3046, %r3045, %r2959;
	sub.s32 	%r3047, 104, %r3046;
	abs.s32 	%r3048, %r3047;
	setp.gt.u32 	%p186, %r3048, %r2962;
	selp.b32 	%r194, 6, %r2963, %p186;
	max.u32 	%r3049, %r3048, %r2962;
	shl.b32 	%r3050, %r3049, 16;
	or.b32  	%r195, %r3050, %r194;
	setp.lt.u32 	%p187, %r195, 3014656;
	@%p187 bra 	$L__BB1_38;
	ld.param.u64 	%rd1972, [_Z12generate_qrsPiPh_param_1];
	ld.param.u64 	%rd1963, [_Z12generate_qrsPiPh_param_0];
	shr.u32 	%r3051, %r195, 16;
	cvta.to.global.u64 	%rd1303, %rd1963;
	atom.global.add.u32 	%r3052, [%rd1303], 1;
	mul.lo.s32 	%r3053, %r3052, 19;
	cvt.s64.s32 	%rd1304, %r3053;
	cvta.to.global.u64 	%rd1305, %rd1972;
	add.s64 	%rd1306, %rd1305, %rd1304;
	st.global.u8 	[%rd1306], %rs2205;
	st.global.u8 	[%rd1306+1], %rs2204;
	st.global.u8 	[%rd1306+2], %rs2203;
	st.global.u8 	[%rd1306+3], %rs2202;
	mov.b16 	%rs1527, 46;
	st.global.u8 	[%rd1306+4], %rs1527;
	st.global.u8 	[%rd1306+5], %rs2201;
	st.global.u8 	[%rd1306+6], %rs2200;
	mov.b16 	%rs1528, 47;
	st.global.u8 	[%rd1306+7], %rs1528;
	st.global.u8 	[%rd1306+8], %rs2213;
	st.global.u8 	[%rd1306+9], %rs2226;
	st.global.u8 	[%rd1306+10], %rs2239;
	st.global.u8 	[%rd1306+11], %rs2252;
	st.global.u8 	[%rd1306+12], %rs2182;
	st.global.u8 	[%rd1306+13], %rs2181;
	st.global.u8 	[%rd1306+14], %rs2180;
	st.global.u8 	[%rd1306+15], %rs2179;
	st.global.u8 	[%rd1306+16], %rs2178;
	cvt.u16.u32 	%rs1529, %r194;
	add.s16 	%rs1530, %rs1529, 48;
	st.global.u8 	[%rd1306+17], %rs1530;
	st.global.u8 	[%rd1306+18], %r3051;
$L__BB1_38:
	mul.hi.u32 	%r3054, %r4430, -776530087;
	shr.u32 	%r3055, %r3054, 13;
	mad.lo.s32 	%r3056, %r3055, 10000, %r4431;
	setp.ne.s32 	%p188, %r3056, 0;
	@%p188 bra 	$L__BB1_40;
	shr.u32 	%r3057, %r4473, 2;
	xor.b32  	%r3058, %r3057, %r4473;
	shl.b32 	%r3059, %r4521, 4;
	shl.b32 	%r3060, %r3058, 1;
	xor.b32  	%r3061, %r3059, %r3060;
	xor.b32  	%r3062, %r3061, %r4521;
	xor.b32  	%r4473, %r3062, %r3058;
	add.s32 	%r3063, %r4514, %r4473;
	add.s32 	%r3064, %r3063, 724874;
	shr.u32 	%r3065, %r3064, 1;
	mul.hi.u32 	%r3066, %r3065, -2078209981;
	shr.u32 	%r3067, %r3066, 4;
	mul.lo.s32 	%r3068, %r3067, 62;
	sub.s32 	%r3069, %r3064, %r3068;
	setp.lt.u32 	%p189, %r3069, 10;
	setp.lt.u32 	%p190, %r3069, 35;
	selp.b32 	%r3070, 56, 61, %p190;
	selp.b32 	%r3071, 48, %r3070, %p189;
	add.s32 	%r3072, %r3071, %r3069;
	cvt.u16.u32 	%rs2205, %r3072;
	shr.u32 	%r3073, %r4485, 2;
	xor.b32  	%r3074, %r3073, %r4485;
	shl.b32 	%r3075, %r4473, 4;
	shl.b32 	%r3076, %r3074, 1;
	xor.b32  	%r3077, %r3076, %r3075;
	xor.b32  	%r3078, %r3077, %r3074;
	xor.b32  	%r4485, %r3078, %r4473;
	add.s32 	%r3079, %r4514, %r4485;
	add.s32 	%r3080, %r3079, 1087311;
	shr.u32 	%r3081, %r3080, 1;
	mul.hi.u32 	%r3082, %r3081, -2078209981;
	shr.u32 	%r3083, %r3082, 4;
	mul.lo.s32 	%r3084, %r3083, 62;
	sub.s32 	%r3085, %r3080, %r3084;
	setp.lt.u32 	%p191, %r3085, 10;
	setp.lt.u32 	%p192, %r3085, 35;
	selp.b32 	%r3086, 56, 61, %p192;
	selp.b32 	%r3087, 48, %r3086, %p191;
	add.s32 	%r3088, %r3087, %r3085;
	cvt.u16.u32 	%rs2204, %r3088;
	shr.u32 	%r3089, %r4497, 2;
	xor.b32  	%r3090, %r3089, %r4497;
	shl.b32 	%r3091, %r4485, 4;
	shl.b32 	%r3092, %r3090, 1;
	xor.b32  	%r3093, %r3092, %r3091;
	xor.b32  	%r3094, %r3093, %r3090;
	xor.b32  	%r4497, %r3094, %r4485;
	add.s32 	%r3095, %r4514, %r4497;
	add.s32 	%r3096, %r3095, 1449748;
	shr.u32 	%r3097, %r3096, 1;
	mul.hi.u32 	%r3098, %r3097, -2078209981;
	shr.u32 	%r3099, %r3098, 4;
	mul.lo.s32 	%r3100, %r3099, 62;
	sub.s32 	%r3101, %r3096, %r3100;
	setp.lt.u32 	%p193, %r3101, 10;
	setp.lt.u32 	%p194, %r3101, 35;
	selp.b32 	%r3102, 56, 61, %p194;
	selp.b32 	%r3103, 48, %r3102, %p193;
	add.s32 	%r3104, %r3103, %r3101;
	cvt.u16.u32 	%rs2203, %r3104;
	shr.u32 	%r3105, %r4509, 2;
	xor.b32  	%r3106, %r3105, %r4509;
	shl.b32 	%r3107, %r4497, 4;
	shl.b32 	%r3108, %r3106, 1;
	xor.b32  	%r3109, %r3108, %r3107;
	xor.b32  	%r3110, %r3109, %r3106;
	xor.b32  	%r4509, %r3110, %r4497;
	add.s32 	%r3111, %r4514, %r4509;
	add.s32 	%r3112, %r3111, 1812185;
	shr.u32 	%r3113, %r3112, 1;
	mul.hi.u32 	%r3114, %r3113, -2078209981;
	shr.u32 	%r3115, %r3114, 4;
	mul.lo.s32 	%r3116, %r3115, 62;
	sub.s32 	%r3117, %r3112, %r3116;
	setp.lt.u32 	%p195, %r3117, 10;
	setp.lt.u32 	%p196, %r3117, 35;
	selp.b32 	%r3118, 56, 61, %p196;
	selp.b32 	%r3119, 48, %r3118, %p195;
	add.s32 	%r3120, %r3119, %r3117;
	cvt.u16.u32 	%rs2202, %r3120;
	shr.u32 	%r3121, %r4521, 2;
	xor.b32  	%r3122, %r3121, %r4521;
	shl.b32 	%r3123, %r4509, 4;
	shl.b32 	%r3124, %r3122, 1;
	xor.b32  	%r3125, %r3124, %r3123;
	xor.b32  	%r3126, %r3125, %r3122;
	xor.b32  	%r4521, %r3126, %r4509;
	add.s32 	%r4526, %r4514, 2174622;
	add.s32 	%r3127, %r4521, %r4526;
	mul.hi.u32 	%r3128, %r3127, -1160801971;
	sub.s32 	%r3129, %r3127, %r3128;
	shr.u32 	%r3130, %r3129, 1;
	add.s32 	%r3131, %r3130, %r3128;
	shr.u32 	%r3132, %r3131, 5;
	mul.lo.s32 	%r3133, %r3132, 37;
	sub.s32 	%r3134, %r3127, %r3133;
	mul.wide.u32 	%rd1307, %r3134, 3;
	mov.u64 	%rd1308, tlds;
	add.s64 	%rd1309, %rd1308, %rd1307;
	ld.global.u8 	%rs2201, [%rd1309];
	ld.global.u8 	%rs2200, [%rd1309+1];
$L__BB1_40:
	mul.hi.u32 	%r3135, %r4430, 1626496491;
	shr.u32 	%r3136, %r3135, 8;
	mad.lo.s32 	%r3137, %r3136, 676, %r4431;
	setp.ne.s32 	%p197, %r3137, 0;
	@%p197 bra 	$L__BB1_42;
	shr.u32 	%r3138, %r4473, 2;
	xor.b32  	%r3139, %r3138, %r4473;
	shl.b32 	%r3140, %r4521, 4;
	shl.b32 	%r3141, %r3139, 1;
	xor.b32  	%r3142, %r3140, %r3141;
	xor.b32  	%r3143, %r3142, %r4521;
	xor.b32  	%r3144, %r3143, %r3139;
	add.s32 	%r3145, %r4526, %r3144;
	add.s32 	%r3146, %r3145, 362437;
	shr.u32 	%r3147, %r3146, 1;
	mul.hi.u32 	%r3148, %r3147, -2078209981;
	shr.u32 	%r3149, %r3148, 4;
	mul.lo.s32 	%r3150, %r3149, 62;
	sub.s32 	%r3151, %r3146, %r3150;
	setp.lt.u32 	%p198, %r3151, 10;
	setp.lt.u32 	%p199, %r3151, 35;
	selp.b32 	%r3152, 56, 61, %p199;
	selp.b32 	%r3153, 48, %r3152, %p198;
	add.s32 	%r3154, %r3153, %r3151;
	cvt.u16.u32 	%rs2213, %r3154;
	shr.u32 	%r3155, %r4485, 2;
	xor.b32  	%r3156, %r3155, %r4485;
	shl.b32 	%r3157, %r3144, 4;
	shl.b32 	%r3158, %r3156, 1;
	xor.b32  	%r3159, %r3157, %r3158;
	xor.b32  	%r3160, %r3159, %r3144;
	xor.b32  	%r3161, %r3160, %r3156;
	add.s32 	%r3162, %r4526, %r3161;
	add.s32 	%r3163, %r3162, 724874;
	shr.u32 	%r3164, %r3163, 1;
	mul.hi.u32 	%r3165, %r3164, -2078209981;
	shr.u32 	%r3166, %r3165, 4;
	mul.lo.s32 	%r3167, %r3166, 62;
	sub.s32 	%r3168, %r3163, %r3167;
	setp.lt.u32 	%p200, %r3168, 10;
	setp.lt.u32 	%p201, %r3168, 35;
	selp.b32 	%r3169, 56, 61, %p201;
	selp.b32 	%r3170, 48, %r3169, %p200;
	add.s32 	%r3171, %r3170, %r3168;
	cvt.u16.u32 	%rs2226, %r3171;
	shr.u32 	%r3172, %r4497, 2;
	xor.b32  	%r3173, %r3172, %r4497;
	shl.b32 	%r3174, %r3161, 4;
	shl.b32 	%r3175, %r3173, 1;
	xor.b32  	%r3176, %r3174, %r3175;
	xor.b32  	%r3177, %r3176, %r3161;
	xor.b32  	%r3178, %r3177, %r3173;
	add.s32 	%r3179, %r4526, %r3178;
	add.s32 	%r3180, %r3179, 1087311;
	shr.u32 	%r3181, %r3180, 1;
	mul.hi.u32 	%r3182, %r3181, -2078209981;
	shr.u32 	%r3183, %r3182, 4;
	mul.lo.s32 	%r3184, %r3183, 62;
	sub.s32 	%r3185, %r3180, %r3184;
	setp.lt.u32 	%p202, %r3185, 10;
	setp.lt.u32 	%p203, %r3185, 35;
	selp.b32 	%r3186, 56, 61, %p203;
	selp.b32 	%r3187, 48, %r3186, %p202;
	add.s32 	%r3188, %r3187, %r3185;
	cvt.u16.u32 	%rs2239, %r3188;
	shr.u32 	%r3189, %r4509, 2;
	xor.b32  	%r3190, %r3189, %r4509;
	shl.b32 	%r3191, %r3178, 4;
	shl.b32 	%r3192, %r3190, 1;
	xor.b32  	%r3193, %r3191, %r3192;
	xor.b32  	%r3194, %r3193, %r3178;
	xor.b32  	%r3195, %r3194, %r3190;
	add.s32 	%r3196, %r4526, %r3195;
	add.s32 	%r3197, %r3196, 1449748;
	shr.u32 	%r3198, %r3197, 1;
	mul.hi.u32 	%r3199, %r3198, -2078209981;
	shr.u32 	%r3200, %r3199, 4;
	mul.lo.s32 	%r3201, %r3200, 62;
	sub.s32 	%r3202, %r3197, %r3201;
	setp.lt.u32 	%p204, %r3202, 10;
	setp.lt.u32 	%p205, %r3202, 35;
	selp.b32 	%r3203, 56, 61, %p205;
	selp.b32 	%r3204, 48, %r3203, %p204;
	add.s32 	%r3205, %r3204, %r3202;
	cvt.u16.u32 	%rs2252, %r3205;
	shr.u32 	%r3206, %r4521, 2;
	xor.b32  	%r3207, %r3206, %r4521;
	shl.b32 	%r3208, %r3195, 4;
	shl.b32 	%r3209, %r3207, 1;
	xor.b32  	%r3210, %r3208, %r3209;
	xor.b32  	%r3211, %r3210, %r3195;
	xor.b32  	%r4473, %r3211, %r3207;
	add.s32 	%r3212, %r4526, %r4473;
	add.s32 	%r3213, %r3212, 1812185;
	shr.u32 	%r3214, %r3213, 1;
	mul.hi.u32 	%r3215, %r3214, -2078209981;
	shr.u32 	%r3216, %r3215, 4;
	mul.lo.s32 	%r3217, %r3216, 62;
	sub.s32 	%r3218, %r3213, %r3217;
	setp.lt.u32 	%p206, %r3218, 10;
	setp.lt.u32 	%p207, %r3218, 35;
	selp.b32 	%r3219, 56, 61, %p207;
	selp.b32 	%r3220, 48, %r3219, %p206;
	add.s32 	%r3221, %r3220, %r3218;
	cvt.u16.u32 	%rs2182, %r3221;
	shr.u32 	%r3222, %r3144, 2;
	xor.b32  	%r3223, %r3222, %r3144;
	shl.b32 	%r3224, %r4473, 4;
	shl.b32 	%r3225, %r3223, 1;
	xor.b32  	%r3226, %r3224, %r3225;
	xor.b32  	%r3227, %r3226, %r4473;
	xor.b32  	%r4485, %r3227, %r3223;
	add.s32 	%r3228, %r4526, %r4485;
	add.s32 	%r3229, %r3228, 2174622;
	shr.u32 	%r3230, %r3229, 1;
	mul.hi.u32 	%r3231, %r3230, -2078209981;
	shr.u32 	%r3232, %r3231, 4;
	mul.lo.s32 	%r3233, %r3232, 62;
	sub.s32 	%r3234, %r3229, %r3233;
	setp.lt.u32 	%p208, %r3234, 10;
	setp.lt.u32 	%p209, %r3234, 35;
	selp.b32 	%r3235, 56, 61, %p209;
	selp.b32 	%r3236, 48, %r3235, %p208;
	add.s32 	%r3237, %r3236, %r3234;
	cvt.u16.u32 	%rs2181, %r3237;
	shr.u32 	%r3238, %r3161, 2;
	xor.b32  	%r3239, %r3238, %r3161;
	shl.b32 	%r3240, %r4485, 4;
	shl.b32 	%r3241, %r3239, 1;
	xor.b32  	%r3242, %r3240, %r3241;
	xor.b32  	%r3243, %r3242, %r4485;
	xor.b32  	%r4497, %r3243, %r3239;
	shr.u32 	%r3244, %r3178, 2;
	xor.b32  	%r3245, %r3244, %r3178;
	shl.b32 	%r3246, %r4497, 4;
	shl.b32 	%r3247, %r3245, 1;
	xor.b32  	%r3248, %r3246, %r3247;
	xor.b32  	%r3249, %r3248, %r4497;
	xor.b32  	%r4509, %r3249, %r3245;
	add.s32 	%r3250, %r4526, %r4509;
	add.s32 	%r3251, %r3250, 2899496;
	shr.u32 	%r3252, %r3251, 1;
	mul.hi.u32 	%r3253, %r3252, -2078209981;
	shr.u32 	%r3254, %r3253, 4;
	mul.lo.s32 	%r3255, %r3254, 62;
	sub.s32 	%r3256, %r3251, %r3255;
	setp.lt.u32 	%p210, %r3256, 10;
	setp.lt.u32 	%p211, %r3256, 35;
	selp.b32 	%r3257, 56, 61, %p211;
	selp.b32 	%r3258, 48, %r3257, %p210;
	add.s32 	%r3259, %r3258, %r3256;
	cvt.u16.u32 	%rs2179, %r3259;
	shr.u32 	%r3260, %r3195, 2;
	xor.b32  	%r3261, %r3260, %r3195;
	shl.b32 	%r3262, %r4509, 4;
	shl.b32 	%r3263, %r3261, 1;
	xor.b32  	%r3264, %r3262, %r3263;
	xor.b32  	%r3265, %r3264, %r4509;
	xor.b32  	%r4521, %r3265, %r3261;
	add.s32 	%r4526, %r4526, 3261933;
	add.s32 	%r3266, %r4521, %r4526;
	shr.u32 	%r3267, %r3266, 1;
	mul.hi.u32 	%r3268, %r3267, -2078209981;
	shr.u32 	%r3269, %r3268, 4;
	mul.lo.s32 	%r3270, %r3269, 62;
	sub.s32 	%r3271, %r3266, %r3270;
	setp.lt.u32 	%p212, %r3271, 10;
	setp.lt.u32 	%p213, %r3271, 35;
	selp.b32 	%r3272, 56, 61, %p213;
	selp.b32 	%r3273, 48, %r3272, %p212;
	add.s32 	%r3274, %r3273, %r3271;
	cvt.u16.u32 	%rs2178, %r3274;
$L__BB1_42:
	shr.u32 	%r3275, %r4473, 2;
	xor.b32  	%r3276, %r3275, %r4473;
	shl.b32 	%r3277, %r4521, 4;
	shl.b32 	%r3278, %r3276, 1;
	xor.b32  	%r3279, %r3277, %r3278;
	xor.b32  	%r3280, %r3279, %r4521;
	xor.b32  	%r4464, %r3280, %r3276;
	add.s32 	%r4538, %r4526, 362437;
	add.s32 	%r3281, %r4464, %r4538;
	shr.u32 	%r3282, %r3281, 1;
	mul.hi.u32 	%r3283, %r3282, -2078209981;
	shr.u32 	%r3284, %r3283, 4;
	mul.lo.s32 	%r3285, %r3284, 62;
	sub.s32 	%r3286, %r3281, %r3285;
	setp.lt.u32 	%p214, %r3286, 10;
	setp.lt.u32 	%p215, %r3286, 35;
	selp.b32 	%r3287, 56, 61, %p215;
	selp.b32 	%r3288, 48, %r3287, %p214;
	add.s32 	%r3289, %r3288, %r3286;
	cvt.u16.u32 	%rs2180, %r3289;
	shr.u16 	%rs1531, %rs2205, 4;
	and.b16  	%rs1532, %rs1531, 15;
	or.b16  	%rs1533, %rs1532, 16;
	shl.b16 	%rs1534, %rs2205, 4;
	shr.u16 	%rs1535, %rs2204, 4;
	and.b16  	%rs1536, %rs1535, 15;
	or.b16  	%rs1537, %rs1534, %rs1536;
	shl.b16 	%rs1538, %rs2204, 4;
	shr.u16 	%rs1539, %rs2203, 4;
	and.b16  	%rs1540, %rs1539, 15;
	or.b16  	%rs1541, %rs1538, %rs1540;
	shl.b16 	%rs1542, %rs2203, 4;
	shr.u16 	%rs1543, %rs2202, 4;
	and.b16  	%rs1544, %rs1543, 15;
	or.b16  	%rs1545, %rs1542, %rs1544;
	shl.b16 	%rs1546, %rs2202, 4;
	or.b16  	%rs1547, %rs1546, 2;
	shr.u16 	%rs1548, %rs2201, 4;
	and.b16  	%rs1549, %rs1548, 15;
	or.b16  	%rs1550, %rs1549, 224;
	shl.b16 	%rs1551, %rs2201, 4;
	shr.u16 	%rs1552, %rs2200, 4;
	and.b16  	%rs1553, %rs1552, 15;
	or.b16  	%rs1554, %rs1551, %rs1553;
	shl.b16 	%rs1555, %rs2200, 4;
	or.b16  	%rs1556, %rs1555, 2;
	shr.u16 	%rs1557, %rs2213, 4;
	and.b16  	%rs1558, %rs1557, 15;
	or.b16  	%rs1559, %rs1558, 240;
	shl.b16 	%rs1560, %rs2213, 4;
	shr.u16 	%rs1561, %rs2226, 4;
	and.b16  	%rs1562, %rs1561, 15;
	or.b16  	%rs1563, %rs1560, %rs1562;
	shl.b16 	%rs1564, %rs2226, 4;
	shr.u16 	%rs1565, %rs2239, 4;
	and.b16  	%rs1566, %rs1565, 15;
	or.b16  	%rs1567, %rs1564, %rs1566;
	shl.b16 	%rs1568, %rs2239, 4;
	shr.u16 	%rs1569, %rs2252, 4;
	and.b16  	%rs1570, %rs1569, 15;
	or.b16  	%rs1571, %rs1568, %rs1570;
	shl.b16 	%rs1572, %rs2252, 4;
	shr.u16 	%rs1573, %rs2182, 4;
	and.b16  	%rs1574, %rs1573, 15;
	or.b16  	%rs1575, %rs1572, %rs1574;
	shl.b16 	%rs1576, %rs2182, 4;
	shr.u16 	%rs1577, %rs2181, 4;
	and.b16  	%rs1578, %rs1577, 15;
	or.b16  	%rs1579, %rs1576, %rs1578;
	shr.u16 	%rs1580, %rs2180, 4;
	and.b16  	%rs1581, %rs1580, 15;
	shl.b16 	%rs1582, %rs2181, 4;
	or.b16  	%rs1583, %rs1582, %rs1581;
	shl.b16 	%rs1584, %rs2180, 4;
	shr.u16 	%rs1585, %rs2179, 4;
	and.b16  	%rs1586, %rs1585, 15;
	or.b16  	%rs1587, %rs1584, %rs1586;
	shl.b16 	%rs1588, %rs2179, 4;
	shr.u16 	%rs1589, %rs2178, 4;
	and.b16  	%rs1590, %rs1589, 15;
	or.b16  	%rs1591, %rs1588, %rs1590;
	shl.b16 	%rs1592, %rs2178, 4;
	cvt.u16.u64 	%rs1593, %rd1;
	xor.b16  	%rs1594, %rs1533, %rs1593;
	and.b16  	%rs1595, %rs1594, 255;
	mul.wide.u16 	%r3290, %rs1595, 8;
	mov.u32 	%r3291, _ZZ12generate_qrsPiPhE8ll_table;
	add.s32 	%r3292, %r3291, %r3290;
	ld.shared.u64 	%rd1310, [%r3292];
	shl.b64 	%rd1311, %rd1310, 8;
	xor.b64  	%rd1312, %rd1311, %rd1;
	and.b64  	%rd1313, %rd1311, 4294901760;
	and.b64  	%rd1314, %rd1, 72057594037927680;
	xor.b64  	%rd1315, %rd1313, %rd1314;
	and.b64  	%rd1316, %rd1311, 281470681743360;
	xor.b64  	%rd1317, %rd1316, %rd1315;
	and.b64  	%rd1318, %rd1311, 71776119061217280;
	shr.u64 	%rd1319, %rd1310, 48;
	or.b64  	%rd1320, %rd1318, %rd1319;
	xor.b64  	%rd1321, %rd1320, %rd1317;
	cvt.u16.u64 	%rs1596, %rd1312;
	shr.u16 	%rs1597, %rs1596, 8;
	xor.b16  	%rs1598, %rs1537, %rs1597;
	and.b16  	%rs1599, %rs1598, 255;
	mul.wide.u16 	%r3293, %rs1599, 8;
	add.s32 	%r3294, %r3291, %r3293;
	ld.shared.u64 	%rd1322, [%r3294];
	shl.b64 	%rd1323, %rd1322, 16;
	xor.b64  	%rd1324, %rd1323, %rd1315;
	and.b64  	%rd1325, %rd1323, 1099494850560;
	and.b64  	%rd1326, %rd1323, 72056494526300160;
	shr.u64 	%rd1327, %rd1322, 40;
	and.b64  	%rd1328, %rd1327, 65535;
	shr.u64 	%rd1329, %rd1324, 16;
	cvt.u16.u64 	%rs1600, %rd1329;
	xor.b16  	%rs1601, %rs1541, %rs1600;
	and.b64  	%rd1330, %rd1321, 72057594021150975;
	xor.b64  	%rd1331, %rd1325, %rd1330;
	and.b16  	%rs1602, %rs1601, 255;
	mul.wide.u16 	%r3295, %rs1602, 8;
	add.s32 	%r3296, %r3291, %r3295;
	ld.shared.u64 	%rd1332, [%r3296];
	shl.b64 	%rd1333, %rd1332, 24;
	xor.b64  	%rd1334, %rd1333, %rd1331;
	and.b64  	%rd1335, %rd1333, 281470681743360;
	shr.u64 	%rd1336, %rd1332, 32;
	or.b64  	%rd1337, %rd1333, %rd1336;
	and.b64  	%rd1338, %rd1337, 71776119061217535;
	and.b64  	%rd1339, %rd1336, 16776960;
	shr.u64 	%rd1340, %rd1334, 24;
	cvt.u16.u64 	%rs1603, %rd1340;
	xor.b16  	%rs1604, %rs1545, %rs1603;
	and.b64  	%rd1341, %rd1331, 72057589742960895;
	xor.b64  	%rd1342, %rd1326, %rd1341;
	xor.b64  	%rd1343, %rd1328, %rd1342;
	xor.b64  	%rd1344, %rd1335, %rd1343;
	and.b16  	%rs1605, %rs1604, 255;
	mul.wide.u16 	%r3297, %rs1605, 8;
	add.s32 	%r3298, %r3291, %r3297;
	ld.shared.u64 	%rd1345, [%r3298];
	shl.b64 	%rd1346, %rd1345, 32;
	xor.b64  	%rd1347, %rd1346, %rd1344;
	and.b64  	%rd1348, %rd1346, 72056494526300160;
	shr.u64 	%rd1349, %rd1345, 24;
	and.b64  	%rd1350, %rd1349, 65535;
	and.b64  	%rd1351, %rd1349, 4294901760;
	shr.u64 	%rd1352, %rd1347, 32;
	cvt.u16.u64 	%rs1606, %rd1352;
	xor.b16  	%rs1607, %rs1547, %rs1606;
	and.b64  	%rd1353, %rd1344, 72056494526365695;
	xor.b64  	%rd1354, %rd1338, %rd1353;
	xor.b64  	%rd1355, %rd1339, %rd1354;
	xor.b64  	%rd1356, %rd1348, %rd1355;
	and.b16  	%rs1608, %rs1607, 255;
	mul.wide.u16 	%r3299, %rs1608, 8;
	add.s32 	%r3300, %r3291, %r3299;
	ld.shared.u64 	%rd1357, [%r3300];
	shl.b64 	%rd1358, %rd1357, 40;
	xor.b64  	%rd1359, %rd1358, %rd1356;
	shr.u64 	%rd1360, %rd1357, 16;
	or.b64  	%rd1361, %rd1358, %rd1360;
	and.b64  	%rd1362, %rd1361, 71776119061217535;
	and.b64  	%rd1363, %rd1360, 16776960;
	and.b64  	%rd1364, %rd1360, 1099494850560;
	shr.u64 	%rd1365, %rd1359, 40;
	cvt.u16.u64 	%rs1609, %rd1365;
	xor.b16  	%rs1610, %rs1550, %rs1609;
	and.b64  	%rd1366, %rd1356, 71776119077994495;
	xor.b64  	%rd1367, %rd1350, %rd1366;
	xor.b64  	%rd1368, %rd1351, %rd1367;
	xor.b64  	%rd1369, %rd1362, %rd1368;
	and.b16  	%rs1611, %rs1610, 255;
	mul.wide.u16 	%r3301, %rs1611, 8;
	add.s32 	%r3302, %r3291, %r3301;
	ld.shared.u64 	%rd1370, [%r3302];
	shl.b64 	%rd1371, %rd1370, 48;
	xor.b64  	%rd1372, %rd1371, %rd1369;
	shr.u64 	%rd1373, %rd1370, 8;
	and.b64  	%rd1374, %rd1373, 65535;
	and.b64  	%rd1375, %rd1373, 4294901760;
	and.b64  	%rd1376, %rd1373, 281470681743360;
	shr.u64 	%rd1377, %rd1372, 48;
	cvt.u16.u64 	%rs1612, %rd1377;
	xor.b16  	%rs1613, %rs1554, %rs1612;
	and.b64  	%rd1378, %rd1369, 4294967295;
	xor.b64  	%rd1379, %rd1363, %rd1378;
	xor.b64  	%rd1380, %rd1364, %rd1379;
	xor.b64  	%rd1381, %rd1374, %rd1380;
	and.b16  	%rs1614, %rs1613, 255;
	mul.wide.u16 	%r3303, %rs1614, 8;
	add.s32 	%r3304, %r3291, %r3303;
	ld.shared.u64 	%rd1382, [%r3304];
	xor.b64  	%rd1383, %rd1382, %rd1381;
	and.b64  	%rd1384, %rd1382, 72057594037927680;
	cvt.u16.u64 	%rs1615, %rd1383;
	xor.b16  	%rs1616, %rs1556, %rs1615;
	and.b64  	%rd1385, %rd1381, 1099511627520;
	xor.b64  	%rd1386, %rd1375, %rd1385;
	xor.b64  	%rd1387, %rd1376, %rd1386;
	xor.b64  	%rd1388, %rd1384, %rd1387;
	and.b16  	%rs1617, %rs1616, 255;
	mul.wide.u16 	%r3305, %rs1617, 8;
	add.s32 	%r3306, %r3291, %r3305;
	ld.shared.u64 	%rd1389, [%r3306];
	shl.b64 	%rd1390, %rd1389, 8;
	xor.b64  	%rd1391, %rd1390, %rd1388;
	and.b64  	%rd1392, %rd1390, 4294901760;
	xor.b64  	%rd1393, %rd1392, %rd1388;
	and.b64  	%rd1394, %rd1390, 281470681743360;
	xor.b64  	%rd1395, %rd1394, %rd1393;
	and.b64  	%rd1396, %rd1390, 71776119061217280;
	shr.u64 	%rd1397, %rd1389, 48;
	or.b64  	%rd1398, %rd1396, %rd1397;
	xor.b64  	%rd1399, %rd1398, %rd1395;
	cvt.u16.u64 	%rs1618, %rd1391;
	shr.u16 	%rs1619, %rs1618, 8;
	xor.b16  	%rs1620, %rs1559, %rs1619;
	and.b64  	%rd1400, %rd1399, -16776961;
	mul.wide.u16 	%r3307, %rs1620, 8;
	add.s32 	%r3308, %r3291, %r3307;
	ld.shared.u64 	%rd1401, [%r3308];
	shl.b64 	%rd1402, %rd1401, 16;
	xor.b64  	%rd1403, %rd1402, %rd1393;
	and.b64  	%rd1404, %rd1402, 1099494850560;
	xor.b64  	%rd1405, %rd1404, %rd1400;
	and.b64  	%rd1406, %rd1402, 72056494526300160;
	shr.u64 	%rd1407, %rd1401, 40;
	and.b64  	%rd1408, %rd1407, 65535;
	shr.u64 	%rd1409, %rd1403, 16;
	cvt.u16.u64 	%rs1621, %rd1409;
	xor.b16  	%rs1622, %rs1563, %rs1621;
	and.b16  	%rs1623, %rs1622, 255;
	mul.wide.u16 	%r3309, %rs1623, 8;
	add.s32 	%r3310, %r3291, %r3309;
	ld.shared.u64 	%rd1410, [%r3310];
	shl.b64 	%rd1411, %rd1410, 24;
	xor.b64  	%rd1412, %rd1411, %rd1405;
	and.b64  	%rd1413, %rd1411, 281470681743360;
	shr.u64 	%rd1414, %rd1410, 32;
	or.b64  	%rd1415, %rd1411, %rd1414;
	and.b64  	%rd1416, %rd1415, 71776119061217535;
	and.b64  	%rd1417, %rd1414, 16776960;
	shr.u64 	%rd1418, %rd1412, 24;
	cvt.u16.u64 	%rs1624, %rd1418;
	xor.b16  	%rs1625, %rs1567, %rs1624;
	and.b64  	%rd1419, %rd1405, -4294967041;
	xor.b64  	%rd1420, %rd1406, %rd1419;
	xor.b64  	%rd1421, %rd1408, %rd1420;
	xor.b64  	%rd1422, %rd1413, %rd1421;
	and.b16  	%rs1626, %rs1625, 255;
	mul.wide.u16 	%r3311, %rs1626, 8;
	add.s32 	%r3312, %r3291, %r3311;
	ld.shared.u64 	%rd1423, [%r3312];
	shl.b64 	%rd1424, %rd1423, 32;
	xor.b64  	%rd1425, %rd1424, %rd1422;
	and.b64  	%rd1426, %rd1424, 72056494526300160;
	shr.u64 	%rd1427, %rd1423, 24;
	and.b64  	%rd1428, %rd1427, 65535;
	and.b64  	%rd1429, %rd1427, 4294901760;
	shr.u64 	%rd1430, %rd1425, 32;
	cvt.u16.u64 	%rs1627, %rd1430;
	xor.b16  	%rs1628, %rs1571, %rs1627;
	and.b64  	%rd1431, %rd1422, -1099511562241;
	xor.b64  	%rd1432, %rd1416, %rd1431;
	xor.b64  	%rd1433, %rd1417, %rd1432;
	xor.b64  	%rd1434, %rd1426, %rd1433;
	and.b16  	%rs1629, %rs1628, 255;
	mul.wide.u16 	%r3313, %rs1629, 8;
	add.s32 	%r3314, %r3291, %r3313;
	ld.shared.u64 	%rd1435, [%r3314];
	shl.b64 	%rd1436, %rd1435, 40;
	xor.b64  	%rd1437, %rd1436, %rd1434;
	shr.u64 	%rd1438, %rd1435, 16;
	or.b64  	%rd1439, %rd1436, %rd1438;
	and.b64  	%rd1440, %rd1439, 71776119061217535;
	and.b64  	%rd1441, %rd1438, 16776960;
	and.b64  	%rd1442, %rd1438, 1099494850560;
	shr.u64 	%rd1443, %rd1437, 40;
	cvt.u16.u64 	%rs1630, %rd1443;
	xor.b16  	%rs1631, %rs1575, %rs1630;
	and.b64  	%rd1444, %rd1434, -281474959933441;
	xor.b64  	%rd1445, %rd1428, %rd1444;
	xor.b64  	%rd1446, %rd1429, %rd1445;
	xor.b64  	%rd1447, %rd1440, %rd1446;
	and.b16  	%rs1632, %rs1631, 255;
	mul.wide.u16 	%r3315, %rs1632, 8;
	add.s32 	%r3316, %r3291, %r3315;
	ld.shared.u64 	%rd1448, [%r3316];
	shl.b64 	%rd1449, %rd1448, 48;
	xor.b64  	%rd1450, %rd1449, %rd1447;
	shr.u64 	%rd1451, %rd1448, 8;
	and.b64  	%rd1452, %rd1451, 65535;
	and.b64  	%rd1453, %rd1451, 4294901760;
	and.b64  	%rd1454, %rd1451, 281470681743360;
	shr.u64 	%rd1455, %rd1450, 48;
	cvt.u16.u64 	%rs1633, %rd1455;
	xor.b16  	%rs1634, %rs1579, %rs1633;
	and.b64  	%rd1456, %rd1447, -72057589742960641;
	xor.b64  	%rd1457, %rd1441, %rd1456;
	xor.b64  	%rd1458, %rd1442, %rd1457;
	xor.b64  	%rd1459, %rd1452, %rd1458;
	and.b16  	%rs1635, %rs1634, 255;
	mul.wide.u16 	%r3317, %rs1635, 8;
	add.s32 	%r3318, %r3291, %r3317;
	ld.shared.u64 	%rd1460, [%r3318];
	xor.b64  	%rd1461, %rd1460, %rd1459;
	and.b64  	%rd1462, %rd1460, 72057594037927680;
	cvt.u16.u64 	%rs1636, %rd1461;
	xor.b16  	%rs1637, %rs1583, %rs1636;
	and.b64  	%rd1463, %rd1459, -72056494526300416;
	xor.b64  	%rd1464, %rd1453, %rd1463;
	xor.b64  	%rd1465, %rd1454, %rd1464;
	xor.b64  	%rd1466, %rd1462, %rd1465;
	and.b16  	%rs1638, %rs1637, 255;
	mul.wide.u16 	%r3319, %rs1638, 8;
	add.s32 	%r3320, %r3291, %r3319;
	ld.shared.u64 	%rd1467, [%r3320];
	shl.b64 	%rd1468, %rd1467, 8;
	xor.b64  	%rd1469, %rd1468, %rd1466;
	and.b64  	%rd1470, %rd1468, 4294901760;
	xor.b64  	%rd1471, %rd1470, %rd1466;
	and.b64  	%rd1472, %rd1468, 281470681743360;
	xor.b64  	%rd1473, %rd1472, %rd1471;
	and.b64  	%rd1474, %rd1468, 71776119061217280;
	shr.u64 	%rd1475, %rd1467, 48;
	or.b64  	%rd1476, %rd1474, %rd1475;
	xor.b64  	%rd1477, %rd1476, %rd1473;
	cvt.u16.u64 	%rs1639, %rd1469;
	shr.u16 	%rs1640, %rs1639, 8;
	xor.b16  	%rs1641, %rs1587, %rs1640;
	and.b64  	%rd1478, %rd1477, -16776961;
	and.b16  	%rs1642, %rs1641, 255;
	mul.wide.u16 	%r3321, %rs1642, 8;
	add.s32 	%r3322, %r3291, %r3321;
	ld.shared.u64 	%rd1479, [%r3322];
	shl.b64 	%rd1480, %rd1479, 16;
	xor.b64  	%rd1481, %rd1480, %rd1471;
	and.b64  	%rd1482, %rd1480, 1099494850560;
	xor.b64  	%rd1483, %rd1482, %rd1478;
	and.b64  	%rd1484, %rd1480, 72056494526300160;
	shr.u64 	%rd1485, %rd1479, 40;
	and.b64  	%rd1486, %rd1485, 65535;
	shr.u64 	%rd1487, %rd1481, 16;
	cvt.u16.u64 	%rs1643, %rd1487;
	xor.b16  	%rs1644, %rs1591, %rs1643;
	and.b16  	%rs1645, %rs1644, 255;
	mul.wide.u16 	%r3323, %rs1645, 8;
	add.s32 	%r3324, %r3291, %r3323;
	ld.shared.u64 	%rd1488, [%r3324];
	shl.b64 	%rd1489, %rd1488, 24;
	xor.b64  	%rd1490, %rd1489, %rd1483;
	and.b64  	%rd1491, %rd1489, 281470681743360;
	shr.u64 	%rd1492, %rd1488, 32;
	or.b64  	%rd1493, %rd1489, %rd1492;
	and.b64  	%rd1494, %rd1493, 71776119061217535;
	and.b64  	%rd1495, %rd1492, 16776960;
	shr.u64 	%rd1496, %rd1490, 24;
	cvt.u16.u64 	%rs1646, %rd1496;
	xor.b16  	%rs1647, %rs1592, %rs1646;
	and.b64  	%rd1497, %rd1483, -4294967041;
	xor.b64  	%rd1498, %rd1484, %rd1497;
	xor.b64  	%rd1499, %rd1486, %rd1498;
	xor.b64  	%rd1500, %rd1491, %rd1499;
	xor.b64  	%rd1501, %rd1494, %rd1500;
	xor.b64  	%rd1502, %rd1495, %rd1501;
	and.b16  	%rs1648, %rs1647, 255;
	mul.wide.u16 	%r3325, %rs1648, 8;
	add.s32 	%r3326, %r3291, %r3325;
	ld.shared.u64 	%rd1503, [%r3326];
	shl.b64 	%rd1504, %rd1503, 32;
	and.b64  	%rd1505, %rd1504, 1095216660480;
	xor.b64  	%rd1506, %rd1505, %rd1502;
	and.b64  	%rd1507, %rd1504, 72056494526300160;
	xor.b64  	%rd1508, %rd1507, %rd1506;
	shr.u64 	%rd1509, %rd1503, 24;
	and.b64  	%rd1510, %rd1509, 65535;
	xor.b64  	%rd1511, %rd1510, %rd1508;
	and.b64  	%rd1512, %rd1509, 4294901760;
	xor.b64  	%rd1513, %rd1512, %rd1511;
	shr.u64 	%rd1514, %rd1513, 24;
	cvt.u16.u64 	%rs1649, %rd1514;
	shr.u64 	%rd1515, %rd1513, 16;
	cvt.u16.u64 	%rs1650, %rd1515;
	shr.u64 	%rd1516, %rd1511, 8;
	cvt.u16.u64 	%rs1651, %rd1516;
	cvt.u16.u64 	%rs1652, %rd1511;
	shr.u64 	%rd1517, %rd1508, 48;
	cvt.u16.u64 	%rs1653, %rd1517;
	shr.u64 	%rd1518, %rd1508, 40;
	cvt.u16.u64 	%rs1654, %rd1518;
	shr.u64 	%rd1519, %rd1506, 32;
	cvt.u16.u64 	%rs1655, %rd1519;
	or.b16  	%rs1656, %rs1532, 48;
	cvt.u32.u16 	%r3327, %rs1656;
	popc.b32 	%r3328, %r3327;
	cvt.u16.u32 	%rs1657, %r3328;
	xor.b16  	%rs1658, %rs1537, 194;
	and.b16  	%rs1659, %rs1658, 255;
	cvt.u32.u16 	%r3329, %rs1659;
	popc.b32 	%r3330, %r3329;
	cvt.u16.u32 	%rs1660, %r3330;
	add.s16 	%rs1661, %rs1657, %rs1660;
	xor.b16  	%rs1662, %rs1541, 171;
	and.b16  	%rs1663, %rs1662, 255;
	cvt.u32.u16 	%r3331, %rs1663;
	popc.b32 	%r3332, %r3331;
	cvt.u16.u32 	%rs1664, %r3332;
	add.s16 	%rs1665, %rs1661, %rs1664;
	xor.b16  	%rs1666, %rs1545, 170;
	and.b16  	%rs1667, %rs1666, 255;
	cvt.u32.u16 	%r3333, %rs1667;
	popc.b32 	%r3334, %r3333;
	cvt.u16.u32 	%rs1668, %r3334;
	add.s16 	%rs1669, %rs1665, %rs1668;
	xor.b16  	%rs1670, %rs1546, 184;
	and.b16  	%rs1671, %rs1670, 248;
	cvt.u32.u16 	%r3335, %rs1671;
	popc.b32 	%r3336, %r3335;
	cvt.u16.u32 	%rs1672, %r3336;
	add.s16 	%rs1673, %rs1669, %rs1672;
	xor.b16  	%rs1674, %rs1549, 172;
	cvt.u32.u16 	%r3337, %rs1674;
	popc.b32 	%r3338, %r3337;
	cvt.u16.u32 	%rs1675, %r3338;
	add.s16 	%rs1676, %rs1673, %rs1675;
	add.s16 	%rs1677, %rs1676, 4;
	cvt.u32.u16 	%r3339, %rs1677;
	and.b32  	%r3340, %r3339, 255;
	xor.b16  	%rs1678, %rs1554, 100;
	cvt.u32.u16 	%r3341, %rs1678;
	and.b32  	%r3342, %r3341, 255;
	popc.b32 	%r3343, %r3342;
	add.s32 	%r3344, %r3340, %r3343;
	xor.b16  	%rs1679, %rs1555, 196;
	cvt.u32.u16 	%r3345, %rs1679;
	and.b32  	%r3346, %r3345, 244;
	popc.b32 	%r3347, %r3346;
	add.s32 	%r3348, %r3344, %r3347;
	xor.b16  	%rs1680, %rs1558, 115;
	cvt.u32.u16 	%r3349, %rs1680;
	popc.b32 	%r3350, %r3349;
	add.s32 	%r3351, %r3348, %r3350;
	xor.b16  	%rs1681, %rs1563, 8;
	cvt.u32.u16 	%r3352, %rs1681;
	and.b32  	%r3353, %r3352, 255;
	popc.b32 	%r3354, %r3353;
	add.s32 	%r3355, %r3351, %r3354;
	xor.b16  	%rs1682, %rs1567, 48;
	cvt.u32.u16 	%r3356, %rs1682;
	and.b32  	%r3357, %r3356, 255;
	popc.b32 	%r3358, %r3357;
	add.s32 	%r3359, %r3355, %r3358;
	xor.b16  	%rs1683, %rs1571, 174;
	cvt.u32.u16 	%r3360, %rs1683;
	and.b32  	%r3361, %r3360, 255;
	popc.b32 	%r3362, %r3361;
	add.s32 	%r3363, %r3359, %r3362;
	xor.b16  	%rs1684, %rs1575, 170;
	cvt.u32.u16 	%r3364, %rs1684;
	and.b32  	%r3365, %r3364, 255;
	popc.b32 	%r3366, %r3365;
	add.s32 	%r3367, %r3363, %r3366;
	xor.b16  	%rs1685, %rs1579, 234;
	cvt.u32.u16 	%r3368, %rs1685;
	and.b32  	%r3369, %r3368, 255;
	popc.b32 	%r3370, %r3369;
	add.s32 	%r3371, %r3367, %r3370;
	xor.b16  	%rs1686, %rs1583, 170;
	cvt.u32.u16 	%r3372, %rs1686;
	and.b32  	%r3373, %r3372, 255;
	popc.b32 	%r3374, %r3373;
	add.s32 	%r3375, %r3371, %r3374;
	xor.b16  	%rs1687, %rs1587, 171;
	cvt.u32.u16 	%r3376, %rs1687;
	and.b32  	%r3377, %r3376, 255;
	popc.b32 	%r3378, %r3377;
	add.s32 	%r3379, %r3375, %r3378;
	xor.b16  	%rs1688, %rs1591, 198;
	cvt.u32.u16 	%r3380, %rs1688;
	and.b32  	%r3381, %r3380, 255;
	popc.b32 	%r3382, %r3381;
	add.s32 	%r3383, %r3379, %r3382;
	xor.b16  	%rs1689, %rs1592, 65;
	cvt.u32.u16 	%r3384, %rs1689;
	and.b32  	%r3385, %r3384, 241;
	popc.b32 	%r3386, %r3385;
	add.s32 	%r3387, %r3383, %r3386;
	xor.b16  	%rs1690, %rs1655, 147;
	cvt.u32.u16 	%r3388, %rs1690;
	and.b32  	%r3389, %r3388, 255;
	popc.b32 	%r3390, %r3389;
	add.s32 	%r3391, %r3387, %r3390;
	xor.b16  	%rs1691, %rs1654, 25;
	cvt.u32.u16 	%r3392, %rs1691;
	and.b32  	%r3393, %r3392, 255;
	popc.b32 	%r3394, %r3393;
	add.s32 	%r3395, %r3391, %r3394;
	xor.b16  	%rs1692, %rs1653, 49;
	cvt.u32.u16 	%r3396, %rs1692;
	and.b32  	%r3397, %r3396, 255;
	popc.b32 	%r3398, %r3397;
	add.s32 	%r3399, %r3395, %r3398;
	xor.b16  	%rs1693, %rs1652, 194;
	cvt.u32.u16 	%r3400, %rs1693;
	and.b32  	%r3401, %r3400, 255;
	popc.b32 	%r3402, %r3401;
	add.s32 	%r3403, %r3399, %r3402;
	xor.b16  	%rs1694, %rs1651, 67;
	cvt.u32.u16 	%r3404, %rs1694;
	and.b32  	%r3405, %r3404, 255;
	popc.b32 	%r3406, %r3405;
	add.s32 	%r3407, %r3403, %r3406;
	xor.b16  	%rs1695, %rs1650, 201;
	cvt.u32.u16 	%r3408, %rs1695;
	and.b32  	%r3409, %r3408, 255;
	popc.b32 	%r3410, %r3409;
	add.s32 	%r3411, %r3407, %r3410;
	xor.b16  	%rs1696, %rs1649, 87;
	cvt.u32.u16 	%r3412, %rs1696;
	and.b32  	%r3413, %r3412, 255;
	popc.b32 	%r3414, %r3413;
	add.s32 	%r3415, %r3411, %r3414;
	sub.s32 	%r3416, 104, %r3415;
	abs.s32 	%r3417, %r3416;
	setp.eq.s32 	%p216, %r3415, 104;
	selp.b32 	%r3418, 20, 5, %p216;
	xor.b16  	%rs1697, %rs1532, 183;
	cvt.u32.u16 	%r3419, %rs1697;
	popc.b32 	%r3420, %r3419;
	cvt.u16.u32 	%rs1698, %r3420;
	xor.b16  	%rs1699, %rs1537, 202;
	and.b16  	%rs1700, %rs1699, 255;
	cvt.u32.u16 	%r3421, %rs1700;
	popc.b32 	%r3422, %r3421;
	cvt.u16.u32 	%rs1701, %r3422;
	add.s16 	%rs1702, %rs1698, %rs1701;
	xor.b16  	%rs1703, %rs1541, 191;
	and.b16  	%rs1704, %rs1703, 255;
	cvt.u32.u16 	%r3423, %rs1704;
	popc.b32 	%r3424, %r3423;
	cvt.u16.u32 	%rs1705, %r3424;
	add.s16 	%rs1706, %rs1702, %rs1705;
	xor.b16  	%rs1707, %rs1545, 171;
	and.b16  	%rs1708, %rs1707, 255;
	cvt.u32.u16 	%r3425, %rs1708;
	popc.b32 	%r3426, %r3425;
	cvt.u16.u32 	%rs1709, %r3426;
	add.s16 	%rs1710, %rs1706, %rs1709;
	not.b16 	%rs1711, %rs1546;
	and.b16  	%rs1712, %rs1711, 248;
	cvt.u32.u16 	%r3427, %rs1712;
	popc.b32 	%r3428, %r3427;
	cvt.u16.u32 	%rs1713, %r3428;
	add.s16 	%rs1714, %rs1710, %rs1713;
	xor.b16  	%rs1715, %rs1549, 46;
	cvt.u32.u16 	%r3429, %rs1715;
	popc.b32 	%r3430, %r3429;
	cvt.u16.u32 	%rs1716, %r3430;
	add.s16 	%rs1717, %rs1714, %rs1716;
	add.s16 	%rs1718, %rs1717, 5;
	cvt.u32.u16 	%r3431, %rs1718;
	and.b32  	%r3432, %r3431, 255;
	xor.b16  	%rs1719, %rs1554, 108;
	cvt.u32.u16 	%r3433, %rs1719;
	and.b32  	%r3434, %r3433, 255;
	popc.b32 	%r3435, %r3434;
	add.s32 	%r3436, %r3432, %r3435;
	xor.b16  	%rs1720, %rs1555, 228;
	cvt.u32.u16 	%r3437, %rs1720;
	and.b32  	%r3438, %r3437, 244;
	popc.b32 	%r3439, %r3438;
	add.s32 	%r3440, %r3436, %r3439;
	xor.b16  	%rs1721, %rs1558, 83;
	cvt.u32.u16 	%r3441, %rs1721;
	popc.b32 	%r3442, %r3441;
	add.s32 	%r3443, %r3440, %r3442;
	xor.b16  	%rs1722, %rs1563, 218;
	cvt.u32.u16 	%r3444, %rs1722;
	and.b32  	%r3445, %r3444, 255;
	popc.b32 	%r3446, %r3445;
	add.s32 	%r3447, %r3443, %r3446;
	xor.b16  	%rs1723, %rs1567, 61;
	cvt.u32.u16 	%r3448, %rs1723;
	and.b32  	%r3449, %r3448, 255;
	popc.b32 	%r3450, %r3449;
	add.s32 	%r3451, %r3447, %r3450;
	xor.b16  	%rs1724, %rs1571, 175;
	cvt.u32.u16 	%r3452, %rs1724;
	and.b32  	%r3453, %r3452, 255;
	popc.b32 	%r3454, %r3453;
	add.s32 	%r3455, %r3451, %r3454;
	xor.b16  	%rs1725, %rs1575, 234;
	cvt.u32.u16 	%r3456, %rs1725;
	and.b32  	%r3457, %r3456, 255;
	popc.b32 	%r3458, %r3457;
	add.s32 	%r3459, %r3455, %r3458;
	xor.b16  	%rs1726, %rs1579, 254;
	cvt.u32.u16 	%r3460, %rs1726;
	and.b32  	%r3461, %r3460, 255;
	popc.b32 	%r3462, %r3461;
	add.s32 	%r3463, %r3459, %r3462;
	xor.b16  	%rs1727, %rs1583, 175;
	cvt.u32.u16 	%r3464, %rs1727;
	and.b32  	%r3465, %r3464, 255;
	popc.b32 	%r3466, %r3465;
	add.s32 	%r3467, %r3463, %r3466;
	add.s32 	%r3468, %r3467, %r3378;
	xor.b16  	%rs1728, %rs1591, 206;
	cvt.u32.u16 	%r3469, %rs1728;
	and.b32  	%r3470, %r3469, 255;
	popc.b32 	%r3471, %r3470;
	add.s32 	%r3472, %r3468, %r3471;
	xor.b16  	%rs1729, %rs1592, 99;
	cvt.u32.u16 	%r3473, %rs1729;
	and.b32  	%r3474, %r3473, 243;
	popc.b32 	%r3475, %r3474;
	add.s32 	%r3476, %r3472, %r3475;
	xor.b16  	%rs1730, %rs1655, 155;
	cvt.u32.u16 	%r3477, %rs1730;
	and.b32  	%r3478, %r3477, 255;
	popc.b32 	%r3479, %r3478;
	add.s32 	%r3480, %r3476, %r3479;
	xor.b16  	%rs1731, %rs1654, 57;
	cvt.u32.u16 	%r3481, %rs1731;
	and.b32  	%r3482, %r3481, 255;
	popc.b32 	%r3483, %r3482;
	add.s32 	%r3484, %r3480, %r3483;
	xor.b16  	%rs1732, %rs1653, 179;
	cvt.u32.u16 	%r3485, %rs1732;
	and.b32  	%r3486, %r3485, 255;
	popc.b32 	%r3487, %r3486;
	add.s32 	%r3488, %r3484, %r3487;
	xor.b16  	%rs1733, %rs1652, 202;
	cvt.u32.u16 	%r3489, %rs1733;
	and.b32  	%r3490, %r3489, 255;
	popc.b32 	%r3491, %r3490;
	add.s32 	%r3492, %r3488, %r3491;
	xor.b16  	%rs1734, %rs1651, 111;
	cvt.u32.u16 	%r3493, %rs1734;
	and.b32  	%r3494, %r3493, 255;
	popc.b32 	%r3495, %r3494;
	add.s32 	%r3496, %r3492, %r3495;
	xor.b16  	%rs1735, %rs1650, 205;
	cvt.u32.u16 	%r3497, %rs1735;
	and.b32  	%r3498, %r3497, 255;
	popc.b32 	%r3499, %r3498;
	add.s32 	%r3500, %r3496, %r3499;
	add.s32 	%r3501, %r3500, %r3414;
	sub.s32 	%r3502, 104, %r3501;
	abs.s32 	%r3503, %r3502;
	setp.gt.u32 	%p217, %r3503, %r3417;
	selp.b32 	%r222, 6, %r3418, %p217;
	max.u32 	%r3504, %r3503, %r3417;
	shl.b32 	%r3505, %r3504, 16;
	or.b32  	%r223, %r3505, %r222;
	setp.lt.u32 	%p218, %r223, 3014656;
	@%p218 bra 	$L__BB1_44;
	ld.param.u64 	%rd1973, [_Z12generate_qrsPiPh_param_1];
	ld.param.u64 	%rd1964, [_Z12generate_qrsPiPh_param_0];
	shr.u32 	%r3506, %r223, 16;
	cvta.to.global.u64 	%rd1520, %rd1964;
	atom.global.add.u32 	%r3507, [%rd1520], 1;
	mul.lo.s32 	%r3508, %r3507, 19;
	cvt.s64.s32 	%rd1521, %r3508;
	cvta.to.global.u64 	%rd1522, %rd1973;
	add.s64 	%rd1523, %rd1522, %rd1521;
	st.global.u8 	[%rd1523], %rs2205;
	st.global.u8 	[%rd1523+1], %rs2204;
	st.global.u8 	[%rd1523+2], %rs2203;
	st.global.u8 	[%rd1523+3], %rs2202;
	mov.b16 	%rs1736, 46;
	st.global.u8 	[%rd1523+4], %rs1736;
	st.global.u8 	[%rd1523+5], %rs2201;
	st.global.u8 	[%rd1523+6], %rs2200;
	mov.b16 	%rs1737, 47;
	st.global.u8 	[%rd1523+7], %rs1737;
	st.global.u8 	[%rd1523+8], %rs2213;
	st.global.u8 	[%rd1523+9], %rs2226;
	st.global.u8 	[%rd1523+10], %rs2239;
	st.global.u8 	[%rd1523+11], %rs2252;
	st.global.u8 	[%rd1523+12], %rs2182;
	st.global.u8 	[%rd1523+13], %rs2181;
	st.global.u8 	[%rd1523+14], %rs2180;
	st.global.u8 	[%rd1523+15], %rs2179;
	st.global.u8 	[%rd1523+16], %rs2178;
	cvt.u16.u32 	%rs1738, %r222;
	add.s16 	%rs1739, %rs1738, 48;
	st.global.u8 	[%rd1523+17], %rs1739;
	st.global.u8 	[%rd1523+18], %r3506;
$L__BB1_44:
	mul.hi.u32 	%r3509, %r4432, -776530087;
	shr.u32 	%r3510, %r3509, 13;
	mad.lo.s32 	%r3511, %r3510, 10000, %r4433;
	setp.ne.s32 	%p219, %r3511, 0;
	@%p219 bra 	$L__BB1_46;
	shr.u32 	%r3512, %r4485, 2;
	xor.b32  	%r3513, %r3512, %r4485;
	shl.b32 	%r3514, %r4464, 4;
	shl.b32 	%r3515, %r3513, 1;
	xor.b32  	%r3516, %r3514, %r3515;
	xor.b32  	%r3517, %r3516, %r4464;
	xor.b32  	%r4485, %r3517, %r3513;
	add.s32 	%r3518, %r4526, %r4485;
	add.s32 	%r3519, %r3518, 724874;
	shr.u32 	%r3520, %r3519, 1;
	mul.hi.u32 	%r3521, %r3520, -2078209981;
	shr.u32 	%r3522, %r3521, 4;
	mul.lo.s32 	%r3523, %r3522, 62;
	sub.s32 	%r3524, %r3519, %r3523;
	setp.lt.u32 	%p220, %r3524, 10;
	setp.lt.u32 	%p221, %r3524, 35;
	selp.b32 	%r3525, 56, 61, %p221;
	selp.b32 	%r3526, 48, %r3525, %p220;
	add.s32 	%r3527, %r3526, %r3524;
	cvt.u16.u32 	%rs2205, %r3527;
	shr.u32 	%r3528, %r4497, 2;
	xor.b32  	%r3529, %r3528, %r4497;
	shl.b32 	%r3530, %r4485, 4;
	shl.b32 	%r3531, %r3529, 1;
	xor.b32  	%r3532, %r3531, %r3530;
	xor.b32  	%r3533, %r3532, %r3529;
	xor.b32  	%r4497, %r3533, %r4485;
	add.s32 	%r3534, %r4526, %r4497;
	add.s32 	%r3535, %r3534, 1087311;
	shr.u32 	%r3536, %r3535, 1;
	mul.hi.u32 	%r3537, %r3536, -2078209981;
	shr.u32 	%r3538, %r3537, 4;
	mul.lo.s32 	%r3539, %r3538, 62;
	sub.s32 	%r3540, %r3535, %r3539;
	setp.lt.u32 	%p222, %r3540, 10;
	setp.lt.u32 	%p223, %r3540, 35;
	selp.b32 	%r3541, 56, 61, %p223;
	selp.b32 	%r3542, 48, %r3541, %p222;
	add.s32 	%r3543, %r3542, %r3540;
	cvt.u16.u32 	%rs2204, %r3543;
	shr.u32 	%r3544, %r4509, 2;
	xor.b32  	%r3545, %r3544, %r4509;
	shl.b32 	%r3546, %r4497, 4;
	shl.b32 	%r3547, %r3545, 1;
	xor.b32  	%r3548, %r3547, %r3546;
	xor.b32  	%r3549, %r3548, %r3545;
	xor.b32  	%r4509, %r3549, %r4497;
	add.s32 	%r3550, %r4526, %r4509;
	add.s32 	%r3551, %r3550, 1449748;
	shr.u32 	%r3552, %r3551, 1;
	mul.hi.u32 	%r3553, %r3552, -2078209981;
	shr.u32 	%r3554, %r3553, 4;
	mul.lo.s32 	%r3555, %r3554, 62;
	sub.s32 	%r3556, %r3551, %r3555;
	setp.lt.u32 	%p224, %r3556, 10;
	setp.lt.u32 	%p225, %r3556, 35;
	selp.b32 	%r3557, 56, 61, %p225;
	selp.b32 	%r3558, 48, %r3557, %p224;
	add.s32 	%r3559, %r3558, %r3556;
	cvt.u16.u32 	%rs2203, %r3559;
	shr.u32 	%r3560, %r4521, 2;
	xor.b32  	%r3561, %r3560, %r4521;
	shl.b32 	%r3562, %r4509, 4;
	shl.b32 	%r3563, %r3561, 1;
	xor.b32  	%r3564, %r3563, %r3562;
	xor.b32  	%r3565, %r3564, %r3561;
	xor.b32  	%r4521, %r3565, %r4509;
	add.s32 	%r3566, %r4526, %r4521;
	add.s32 	%r3567, %r3566, 1812185;
	shr.u32 	%r3568, %r3567, 1;
	mul.hi.u32 	%r3569, %r3568, -2078209981;
	shr.u32 	%r3570, %r3569, 4;
	mul.lo.s32 	%r3571, %r3570, 62;
	sub.s32 	%r3572, %r3567, %r3571;
	setp.lt.u32 	%p226, %r3572, 10;
	setp.lt.u32 	%p227, %r3572, 35;
	selp.b32 	%r3573, 56, 61, %p227;
	selp.b32 	%r3574, 48, %r3573, %p226;
	add.s32 	%r3575, %r3574, %r3572;
	cvt.u16.u32 	%rs2202, %r3575;
	shr.u32 	%r3576, %r4464, 2;
	xor.b32  	%r3577, %r3576, %r4464;
	shl.b32 	%r3578, %r4521, 4;
	shl.b32 	%r3579, %r3577, 1;
	xor.b32  	%r3580, %r3579, %r3578;
	xor.b32  	%r3581, %r3580, %r3577;
	xor.b32  	%r4464, %r3581, %r4521;
	add.s32 	%r4538, %r4526, 2174622;
	add.s32 	%r3582, %r4464, %r4538;
	mul.hi.u32 	%r3583, %r3582, -1160801971;
	sub.s32 	%r3584, %r3582, %r3583;
	shr.u32 	%r3585, %r3584, 1;
	add.s32 	%r3586, %r3585, %r3583;
	shr.u32 	%r3587, %r3586, 5;
	mul.lo.s32 	%r3588, %r3587, 37;
	sub.s32 	%r3589, %r3582, %r3588;
	mul.wide.u32 	%rd1524, %r3589, 3;
	mov.u64 	%rd1525, tlds;
	add.s64 	%rd1526, %rd1525, %rd1524;
	ld.global.u8 	%rs2201, [%rd1526];
	ld.global.u8 	%rs2200, [%rd1526+1];
$L__BB1_46:
	mul.hi.u32 	%r3590, %r4432, 1626496491;
	shr.u32 	%r3591, %r3590, 8;
	mad.lo.s32 	%r3592, %r3591, 676, %r4433;
	setp.ne.s32 	%p228, %r3592, 0;
	@%p228 bra 	$L__BB1_48;
	shr.u32 	%r3593, %r4485, 2;
	xor.b32  	%r3594, %r3593, %r4485;
	shl.b32 	%r3595, %r4464, 4;
	shl.b32 	%r3596, %r3594, 1;
	xor.b32  	%r3597, %r3595, %r3596;
	xor.b32  	%r3598, %r3597, %r4464;
	xor.b32  	%r3599, %r3598, %r3594;
	add.s32 	%r3600, %r4538, %r3599;
	add.s32 	%r3601, %r3600, 362437;
	shr.u32 	%r3602, %r3601, 1;
	mul.hi.u32 	%r3603, %r3602, -2078209981;
	shr.u32 	%r3604, %r3603, 4;
	mul.lo.s32 	%r3605, %r3604, 62;
	sub.s32 	%r3606, %r3601, %r3605;
	setp.lt.u32 	%p229, %r3606, 10;
	setp.lt.u32 	%p230, %r3606, 35;
	selp.b32 	%r3607, 56, 61, %p230;
	selp.b32 	%r3608, 48, %r3607, %p229;
	add.s32 	%r3609, %r3608, %r3606;
	cvt.u16.u32 	%rs2213, %r3609;
	shr.u32 	%r3610, %r4497, 2;
	xor.b32  	%r3611, %r3610, %r4497;
	shl.b32 	%r3612, %r3599, 4;
	shl.b32 	%r3613, %r3611, 1;
	xor.b32  	%r3614, %r3612, %r3613;
	xor.b32  	%r3615, %r3614, %r3599;
	xor.b32  	%r3616, %r3615, %r3611;
	add.s32 	%r3617, %r4538, %r3616;
	add.s32 	%r3618, %r3617, 724874;
	shr.u32 	%r3619, %r3618, 1;
	mul.hi.u32 	%r3620, %r3619, -2078209981;
	shr.u32 	%r3621, %r3620, 4;
	mul.lo.s32 	%r3622, %r3621, 62;
	sub.s32 	%r3623, %r3618, %r3622;
	setp.lt.u32 	%p231, %r3623, 10;
	setp.lt.u32 	%p232, %r3623, 35;
	selp.b32 	%r3624, 56, 61, %p232;
	selp.b32 	%r3625, 48, %r3624, %p231;
	add.s32 	%r3626, %r3625, %r3623;
	cvt.u16.u32 	%rs2226, %r3626;
	shr.u32 	%r3627, %r4509, 2;
	xor.b32  	%r3628, %r3627, %r4509;
	shl.b32 	%r3629, %r3616, 4;
	shl.b32 	%r3630, %r3628, 1;
	xor.b32  	%r3631, %r3629, %r3630;
	xor.b32  	%r3632, %r3631, %r3616;
	xor.b32  	%r3633, %r3632, %r3628;
	add.s32 	%r3634, %r4538, %r3633;
	add.s32 	%r3635, %r3634, 1087311;
	shr.u32 	%r3636, %r3635, 1;
	mul.hi.u32 	%r3637, %r3636, -2078209981;
	shr.u32 	%r3638, %r3637, 4;
	mul.lo.s32 	%r3639, %r3638, 62;
	sub.s32 	%r3640, %r3635, %r3639;
	setp.lt.u32 	%p233, %r3640, 10;
	setp.lt.u32 	%p234, %r3640, 35;
	selp.b32 	%r3641, 56, 61, %p234;
	selp.b32 	%r3642, 48, %r3641, %p233;
	add.s32 	%r3643, %r3642, %r3640;
	cvt.u16.u32 	%rs2239, %r3643;
	shr.u32 	%r3644, %r4521, 2;
	xor.b32  	%r3645, %r3644, %r4521;
	shl.b32 	%r3646, %r3633, 4;
	shl.b32 	%r3647, %r3645, 1;
	xor.b32  	%r3648, %r3646, %r3647;
	xor.b32  	%r3649, %r3648, %r3633;
	xor.b32  	%r3650, %r3649, %r3645;
	add.s32 	%r3651, %r4538, %r3650;
	add.s32 	%r3652, %r3651, 1449748;
	shr.u32 	%r3653, %r3652, 1;
	mul.hi.u32 	%r3654, %r3653, -2078209981;
	shr.u32 	%r3655, %r3654, 4;
	mul.lo.s32 	%r3656, %r3655, 62;
	sub.s32 	%r3657, %r3652, %r3656;
	setp.lt.u32 	%p235, %r3657, 10;
	setp.lt.u32 	%p236, %r3657, 35;
	selp.b32 	%r3658, 56, 61, %p236;
	selp.b32 	%r3659, 48, %r3658, %p235;
	add.s32 	%r3660, %r3659, %r3657;
	cvt.u16.u32 	%rs2252, %r3660;
	shr.u32 	%r3661, %r4464, 2;
	xor.b32  	%r3662, %r3661, %r4464;
	shl.b32 	%r3663, %r3650, 4;
	shl.b32 	%r3664, %r3662, 1;
	xor.b32  	%r3665, %r3663, %r3664;
	xor.b32  	%r3666, %r3665, %r3650;
	xor.b32  	%r4485, %r3666, %r3662;
	add.s32 	%r3667, %r4538, %r4485;
	add.s32 	%r3668, %r3667, 1812185;
	shr.u32 	%r3669, %r3668, 1;
	mul.hi.u32 	%r3670, %r3669, -2078209981;
	shr.u32 	%r3671, %r3670, 4;
	mul.lo.s32 	%r3672, %r3671, 62;
	sub.s32 	%r3673, %r3668, %r3672;
	setp.lt.u32 	%p237, %r3673, 10;
	setp.lt.u32 	%p238, %r3673, 35;
	selp.b32 	%r3674, 56, 61, %p238;
	selp.b32 	%r3675, 48, %r3674, %p237;
	add.s32 	%r3676, %r3675, %r3673;
	cvt.u16.u32 	%rs2182, %r3676;
	shr.u32 	%r3677, %r3599, 2;
	xor.b32  	%r3678, %r3677, %r3599;
	shl.b32 	%r3679, %r4485, 4;
	shl.b32 	%r3680, %r3678, 1;
	xor.b32  	%r3681, %r3679, %r3680;
	xor.b32  	%r3682, %r3681, %r4485;
	xor.b32  	%r4497, %r3682, %r3678;
	add.s32 	%r3683, %r4538, %r4497;
	add.s32 	%r3684, %r3683, 2174622;
	shr.u32 	%r3685, %r3684, 1;
	mul.hi.u32 	%r3686, %r3685, -2078209981;
	shr.u32 	%r3687, %r3686, 4;
	mul.lo.s32 	%r3688, %r3687, 62;
	sub.s32 	%r3689, %r3684, %r3688;
	setp.lt.u32 	%p239, %r3689, 10;
	setp.lt.u32 	%p240, %r3689, 35;
	selp.b32 	%r3690, 56, 61, %p240;
	selp.b32 	%r3691, 48, %r3690, %p239;
	add.s32 	%r3692, %r3691, %r3689;
	cvt.u16.u32 	%rs2181, %r3692;
	shr.u32 	%r3693, %r3616, 2;
	xor.b32  	%r3694, %r3693, %r3616;
	shl.b32 	%r3695, %r4497, 4;
	shl.b32 	%r3696, %r3694, 1;
	xor.b32  	%r3697, %r3695, %r3696;
	xor.b32  	%r3698, %r3697, %r4497;
	xor.b32  	%r4509, %r3698, %r3694;
	add.s32 	%r3699, %r4538, %r4509;
	add.s32 	%r3700, %r3699, 2537059;
	shr.u32 	%r3701, %r3700, 1;
	mul.hi.u32 	%r3702, %r3701, -2078209981;
	shr.u32 	%r3703, %r3702, 4;
	mul.lo.s32 	%r3704, %r3703, 62;
	sub.s32 	%r3705, %r3700, %r3704;
	setp.lt.u32 	%p241, %r3705, 10;
	setp.lt.u32 	%p242, %r3705, 35;
	selp.b32 	%r3706, 56, 61, %p242;
	selp.b32 	%r3707, 48, %r3706, %p241;
	add.s32 	%r3708, %r3707, %r3705;
	cvt.u16.u32 	%rs2180, %r3708;
	shr.u32 	%r3709, %r3633, 2;
	xor.b32  	%r3710, %r3709, %r3633;
	shl.b32 	%r3711, %r4509, 4;
	shl.b32 	%r3712, %r3710, 1;
	xor.b32  	%r3713, %r3711, %r3712;
	xor.b32  	%r3714, %r3713, %r4509;
	xor.b32  	%r4521, %r3714, %r3710;
	shr.u32 	%r3715, %r3650, 2;
	xor.b32  	%r3716, %r3715, %r3650;
	shl.b32 	%r3717, %r4521, 4;
	shl.b32 	%r3718, %r3716, 1;
	xor.b32  	%r3719, %r3717, %r3718;
	xor.b32  	%r3720, %r3719, %r4521;
	xor.b32  	%r4464, %r3720, %r3716;
	add.s32 	%r4538, %r4538, 3261933;
	add.s32 	%r3721, %r4464, %r4538;
	shr.u32 	%r3722, %r3721, 1;
	mul.hi.u32 	%r3723, %r3722, -2078209981;
	shr.u32 	%r3724, %r3723, 4;
	mul.lo.s32 	%r3725, %r3724, 62;
	sub.s32 	%r3726, %r3721, %r3725;
	setp.lt.u32 	%p243, %r3726, 10;
	setp.lt.u32 	%p244, %r3726, 35;
	selp.b32 	%r3727, 56, 61, %p244;
	selp.b32 	%r3728, 48, %r3727, %p243;
	add.s32 	%r3729, %r3728, %r3726;
	cvt.u16.u32 	%rs2178, %r3729;
$L__BB1_48:
	shr.u32 	%r3730, %r4485, 2;
	xor.b32  	%r3731, %r3730, %r4485;
	shl.b32 	%r3732, %r4464, 4;
	shl.b32 	%r3733, %r3731, 1;
	xor.b32  	%r3734, %r3732, %r3733;
	xor.b32  	%r3735, %r3734, %r4464;
	xor.b32  	%r4463, %r3735, %r3731;
	add.s32 	%r4550, %r4538, 362437;
	add.s32 	%r3736, %r4463, %r4550;
	shr.u32 	%r3737, %r3736, 1;
	mul.hi.u32 	%r3738, %r3737, -2078209981;
	shr.u32 	%r3739, %r3738, 4;
	mul.lo.s32 	%r3740, %r3739, 62;
	sub.s32 	%r3741, %r3736, %r3740;
	setp.lt.u32 	%p245, %r3741, 10;
	setp.lt.u32 	%p246, %r3741, 35;
	selp.b32 	%r3742, 56, 61, %p246;
	selp.b32 	%r3743, 48, %r3742, %p245;
	add.s32 	%r3744, %r3743, %r3741;
	cvt.u16.u32 	%rs2179, %r3744;
	shr.u16 	%rs1740, %rs2205, 4;
	and.b16  	%rs1741, %rs1740, 15;
	or.b16  	%rs1742, %rs1741, 16;
	shl.b16 	%rs1743, %rs2205, 4;
	shr.u16 	%rs1744, %rs2204, 4;
	and.b16  	%rs1745, %rs1744, 15;
	or.b16  	%rs1746, %rs1743, %rs1745;
	shl.b16 	%rs1747, %rs2204, 4;
	shr.u16 	%rs1748, %rs2203, 4;
	and.b16  	%rs1749, %rs1748, 15;
	or.b16  	%rs1750, %rs1747, %rs1749;
	shl.b16 	%rs1751, %rs2203, 4;
	shr.u16 	%rs1752, %rs2202, 4;
	and.b16  	%rs1753, %rs1752, 15;
	or.b16  	%rs1754, %rs1751, %rs1753;
	shl.b16 	%rs1755, %rs2202, 4;
	or.b16  	%rs1756, %rs1755, 2;
	shr.u16 	%rs1757, %rs2201, 4;
	and.b16  	%rs1758, %rs1757, 15;
	or.b16  	%rs1759, %rs1758, 224;
	shl.b16 	%rs1760, %rs2201, 4;
	shr.u16 	%rs1761, %rs2200, 4;
	and.b16  	%rs1762, %rs1761, 15;
	or.b16  	%rs1763, %rs1760, %rs1762;
	shl.b16 	%rs1764, %rs2200, 4;
	or.b16  	%rs1765, %rs1764, 2;
	shr.u16 	%rs1766, %rs2213, 4;
	and.b16  	%rs1767, %rs1766, 15;
	or.b16  	%rs1768, %rs1767, 240;
	shl.b16 	%rs1769, %rs2213, 4;
	shr.u16 	%rs1770, %rs2226, 4;
	and.b16  	%rs1771, %rs1770, 15;
	or.b16  	%rs1772, %rs1769, %rs1771;
	shl.b16 	%rs1773, %rs2226, 4;
	shr.u16 	%rs1774, %rs2239, 4;
	and.b16  	%rs1775, %rs1774, 15;
	or.b16  	%rs1776, %rs1773, %rs1775;
	shl.b16 	%rs1777, %rs2239, 4;
	shr.u16 	%rs1778, %rs2252, 4;
	and.b16  	%rs1779, %rs1778, 15;
	or.b16  	%rs1780, %rs1777, %rs1779;
	shl.b16 	%rs1781, %rs2252, 4;
	shr.u16 	%rs1782, %rs2182, 4;
	and.b16  	%rs1783, %rs1782, 15;
	or.b16  	%rs1784, %rs1781, %rs1783;
	shl.b16 	%rs1785, %rs2182, 4;
	shr.u16 	%rs1786, %rs2181, 4;
	and.b16  	%rs1787, %rs1786, 15;
	or.b16  	%rs1788, %rs1785, %rs1787;
	shl.b16 	%rs1789, %rs2181, 4;
	shr.u16 	%rs1790, %rs2180, 4;
	and.b16  	%rs1791, %rs1790, 15;
	or.b16  	%rs1792, %rs1789, %rs1791;
	shr.u16 	%rs1793, %rs2179, 4;
	and.b16  	%rs1794, %rs1793, 15;
	shl.b16 	%rs1795, %rs2180, 4;
	or.b16  	%rs1796, %rs1795, %rs1794;
	shl.b16 	%rs1797, %rs2179, 4;
	shr.u16 	%rs1798, %rs2178, 4;
	and.b16  	%rs1799, %rs1798, 15;
	or.b16  	%rs1800, %rs1797, %rs1799;
	shl.b16 	%rs1801, %rs2178, 4;
	cvt.u16.u64 	%rs1802, %rd1;
	xor.b16  	%rs1803, %rs1742, %rs1802;
	and.b16  	%rs1804, %rs1803, 255;
	mul.wide.u16 	%r3745, %rs1804, 8;
	mov.u32 	%r3746, _ZZ12generate_qrsPiPhE8ll_table;
	add.s32 	%r3747, %r3746, %r3745;
	ld.shared.u64 	%rd1527, [%r3747];
	shl.b64 	%rd1528, %rd1527, 8;
	xor.b64  	%rd1529, %rd1528, %rd1;
	and.b64  	%rd1530, %rd1528, 4294901760;
	and.b64  	%rd1531, %rd1, 72057594037927680;
	xor.b64  	%rd1532, %rd1530, %rd1531;
	and.b64  	%rd1533, %rd1528, 281470681743360;
	xor.b64  	%rd1534, %rd1533, %rd1532;
	and.b64  	%rd1535, %rd1528, 71776119061217280;
	shr.u64 	%rd1536, %rd1527, 48;
	or.b64  	%rd1537, %rd1535, %rd1536;
	xor.b64  	%rd1538, %rd1537, %rd1534;
	cvt.u16.u64 	%rs1805, %rd1529;
	shr.u16 	%rs1806, %rs1805, 8;
	xor.b16  	%rs1807, %rs1746, %rs1806;
	and.b16  	%rs1808, %rs1807, 255;
	mul.wide.u16 	%r3748, %rs1808, 8;
	add.s32 	%r3749, %r3746, %r3748;
	ld.shared.u64 	%rd1539, [%r3749];
	shl.b64 	%rd1540, %rd1539, 16;
	xor.b64  	%rd1541, %rd1540, %rd1532;
	and.b64  	%rd1542, %rd1540, 1099494850560;
	and.b64  	%rd1543, %rd1540, 72056494526300160;
	shr.u64 	%rd1544, %rd1539, 40;
	and.b64  	%rd1545, %rd1544, 65535;
	shr.u64 	%rd1546, %rd1541, 16;
	cvt.u16.u64 	%rs1809, %rd1546;
	xor.b16  	%rs1810, %rs1750, %rs1809;
	and.b64  	%rd1547, %rd1538, 72057594021150975;
	xor.b64  	%rd1548, %rd1542, %rd1547;
	and.b16  	%rs1811, %rs1810, 255;
	mul.wide.u16 	%r3750, %rs1811, 8;
	add.s32 	%r3751, %r3746, %r3750;
	ld.shared.u64 	%rd1549, [%r3751];
	shl.b64 	%rd1550, %rd1549, 24;
	xor.b64  	%rd1551, %rd1550, %rd1548;
	and.b64  	%rd1552, %rd1550, 281470681743360;
	shr.u64 	%rd1553, %rd1549, 32;
	or.b64  	%rd1554, %rd1550, %rd1553;
	and.b64  	%rd1555, %rd1554, 71776119061217535;
	and.b64  	%rd1556, %rd1553, 16776960;
	shr.u64 	%rd1557, %rd1551, 24;
	cvt.u16.u64 	%rs1812, %rd1557;
	xor.b16  	%rs1813, %rs1754, %rs1812;
	and.b64  	%rd1558, %rd1548, 72057589742960895;
	xor.b64  	%rd1559, %rd1543, %rd1558;
	xor.b64  	%rd1560, %rd1545, %rd1559;
	xor.b64  	%rd1561, %rd1552, %rd1560;
	and.b16  	%rs1814, %rs1813, 255;
	mul.wide.u16 	%r3752, %rs1814, 8;
	add.s32 	%r3753, %r3746, %r3752;
	ld.shared.u64 	%rd1562, [%r3753];
	shl.b64 	%rd1563, %rd1562, 32;
	xor.b64  	%rd1564, %rd1563, %rd1561;
	and.b64  	%rd1565, %rd1563, 72056494526300160;
	shr.u64 	%rd1566, %rd1562, 24;
	and.b64  	%rd1567, %rd1566, 65535;
	and.b64  	%rd1568, %rd1566, 4294901760;
	shr.u64 	%rd1569, %rd1564, 32;
	cvt.u16.u64 	%rs1815, %rd1569;
	xor.b16  	%rs1816, %rs1756, %rs1815;
	and.b64  	%rd1570, %rd1561, 72056494526365695;
	xor.b64  	%rd1571, %rd1555, %rd1570;
	xor.b64  	%rd1572, %rd1556, %rd1571;
	xor.b64  	%rd1573, %rd1565, %rd1572;
	and.b16  	%rs1817, %rs1816, 255;
	mul.wide.u16 	%r3754, %rs1817, 8;
	add.s32 	%r3755, %r3746, %r3754;
	ld.shared.u64 	%rd1574, [%r3755];
	shl.b64 	%rd1575, %rd1574, 40;
	xor.b64  	%rd1576, %rd1575, %rd1573;
	shr.u64 	%rd1577, %rd1574, 16;
	or.b64  	%rd1578, %rd1575, %rd1577;
	and.b64  	%rd1579, %rd1578, 71776119061217535;
	and.b64  	%rd1580, %rd1577, 16776960;
	and.b64  	%rd1581, %rd1577, 1099494850560;
	shr.u64 	%rd1582, %rd1576, 40;
	cvt.u16.u64 	%rs1818, %rd1582;
	xor.b16  	%rs1819, %rs1759, %rs1818;
	and.b64  	%rd1583, %rd1573, 71776119077994495;
	xor.b64  	%rd1584, %rd1567, %rd1583;
	xor.b64  	%rd1585, %rd1568, %rd1584;
	xor.b64  	%rd1586, %rd1579, %rd1585;
	and.b16  	%rs1820, %rs1819, 255;
	mul.wide.u16 	%r3756, %rs1820, 8;
	add.s32 	%r3757, %r3746, %r3756;
	ld.shared.u64 	%rd1587, [%r3757];
	shl.b64 	%rd1588, %rd1587, 48;
	xor.b64  	%rd1589, %rd1588, %rd1586;
	shr.u64 	%rd1590, %rd1587, 8;
	and.b64  	%rd1591, %rd1590, 65535;
	and.b64  	%rd1592, %rd1590, 4294901760;
	and.b64  	%rd1593, %rd1590, 281470681743360;
	shr.u64 	%rd1594, %rd1589, 48;
	cvt.u16.u64 	%rs1821, %rd1594;
	xor.b16  	%rs1822, %rs1763, %rs1821;
	and.b64  	%rd1595, %rd1586, 4294967295;
	xor.b64  	%rd1596, %rd1580, %rd1595;
	xor.b64  	%rd1597, %rd1581, %rd1596;
	xor.b64  	%rd1598, %rd1591, %rd1597;
	and.b16  	%rs1823, %rs1822, 255;
	mul.wide.u16 	%r3758, %rs1823, 8;
	add.s32 	%r3759, %r3746, %r3758;
	ld.shared.u64 	%rd1599, [%r3759];
	xor.b64  	%rd1600, %rd1599, %rd1598;
	and.b64  	%rd1601, %rd1599, 72057594037927680;
	cvt.u16.u64 	%rs1824, %rd1600;
	xor.b16  	%rs1825, %rs1765, %rs1824;
	and.b64  	%rd1602, %rd1598, 1099511627520;
	xor.b64  	%rd1603, %rd1592, %rd1602;
	xor.b64  	%rd1604, %rd1593, %rd1603;
	xor.b64  	%rd1605, %rd1601, %rd1604;
	and.b16  	%rs1826, %rs1825, 255;
	mul.wide.u16 	%r3760, %rs1826, 8;
	add.s32 	%r3761, %r3746, %r3760;
	ld.shared.u64 	%rd1606, [%r3761];
	shl.b64 	%rd1607, %rd1606, 8;
	xor.b64  	%rd1608, %rd1607, %rd1605;
	and.b64  	%rd1609, %rd1607, 4294901760;
	xor.b64  	%rd1610, %rd1609, %rd1605;
	and.b64  	%rd1611, %rd1607, 281470681743360;
	xor.b64  	%rd1612, %rd1611, %rd1610;
	and.b64  	%rd1613, %rd1607, 71776119061217280;
	shr.u64 	%rd1614, %rd1606, 48;
	or.b64  	%rd1615, %rd1613, %rd1614;
	xor.b64  	%rd1616, %rd1615, %rd1612;
	cvt.u16.u64 	%rs1827, %rd1608;
	shr.u16 	%rs1828, %rs1827, 8;
	xor.b16  	%rs1829, %rs1768, %rs1828;
	and.b64  	%rd1617, %rd1616, -16776961;
	mul.wide.u16 	%r3762, %rs1829, 8;
	add.s32 	%r3763, %r3746, %r3762;
	ld.shared.u64 	%rd1618, [%r3763];
	shl.b64 	%rd1619, %rd1618, 16;
	xor.b64  	%rd1620, %rd1619, %rd1610;
	and.b64  	%rd1621, %rd1619, 1099494850560;
	xor.b64  	%rd1622, %rd1621, %rd1617;
	and.b64  	%rd1623, %rd1619, 72056494526300160;
	shr.u64 	%rd1624, %rd1618, 40;
	and.b64  	%rd1625, %rd1624, 65535;
	shr.u64 	%rd1626, %rd1620, 16;
	cvt.u16.u64 	%rs1830, %rd1626;
	xor.b16  	%rs1831, %rs1772, %rs1830;
	and.b16  	%rs1832, %rs1831, 255;
	mul.wide.u16 	%r3764, %rs1832, 8;
	add.s32 	%r3765, %r3746, %r3764;
	ld.shared.u64 	%rd1627, [%r3765];
	shl.b64 	%rd1628, %rd1627, 24;
	xor.b64  	%rd1629, %rd1628, %rd1622;
	and.b64  	%rd1630, %rd1628, 281470681743360;
	shr.u64 	%rd1631, %rd1627, 32;
	or.b64  	%rd1632, %rd1628, %rd1631;
	and.b64  	%rd1633, %rd1632, 71776119061217535;
	and.b64  	%rd1634, %rd1631, 16776960;
	shr.u64 	%rd1635, %rd1629, 24;
	cvt.u16.u64 	%rs1833, %rd1635;
	xor.b16  	%rs1834, %rs1776, %rs1833;
	and.b64  	%rd1636, %rd1622, -4294967041;
	xor.b64  	%rd1637, %rd1623, %rd1636;
	xor.b64  	%rd1638, %rd1625, %rd1637;
	xor.b64  	%rd1639, %rd1630, %rd1638;
	and.b16  	%rs1835, %rs1834, 255;
	mul.wide.u16 	%r3766, %rs1835, 8;
	add.s32 	%r3767, %r3746, %r3766;
	ld.shared.u64 	%rd1640, [%r3767];
	shl.b64 	%rd1641, %rd1640, 32;
	xor.b64  	%rd1642, %rd1641, %rd1639;
	and.b64  	%rd1643, %rd1641, 72056494526300160;
	shr.u64 	%rd1644, %rd1640, 24;
	and.b64  	%rd1645, %rd1644, 65535;
	and.b64  	%rd1646, %rd1644, 4294901760;
	shr.u64 	%rd1647, %rd1642, 32;
	cvt.u16.u64 	%rs1836, %rd1647;
	xor.b16  	%rs1837, %rs1780, %rs1836;
	and.b64  	%rd1648, %rd1639, -1099511562241;
	xor.b64  	%rd1649, %rd1633, %rd1648;
	xor.b64  	%rd1650, %rd1634, %rd1649;
	xor.b64  	%rd1651, %rd1643, %rd1650;
	and.b16  	%rs1838, %rs1837, 255;
	mul.wide.u16 	%r3768, %rs1838, 8;
	add.s32 	%r3769, %r3746, %r3768;
	ld.shared.u64 	%rd1652, [%r3769];
	shl.b64 	%rd1653, %rd1652, 40;
	xor.b64  	%rd1654, %rd1653, %rd1651;
	shr.u64 	%rd1655, %rd1652, 16;
	or.b64  	%rd1656, %rd1653, %rd1655;
	and.b64  	%rd1657, %rd1656, 71776119061217535;
	and.b64  	%rd1658, %rd1655, 16776960;
	and.b64  	%rd1659, %rd1655, 1099494850560;
	shr.u64 	%rd1660, %rd1654, 40;
	cvt.u16.u64 	%rs1839, %rd1660;
	xor.b16  	%rs1840, %rs1784, %rs1839;
	and.b64  	%rd1661, %rd1651, -281474959933441;
	xor.b64  	%rd1662, %rd1645, %rd1661;
	xor.b64  	%rd1663, %rd1646, %rd1662;
	xor.b64  	%rd1664, %rd1657, %rd1663;
	and.b16  	%rs1841, %rs1840, 255;
	mul.wide.u16 	%r3770, %rs1841, 8;
	add.s32 	%r3771, %r3746, %r3770;
	ld.shared.u64 	%rd1665, [%r3771];
	shl.b64 	%rd1666, %rd1665, 48;
	xor.b64  	%rd1667, %rd1666, %rd1664;
	shr.u64 	%rd1668, %rd1665, 8;
	and.b64  	%rd1669, %rd1668, 65535;
	and.b64  	%rd1670, %rd1668, 4294901760;
	and.b64  	%rd1671, %rd1668, 281470681743360;
	shr.u64 	%rd1672, %rd1667, 48;
	cvt.u16.u64 	%rs1842, %rd1672;
	xor.b16  	%rs1843, %rs1788, %rs1842;
	and.b64  	%rd1673, %rd1664, -72057589742960641;
	xor.b64  	%rd1674, %rd1658, %rd1673;
	xor.b64  	%rd1675, %rd1659, %rd1674;
	xor.b64  	%rd1676, %rd1669, %rd1675;
	and.b16  	%rs1844, %rs1843, 255;
	mul.wide.u16 	%r3772, %rs1844, 8;
	add.s32 	%r3773, %r3746, %r3772;
	ld.shared.u64 	%rd1677, [%r3773];
	xor.b64  	%rd1678, %rd1677, %rd1676;
	and.b64  	%rd1679, %rd1677, 72057594037927680;
	cvt.u16.u64 	%rs1845, %rd1678;
	xor.b16  	%rs1846, %rs1792, %rs1845;
	and.b64  	%rd1680, %rd1676, -72056494526300416;
	xor.b64  	%rd1681, %rd1670, %rd1680;
	xor.b64  	%rd1682, %rd1671, %rd1681;
	xor.b64  	%rd1683, %rd1679, %rd1682;
	and.b16  	%rs1847, %rs1846, 255;
	mul.wide.u16 	%r3774, %rs1847, 8;
	add.s32 	%r3775, %r3746, %r3774;
	ld.shared.u64 	%rd1684, [%r3775];
	shl.b64 	%rd1685, %rd1684, 8;
	xor.b64  	%rd1686, %rd1685, %rd1683;
	and.b64  	%rd1687, %rd1685, 4294901760;
	xor.b64  	%rd1688, %rd1687, %rd1683;
	and.b64  	%rd1689, %rd1685, 281470681743360;
	xor.b64  	%rd1690, %rd1689, %rd1688;
	and.b64  	%rd1691, %rd1685, 71776119061217280;
	shr.u64 	%rd1692, %rd1684, 48;
	or.b64  	%rd1693, %rd1691, %rd1692;
	xor.b64  	%rd1694, %rd1693, %rd1690;
	cvt.u16.u64 	%rs1848, %rd1686;
	shr.u16 	%rs1849, %rs1848, 8;
	xor.b16  	%rs1850, %rs1796, %rs1849;
	and.b64  	%rd1695, %rd1694, -16776961;
	and.b16  	%rs1851, %rs1850, 255;
	mul.wide.u16 	%r3776, %rs1851, 8;
	add.s32 	%r3777, %r3746, %r3776;
	ld.shared.u64 	%rd1696, [%r3777];
	shl.b64 	%rd1697, %rd1696, 16;
	xor.b64  	%rd1698, %rd1697, %rd1688;
	and.b64  	%rd1699, %rd1697, 1099494850560;
	xor.b64  	%rd1700, %rd1699, %rd1695;
	and.b64  	%rd1701, %rd1697, 72056494526300160;
	shr.u64 	%rd1702, %rd1696, 40;
	and.b64  	%rd1703, %rd1702, 65535;
	shr.u64 	%rd1704, %rd1698, 16;
	cvt.u16.u64 	%rs1852, %rd1704;
	xor.b16  	%rs1853, %rs1800, %rs1852;
	and.b16  	%rs1854, %rs1853, 255;
	mul.wide.u16 	%r3778, %rs1854, 8;
	add.s32 	%r3779, %r3746, %r3778;
	ld.shared.u64 	%rd1705, [%r3779];
	shl.b64 	%rd1706, %rd1705, 24;
	xor.b64  	%rd1707, %rd1706, %rd1700;
	and.b64  	%rd1708, %rd1706, 281470681743360;
	shr.u64 	%rd1709, %rd1705, 32;
	or.b64  	%rd1710, %rd1706, %rd1709;
	and.b64  	%rd1711, %rd1710, 71776119061217535;
	and.b64  	%rd1712, %rd1709, 16776960;
	shr.u64 	%rd1713, %rd1707, 24;
	cvt.u16.u64 	%rs1855, %rd1713;
	xor.b16  	%rs1856, %rs1801, %rs1855;
	and.b64  	%rd1714, %rd1700, -4294967041;
	xor.b64  	%rd1715, %rd1701, %rd1714;
	xor.b64  	%rd1716, %rd1703, %rd1715;
	xor.b64  	%rd1717, %rd1708, %rd1716;
	xor.b64  	%rd1718, %rd1711, %rd1717;
	xor.b64  	%rd1719, %rd1712, %rd1718;
	and.b16  	%rs1857, %rs1856, 255;
	mul.wide.u16 	%r3780, %rs1857, 8;
	add.s32 	%r3781, %r3746, %r3780;
	ld.shared.u64 	%rd1720, [%r3781];
	shl.b64 	%rd1721, %rd1720, 32;
	and.b64  	%rd1722, %rd1721, 1095216660480;
	xor.b64  	%rd1723, %rd1722, %rd1719;
	and.b64  	%rd1724, %rd1721, 72056494526300160;
	xor.b64  	%rd1725, %rd1724, %rd1723;
	shr.u64 	%rd1726, %rd1720, 24;
	and.b64  	%rd1727, %rd1726, 65535;
	xor.b64  	%rd1728, %rd1727, %rd1725;
	and.b64  	%rd1729, %rd1726, 4294901760;
	xor.b64  	%rd1730, %rd1729, %rd1728;
	shr.u64 	%rd1731, %rd1730, 24;
	cvt.u16.u64 	%rs1858, %rd1731;
	shr.u64 	%rd1732, %rd1730, 16;
	cvt.u16.u64 	%rs1859, %rd1732;
	shr.u64 	%rd1733, %rd1728, 8;
	cvt.u16.u64 	%rs1860, %rd1733;
	cvt.u16.u64 	%rs1861, %rd1728;
	shr.u64 	%rd1734, %rd1725, 48;
	cvt.u16.u64 	%rs1862, %rd1734;
	shr.u64 	%rd1735, %rd1725, 40;
	cvt.u16.u64 	%rs1863, %rd1735;
	shr.u64 	%rd1736, %rd1723, 32;
	cvt.u16.u64 	%rs1864, %rd1736;
	or.b16  	%rs1865, %rs1741, 48;
	cvt.u32.u16 	%r3782, %rs1865;
	popc.b32 	%r3783, %r3782;
	cvt.u16.u32 	%rs1866, %r3783;
	xor.b16  	%rs1867, %rs1746, 194;
	and.b16  	%rs1868, %rs1867, 255;
	cvt.u32.u16 	%r3784, %rs1868;
	popc.b32 	%r3785, %r3784;
	cvt.u16.u32 	%rs1869, %r3785;
	add.s16 	%rs1870, %rs1866, %rs1869;
	xor.b16  	%rs1871, %rs1750, 171;
	and.b16  	%rs1872, %rs1871, 255;
	cvt.u32.u16 	%r3786, %rs1872;
	popc.b32 	%r3787, %r3786;
	cvt.u16.u32 	%rs1873, %r3787;
	add.s16 	%rs1874, %rs1870, %rs1873;
	xor.b16  	%rs1875, %rs1754, 170;
	and.b16  	%rs1876, %rs1875, 255;
	cvt.u32.u16 	%r3788, %rs1876;
	popc.b32 	%r3789, %r3788;
	cvt.u16.u32 	%rs1877, %r3789;
	add.s16 	%rs1878, %rs1874, %rs1877;
	xor.b16  	%rs1879, %rs1755, 184;
	and.b16  	%rs1880, %rs1879, 248;
	cvt.u32.u16 	%r3790, %rs1880;
	popc.b32 	%r3791, %r3790;
	cvt.u16.u32 	%rs1881, %r3791;
	add.s16 	%rs1882, %rs1878, %rs1881;
	xor.b16  	%rs1883, %rs1758, 172;
	cvt.u32.u16 	%r3792, %rs1883;
	popc.b32 	%r3793, %r3792;
	cvt.u16.u32 	%rs1884, %r3793;
	add.s16 	%rs1885, %rs1882, %rs1884;
	add.s16 	%rs1886, %rs1885, 4;
	cvt.u32.u16 	%r3794, %rs1886;
	and.b32  	%r3795, %r3794, 255;
	xor.b16  	%rs1887, %rs1763, 100;
	cvt.u32.u16 	%r3796, %rs1887;
	and.b32  	%r3797, %r3796, 255;
	popc.b32 	%r3798, %r3797;
	add.s32 	%r3799, %r3795, %r3798;
	xor.b16  	%rs1888, %rs1764, 196;
	cvt.u32.u16 	%r3800, %rs1888;
	and.b32  	%r3801, %r3800, 244;
	popc.b32 	%r3802, %r3801;
	add.s32 	%r3803, %r3799, %r3802;
	xor.b16  	%rs1889, %rs1767, 115;
	cvt.u32.u16 	%r3804, %rs1889;
	popc.b32 	%r3805, %r3804;
	add.s32 	%r3806, %r3803, %r3805;
	xor.b16  	%rs1890, %rs1772, 8;
	cvt.u32.u16 	%r3807, %rs1890;
	and.b32  	%r3808, %r3807, 255;
	popc.b32 	%r3809, %r3808;
	add.s32 	%r3810, %r3806, %r3809;
	xor.b16  	%rs1891, %rs1776, 48;
	cvt.u32.u16 	%r3811, %rs1891;
	and.b32  	%r3812, %r3811, 255;
	popc.b32 	%r3813, %r3812;
	add.s32 	%r3814, %r3810, %r3813;
	xor.b16  	%rs1892, %rs1780, 174;
	cvt.u32.u16 	%r3815, %rs1892;
	and.b32  	%r3816, %r3815, 255;
	popc.b32 	%r3817, %r3816;
	add.s32 	%r3818, %r3814, %r3817;
	xor.b16  	%rs1893, %rs1784, 170;
	cvt.u32.u16 	%r3819, %rs1893;
	and.b32  	%r3820, %r3819, 255;
	popc.b32 	%r3821, %r3820;
	add.s32 	%r3822, %r3818, %r3821;
	xor.b16  	%rs1894, %rs1788, 234;
	cvt.u32.u16 	%r3823, %rs1894;
	and.b32  	%r3824, %r3823, 255;
	popc.b32 	%r3825, %r3824;
	add.s32 	%r3826, %r3822, %r3825;
	xor.b16  	%rs1895, %rs1792, 170;
	cvt.u32.u16 	%r3827, %rs1895;
	and.b32  	%r3828, %r3827, 255;
	popc.b32 	%r3829, %r3828;
	add.s32 	%r3830, %r3826, %r3829;
	xor.b16  	%rs1896, %rs1796, 171;
	cvt.u32.u16 	%r3831, %rs1896;
	and.b32  	%r3832, %r3831, 255;
	popc.b32 	%r3833, %r3832;
	add.s32 	%r3834, %r3830, %r3833;
	xor.b16  	%rs1897, %rs1800, 198;
	cvt.u32.u16 	%r3835, %rs1897;
	and.b32  	%r3836, %r3835, 255;
	popc.b32 	%r3837, %r3836;
	add.s32 	%r3838, %r3834, %r3837;
	xor.b16  	%rs1898, %rs1801, 65;
	cvt.u32.u16 	%r3839, %rs1898;
	and.b32  	%r3840, %r3839, 241;
	popc.b32 	%r3841, %r3840;
	add.s32 	%r3842, %r3838, %r3841;
	xor.b16  	%rs1899, %rs1864, 147;
	cvt.u32.u16 	%r3843, %rs1899;
	and.b32  	%r3844, %r3843, 255;
	popc.b32 	%r3845, %r3844;
	add.s32 	%r3846, %r3842, %r3845;
	xor.b16  	%rs1900, %rs1863, 25;
	cvt.u32.u16 	%r3847, %rs1900;
	and.b32  	%r3848, %r3847, 255;
	popc.b32 	%r3849, %r3848;
	add.s32 	%r3850, %r3846, %r3849;
	xor.b16  	%rs1901, %rs1862, 49;
	cvt.u32.u16 	%r3851, %rs1901;
	and.b32  	%r3852, %r3851, 255;
	popc.b32 	%r3853, %r3852;
	add.s32 	%r3854, %r3850, %r3853;
	xor.b16  	%rs1902, %rs1861, 194;
	cvt.u32.u16 	%r3855, %rs1902;
	and.b32  	%r3856, %r3855, 255;
	popc.b32 	%r3857, %r3856;
	add.s32 	%r3858, %r3854, %r3857;
	xor.b16  	%rs1903, %rs1860, 67;
	cvt.u32.u16 	%r3859, %rs1903;
	and.b32  	%r3860, %r3859, 255;
	popc.b32 	%r3861, %r3860;
	add.s32 	%r3862, %r3858, %r3861;
	xor.b16  	%rs1904, %rs1859, 201;
	cvt.u32.u16 	%r3863, %rs1904;
	and.b32  	%r3864, %r3863, 255;
	popc.b32 	%r3865, %r3864;
	add.s32 	%r3866, %r3862, %r3865;
	xor.b16  	%rs1905, %rs1858, 87;
	cvt.u32.u16 	%r3867, %rs1905;
	and.b32  	%r3868, %r3867, 255;
	popc.b32 	%r3869, %r3868;
	add.s32 	%r3870, %r3866, %r3869;
	sub.s32 	%r3871, 104, %r3870;
	abs.s32 	%r3872, %r3871;
	setp.eq.s32 	%p247, %r3870, 104;
	selp.b32 	%r3873, 20, 5, %p247;
	xor.b16  	%rs1906, %rs1741, 183;
	cvt.u32.u16 	%r3874, %rs1906;
	popc.b32 	%r3875, %r3874;
	cvt.u16.u32 	%rs1907, %r3875;
	xor.b16  	%rs1908, %rs1746, 202;
	and.b16  	%rs1909, %rs1908, 255;
	cvt.u32.u16 	%r3876, %rs1909;
	popc.b32 	%r3877, %r3876;
	cvt.u16.u32 	%rs1910, %r3877;
	add.s16 	%rs1911, %rs1907, %rs1910;
	xor.b16  	%rs1912, %rs1750, 191;
	and.b16  	%rs1913, %rs1912, 255;
	cvt.u32.u16 	%r3878, %rs1913;
	popc.b32 	%r3879, %r3878;
	cvt.u16.u32 	%rs1914, %r3879;
	add.s16 	%rs1915, %rs1911, %rs1914;
	xor.b16  	%rs1916, %rs1754, 171;
	and.b16  	%rs1917, %rs1916, 255;
	cvt.u32.u16 	%r3880, %rs1917;
	popc.b32 	%r3881, %r3880;
	cvt.u16.u32 	%rs1918, %r3881;
	add.s16 	%rs1919, %rs1915, %rs1918;
	not.b16 	%rs1920, %rs1755;
	and.b16  	%rs1921, %rs1920, 248;
	cvt.u32.u16 	%r3882, %rs1921;
	popc.b32 	%r3883, %r3882;
	cvt.u16.u32 	%rs1922, %r3883;
	add.s16 	%rs1923, %rs1919, %rs1922;
	xor.b16  	%rs1924, %rs1758, 46;
	cvt.u32.u16 	%r3884, %rs1924;
	popc.b32 	%r3885, %r3884;
	cvt.u16.u32 	%rs1925, %r3885;
	add.s16 	%rs1926, %rs1923, %rs1925;
	add.s16 	%rs1927, %rs1926, 5;
	cvt.u32.u16 	%r3886, %rs1927;
	and.b32  	%r3887, %r3886, 255;
	xor.b16  	%rs1928, %rs1763, 108;
	cvt.u32.u16 	%r3888, %rs1928;
	and.b32  	%r3889, %r3888, 255;
	popc.b32 	%r3890, %r3889;
	add.s32 	%r3891, %r3887, %r3890;
	xor.b16  	%rs1929, %rs1764, 228;
	cvt.u32.u16 	%r3892, %rs1929;
	and.b32  	%r3893, %r3892, 244;
	popc.b32 	%r3894, %r3893;
	add.s32 	%r3895, %r3891, %r3894;
	xor.b16  	%rs1930, %rs1767, 83;
	cvt.u32.u16 	%r3896, %rs1930;
	popc.b32 	%r3897, %r3896;
	add.s32 	%r3898, %r3895, %r3897;
	xor.b16  	%rs1931, %rs1772, 218;
	cvt.u32.u16 	%r3899, %rs1931;
	and.b32  	%r3900, %r3899, 255;
	popc.b32 	%r3901, %r3900;
	add.s32 	%r3902, %r3898, %r3901;
	xor.b16  	%rs1932, %rs1776, 61;
	cvt.u32.u16 	%r3903, %rs1932;
	and.b32  	%r3904, %r3903, 255;
	popc.b32 	%r3905, %r3904;
	add.s32 	%r3906, %r3902, %r3905;
	xor.b16  	%rs1933, %rs1780, 175;
	cvt.u32.u16 	%r3907, %rs1933;
	and.b32  	%r3908, %r3907, 255;
	popc.b32 	%r3909, %r3908;
	add.s32 	%r3910, %r3906, %r3909;
	xor.b16  	%rs1934, %rs1784, 234;
	cvt.u32.u16 	%r3911, %rs1934;
	and.b32  	%r3912, %r3911, 255;
	popc.b32 	%r3913, %r3912;
	add.s32 	%r3914, %r3910, %r3913;
	xor.b16  	%rs1935, %rs1788, 254;
	cvt.u32.u16 	%r3915, %rs1935;
	and.b32  	%r3916, %r3915, 255;
	popc.b32 	%r3917, %r3916;
	add.s32 	%r3918, %r3914, %r3917;
	xor.b16  	%rs1936, %rs1792, 175;
	cvt.u32.u16 	%r3919, %rs1936;
	and.b32  	%r3920, %r3919, 255;
	popc.b32 	%r3921, %r3920;
	add.s32 	%r3922, %r3918, %r3921;
	add.s32 	%r3923, %r3922, %r3833;
	xor.b16  	%rs1937, %rs1800, 206;
	cvt.u32.u16 	%r3924, %rs1937;
	and.b32  	%r3925, %r3924, 255;
	popc.b32 	%r3926, %r3925;
	add.s32 	%r3927, %r3923, %r3926;
	xor.b16  	%rs1938, %rs1801, 99;
	cvt.u32.u16 	%r3928, %rs1938;
	and.b32  	%r3929, %r3928, 243;
	popc.b32 	%r3930, %r3929;
	add.s32 	%r3931, %r3927, %r3930;
	xor.b16  	%rs1939, %rs1864, 155;
	cvt.u32.u16 	%r3932, %rs1939;
	and.b32  	%r3933, %r3932, 255;
	popc.b32 	%r3934, %r3933;
	add.s32 	%r3935, %r3931, %r3934;
	xor.b16  	%rs1940, %rs1863, 57;
	cvt.u32.u16 	%r3936, %rs1940;
	and.b32  	%r3937, %r3936, 255;
	popc.b32 	%r3938, %r3937;
	add.s32 	%r3939, %r3935, %r3938;
	xor.b16  	%rs1941, %rs1862, 179;
	cvt.u32.u16 	%r3940, %rs1941;
	and.b32  	%r3941, %r3940, 255;
	popc.b32 	%r3942, %r3941;
	add.s32 	%r3943, %r3939, %r3942;
	xor.b16  	%rs1942, %rs1861, 202;
	cvt.u32.u16 	%r3944, %rs1942;
	and.b32  	%r3945, %r3944, 255;
	popc.b32 	%r3946, %r3945;
	add.s32 	%r3947, %r3943, %r3946;
	xor.b16  	%rs1943, %rs1860, 111;
	cvt.u32.u16 	%r3948, %rs1943;
	and.b32  	%r3949, %r3948, 255;
	popc.b32 	%r3950, %r3949;
	add.s32 	%r3951, %r3947, %r3950;
	xor.b16  	%rs1944, %rs1859, 205;
	cvt.u32.u16 	%r3952, %rs1944;
	and.b32  	%r3953, %r3952, 255;
	popc.b32 	%r3954, %r3953;
	add.s32 	%r3955, %r3951, %r3954;
	add.s32 	%r3956, %r3955, %r3869;
	sub.s32 	%r3957, 104, %r3956;
	abs.s32 	%r3958, %r3957;
	setp.gt.u32 	%p248, %r3958, %r3872;
	selp.b32 	%r250, 6, %r3873, %p248;
	max.u32 	%r3959, %r3958, %r3872;
	shl.b32 	%r3960, %r3959, 16;
	or.b32  	%r251, %r3960, %r250;
	setp.lt.u32 	%p249, %r251, 3014656;
	@%p249 bra 	$L__BB1_50;
	ld.param.u64 	%rd1974, [_Z12generate_qrsPiPh_param_1];
	ld.param.u64 	%rd1965, [_Z12generate_qrsPiPh_param_0];
	shr.u32 	%r3961, %r251, 16;
	cvta.to.global.u64 	%rd1737, %rd1965;
	atom.global.add.u32 	%r3962, [%rd1737], 1;
	mul.lo.s32 	%r3963, %r3962, 19;
	cvt.s64.s32 	%rd1738, %r3963;
	cvta.to.global.u64 	%rd1739, %rd1974;
	add.s64 	%rd1740, %rd1739, %rd1738;
	st.global.u8 	[%rd1740], %rs2205;
	st.global.u8 	[%rd1740+1], %rs2204;
	st.global.u8 	[%rd1740+2], %rs2203;
	st.global.u8 	[%rd1740+3], %rs2202;
	mov.b16 	%rs1945, 46;
	st.global.u8 	[%rd1740+4], %rs1945;
	st.global.u8 	[%rd1740+5], %rs2201;
	st.global.u8 	[%rd1740+6], %rs2200;
	mov.b16 	%rs1946, 47;
	st.global.u8 	[%rd1740+7], %rs1946;
	st.global.u8 	[%rd1740+8], %rs2213;
	st.global.u8 	[%rd1740+9], %rs2226;
	st.global.u8 	[%rd1740+10], %rs2239;
	st.global.u8 	[%rd1740+11], %rs2252;
	st.global.u8 	[%rd1740+12], %rs2182;
	st.global.u8 	[%rd1740+13], %rs2181;
	st.global.u8 	[%rd1740+14], %rs2180;
	st.global.u8 	[%rd1740+15], %rs2179;
	st.global.u8 	[%rd1740+16], %rs2178;
	cvt.u16.u32 	%rs1947, %r250;
	add.s16 	%rs1948, %rs1947, 48;
	st.global.u8 	[%rd1740+17], %rs1948;
	st.global.u8 	[%rd1740+18], %r3961;
$L__BB1_50:
	mul.hi.u32 	%r3964, %r4434, -776530087;
	shr.u32 	%r3965, %r3964, 13;
	mad.lo.s32 	%r3966, %r3965, 10000, %r4435;
	setp.ne.s32 	%p250, %r3966, 0;
	@%p250 bra 	$L__BB1_52;
	shr.u32 	%r3967, %r4497, 2;
	xor.b32  	%r3968, %r3967, %r4497;
	shl.b32 	%r3969, %r4463, 4;
	shl.b32 	%r3970, %r3968, 1;
	xor.b32  	%r3971, %r3969, %r3970;
	xor.b32  	%r3972, %r3971, %r4463;
	xor.b32  	%r4497, %r3972, %r3968;
	add.s32 	%r3973, %r4538, %r4497;
	add.s32 	%r3974, %r3973, 724874;
	shr.u32 	%r3975, %r3974, 1;
	mul.hi.u32 	%r3976, %r3975, -2078209981;
	shr.u32 	%r3977, %r3976, 4;
	mul.lo.s32 	%r3978, %r3977, 62;
	sub.s32 	%r3979, %r3974, %r3978;
	setp.lt.u32 	%p251, %r3979, 10;
	setp.lt.u32 	%p252, %r3979, 35;
	selp.b32 	%r3980, 56, 61, %p252;
	selp.b32 	%r3981, 48, %r3980, %p251;
	add.s32 	%r3982, %r3981, %r3979;
	cvt.u16.u32 	%rs2205, %r3982;
	shr.u32 	%r3983, %r4509, 2;
	xor.b32  	%r3984, %r3983, %r4509;
	shl.b32 	%r3985, %r4497, 4;
	shl.b32 	%r3986, %r3984, 1;
	xor.b32  	%r3987, %r3986, %r3985;
	xor.b32  	%r3988, %r3987, %r3984;
	xor.b32  	%r4509, %r3988, %r4497;
	add.s32 	%r3989, %r4538, %r4509;
	add.s32 	%r3990, %r3989, 1087311;
	shr.u32 	%r3991, %r3990, 1;
	mul.hi.u32 	%r3992, %r3991, -2078209981;
	shr.u32 	%r3993, %r3992, 4;
	mul.lo.s32 	%r3994, %r3993, 62;
	sub.s32 	%r3995, %r3990, %r3994;
	setp.lt.u32 	%p253, %r3995, 10;
	setp.lt.u32 	%p254, %r3995, 35;
	selp.b32 	%r3996, 56, 61, %p254;
	selp.b32 	%r3997, 48, %r3996, %p253;
	add.s32 	%r3998, %r3997, %r3995;
	cvt.u16.u32 	%rs2204, %r3998;
	shr.u32 	%r3999, %r4521, 2;
	xor.b32  	%r4000, %r3999, %r4521;
	shl.b32 	%r4001, %r4509, 4;
	shl.b32 	%r4002, %r4000, 1;
	xor.b32  	%r4003, %r4002, %r4001;
	xor.b32  	%r4004, %r4003, %r4000;
	xor.b32  	%r4521, %r4004, %r4509;
	add.s32 	%r4005, %r4538, %r4521;
	add.s32 	%r4006, %r4005, 1449748;
	shr.u32 	%r4007, %r4006, 1;
	mul.hi.u32 	%r4008, %r4007, -2078209981;
	shr.u32 	%r4009, %r4008, 4;
	mul.lo.s32 	%r4010, %r4009, 62;
	sub.s32 	%r4011, %r4006, %r4010;
	setp.lt.u32 	%p255, %r4011, 10;
	setp.lt.u32 	%p256, %r4011, 35;
	selp.b32 	%r4012, 56, 61, %p256;
	selp.b32 	%r4013, 48, %r4012, %p255;
	add.s32 	%r4014, %r4013, %r4011;
	cvt.u16.u32 	%rs2203, %r4014;
	shr.u32 	%r4015, %r4464, 2;
	xor.b32  	%r4016, %r4015, %r4464;
	shl.b32 	%r4017, %r4521, 4;
	shl.b32 	%r4018, %r4016, 1;
	xor.b32  	%r4019, %r4018, %r4017;
	xor.b32  	%r4020, %r4019, %r4016;
	xor.b32  	%r4464, %r4020, %r4521;
	add.s32 	%r4021, %r4538, %r4464;
	add.s32 	%r4022, %r4021, 1812185;
	shr.u32 	%r4023, %r4022, 1;
	mul.hi.u32 	%r4024, %r4023, -2078209981;
	shr.u32 	%r4025, %r4024, 4;
	mul.lo.s32 	%r4026, %r4025, 62;
	sub.s32 	%r4027, %r4022, %r4026;
	setp.lt.u32 	%p257, %r4027, 10;
	setp.lt.u32 	%p258, %r4027, 35;
	selp.b32 	%r4028, 56, 61, %p258;
	selp.b32 	%r4029, 48, %r4028, %p257;
	add.s32 	%r4030, %r4029, %r4027;
	cvt.u16.u32 	%rs2202, %r4030;
	shr.u32 	%r4031, %r4463, 2;
	xor.b32  	%r4032, %r4031, %r4463;
	shl.b32 	%r4033, %r4464, 4;
	shl.b32 	%r4034, %r4032, 1;
	xor.b32  	%r4035, %r4034, %r4033;
	xor.b32  	%r4036, %r4035, %r4032;
	xor.b32  	%r4463, %r4036, %r4464;
	add.s32 	%r4550, %r4538, 2174622;
	add.s32 	%r4037, %r4463, %r4550;
	mul.hi.u32 	%r4038, %r4037, -1160801971;
	sub.s32 	%r4039, %r4037, %r4038;
	shr.u32 	%r4040, %r4039, 1;
	add.s32 	%r4041, %r4040, %r4038;
	shr.u32 	%r4042, %r4041, 5;
	mul.lo.s32 	%r4043, %r4042, 37;
	sub.s32 	%r4044, %r4037, %r4043;
	mul.wide.u32 	%rd1741, %r4044, 3;
	mov.u64 	%rd1742, tlds;
	add.s64 	%rd1743, %rd1742, %rd1741;
	ld.global.u8 	%rs2201, [%rd1743];
	ld.global.u8 	%rs2200, [%rd1743+1];
$L__BB1_52:
	mul.hi.u32 	%r4045, %r4434, 1626496491;
	shr.u32 	%r4046, %r4045, 8;
	mad.lo.s32 	%r4047, %r4046, 676, %r4435;
	setp.ne.s32 	%p259, %r4047, 0;
	@%p259 bra 	$L__BB1_54;
	shr.u32 	%r4048, %r4497, 2;
	xor.b32  	%r4049, %r4048, %r4497;
	shl.b32 	%r4050, %r4463, 4;
	shl.b32 	%r4051, %r4049, 1;
	xor.b32  	%r4052, %r4050, %r4051;
	xor.b32  	%r4053, %r4052, %r4463;
	xor.b32  	%r4054, %r4053, %r4049;
	add.s32 	%r4055, %r4550, %r4054;
	add.s32 	%r4056, %r4055, 362437;
	shr.u32 	%r4057, %r4056, 1;
	mul.hi.u32 	%r4058, %r4057, -2078209981;
	shr.u32 	%r4059, %r4058, 4;
	mul.lo.s32 	%r4060, %r4059, 62;
	sub.s32 	%r4061, %r4056, %r4060;
	setp.lt.u32 	%p260, %r4061, 10;
	setp.lt.u32 	%p261, %r4061, 35;
	selp.b32 	%r4062, 56, 61, %p261;
	selp.b32 	%r4063, 48, %r4062, %p260;
	add.s32 	%r4064, %r4063, %r4061;
	cvt.u16.u32 	%rs2213, %r4064;
	shr.u32 	%r4065, %r4509, 2;
	xor.b32  	%r4066, %r4065, %r4509;
	shl.b32 	%r4067, %r4054, 4;
	shl.b32 	%r4068, %r4066, 1;
	xor.b32  	%r4069, %r4067, %r4068;
	xor.b32  	%r4070, %r4069, %r4054;
	xor.b32  	%r4071, %r4070, %r4066;
	add.s32 	%r4072, %r4550, %r4071;
	add.s32 	%r4073, %r4072, 724874;
	shr.u32 	%r4074, %r4073, 1;
	mul.hi.u32 	%r4075, %r4074, -2078209981;
	shr.u32 	%r4076, %r4075, 4;
	mul.lo.s32 	%r4077, %r4076, 62;
	sub.s32 	%r4078, %r4073, %r4077;
	setp.lt.u32 	%p262, %r4078, 10;
	setp.lt.u32 	%p263, %r4078, 35;
	selp.b32 	%r4079, 56, 61, %p263;
	selp.b32 	%r4080, 48, %r4079, %p262;
	add.s32 	%r4081, %r4080, %r4078;
	cvt.u16.u32 	%rs2226, %r4081;
	shr.u32 	%r4082, %r4521, 2;
	xor.b32  	%r4083, %r4082, %r4521;
	shl.b32 	%r4084, %r4071, 4;
	shl.b32 	%r4085, %r4083, 1;
	xor.b32  	%r4086, %r4084, %r4085;
	xor.b32  	%r4087, %r4086, %r4071;
	xor.b32  	%r4088, %r4087, %r4083;
	add.s32 	%r4089, %r4550, %r4088;
	add.s32 	%r4090, %r4089, 1087311;
	shr.u32 	%r4091, %r4090, 1;
	mul.hi.u32 	%r4092, %r4091, -2078209981;
	shr.u32 	%r4093, %r4092, 4;
	mul.lo.s32 	%r4094, %r4093, 62;
	sub.s32 	%r4095, %r4090, %r4094;
	setp.lt.u32 	%p264, %r4095, 10;
	setp.lt.u32 	%p265, %r4095, 35;
	selp.b32 	%r4096, 56, 61, %p265;
	selp.b32 	%r4097, 48, %r4096, %p264;
	add.s32 	%r4098, %r4097, %r4095;
	cvt.u16.u32 	%rs2239, %r4098;
	shr.u32 	%r4099, %r4464, 2;
	xor.b32  	%r4100, %r4099, %r4464;
	shl.b32 	%r4101, %r4088, 4;
	shl.b32 	%r4102, %r4100, 1;
	xor.b32  	%r4103, %r4101, %r4102;
	xor.b32  	%r4104, %r4103, %r4088;
	xor.b32  	%r4105, %r4104, %r4100;
	add.s32 	%r4106, %r4550, %r4105;
	add.s32 	%r4107, %r4106, 1449748;
	shr.u32 	%r4108, %r4107, 1;
	mul.hi.u32 	%r4109, %r4108, -2078209981;
	shr.u32 	%r4110, %r4109, 4;
	mul.lo.s32 	%r4111, %r4110, 62;
	sub.s32 	%r4112, %r4107, %r4111;
	setp.lt.u32 	%p266, %r4112, 10;
	setp.lt.u32 	%p267, %r4112, 35;
	selp.b32 	%r4113, 56, 61, %p267;
	selp.b32 	%r4114, 48, %r4113, %p266;
	add.s32 	%r4115, %r4114, %r4112;
	cvt.u16.u32 	%rs2252, %r4115;
	shr.u32 	%r4116, %r4463, 2;
	xor.b32  	%r4117, %r4116, %r4463;
	shl.b32 	%r4118, %r4105, 4;
	shl.b32 	%r4119, %r4117, 1;
	xor.b32  	%r4120, %r4118, %r4119;
	xor.b32  	%r4121, %r4120, %r4105;
	xor.b32  	%r4497, %r4121, %r4117;
	add.s32 	%r4122, %r4550, %r4497;
	add.s32 	%r4123, %r4122, 1812185;
	shr.u32 	%r4124, %r4123, 1;
	mul.hi.u32 	%r4125, %r4124, -2078209981;
	shr.u32 	%r4126, %r4125, 4;
	mul.lo.s32 	%r4127, %r4126, 62;
	sub.s32 	%r4128, %r4123, %r4127;
	setp.lt.u32 	%p268, %r4128, 10;
	setp.lt.u32 	%p269, %r4128, 35;
	selp.b32 	%r4129, 56, 61, %p269;
	selp.b32 	%r4130, 48, %r4129, %p268;
	add.s32 	%r4131, %r4130, %r4128;
	cvt.u16.u32 	%rs2182, %r4131;
	shr.u32 	%r4132, %r4054, 2;
	xor.b32  	%r4133, %r4132, %r4054;
	shl.b32 	%r4134, %r4497, 4;
	shl.b32 	%r4135, %r4133, 1;
	xor.b32  	%r4136, %r4134, %r4135;
	xor.b32  	%r4137, %r4136, %r4497;
	xor.b32  	%r4509, %r4137, %r4133;
	add.s32 	%r4138, %r4550, %r4509;
	add.s32 	%r4139, %r4138, 2174622;
	shr.u32 	%r4140, %r4139, 1;
	mul.hi.u32 	%r4141, %r4140, -2078209981;
	shr.u32 	%r4142, %r4141, 4;
	mul.lo.s32 	%r4143, %r4142, 62;
	sub.s32 	%r4144, %r4139, %r4143;
	setp.lt.u32 	%p270, %r4144, 10;
	setp.lt.u32 	%p271, %r4144, 35;
	selp.b32 	%r4145, 56, 61, %p271;
	selp.b32 	%r4146, 48, %r4145, %p270;
	add.s32 	%r4147, %r4146, %r4144;
	cvt.u16.u32 	%rs2181, %r4147;
	shr.u32 	%r4148, %r4071, 2;
	xor.b32  	%r4149, %r4148, %r4071;
	shl.b32 	%r4150, %r4509, 4;
	shl.b32 	%r4151, %r4149, 1;
	xor.b32  	%r4152, %r4150, %r4151;
	xor.b32  	%r4153, %r4152, %r4509;
	xor.b32  	%r4521, %r4153, %r4149;
	add.s32 	%r4154, %r4550, %r4521;
	add.s32 	%r4155, %r4154, 2537059;
	shr.u32 	%r4156, %r4155, 1;
	mul.hi.u32 	%r4157, %r4156, -2078209981;
	shr.u32 	%r4158, %r4157, 4;
	mul.lo.s32 	%r4159, %r4158, 62;
	sub.s32 	%r4160, %r4155, %r4159;
	setp.lt.u32 	%p272, %r4160, 10;
	setp.lt.u32 	%p273, %r4160, 35;
	selp.b32 	%r4161, 56, 61, %p273;
	selp.b32 	%r4162, 48, %r4161, %p272;
	add.s32 	%r4163, %r4162, %r4160;
	cvt.u16.u32 	%rs2180, %r4163;
	shr.u32 	%r4164, %r4088, 2;
	xor.b32  	%r4165, %r4164, %r4088;
	shl.b32 	%r4166, %r4521, 4;
	shl.b32 	%r4167, %r4165, 1;
	xor.b32  	%r4168, %r4166, %r4167;
	xor.b32  	%r4169, %r4168, %r4521;
	xor.b32  	%r4464, %r4169, %r4165;
	add.s32 	%r4170, %r4550, %r4464;
	add.s32 	%r4171, %r4170, 2899496;
	shr.u32 	%r4172, %r4171, 1;
	mul.hi.u32 	%r4173, %r4172, -2078209981;
	shr.u32 	%r4174, %r4173, 4;
	mul.lo.s32 	%r4175, %r4174, 62;
	sub.s32 	%r4176, %r4171, %r4175;
	setp.lt.u32 	%p274, %r4176, 10;
	setp.lt.u32 	%p275, %r4176, 35;
	selp.b32 	%r4177, 56, 61, %p275;
	selp.b32 	%r4178, 48, %r4177, %p274;
	add.s32 	%r4179, %r4178, %r4176;
	cvt.u16.u32 	%rs2179, %r4179;
	shr.u32 	%r4180, %r4105, 2;
	xor.b32  	%r4181, %r4180, %r4105;
	shl.b32 	%r4182, %r4464, 4;
	shl.b32 	%r4183, %r4181, 1;
	xor.b32  	%r4184, %r4182, %r4183;
	xor.b32  	%r4185, %r4184, %r4464;
	xor.b32  	%r4463, %r4185, %r4181;
	add.s32 	%r4550, %r4550, 3261933;
$L__BB1_54:
	shr.u32 	%r4186, %r4497, 2;
	xor.b32  	%r4187, %r4186, %r4497;
	shl.b32 	%r4188, %r4463, 4;
	shl.b32 	%r4189, %r4187, 1;
	xor.b32  	%r4190, %r4188, %r4189;
	xor.b32  	%r4191, %r4190, %r4463;
	xor.b32  	%r4462, %r4191, %r4187;
	add.s32 	%r4448, %r4550, 362437;
	add.s32 	%r4192, %r4462, %r4448;
	shr.u32 	%r4193, %r4192, 1;
	mul.hi.u32 	%r4194, %r4193, -2078209981;
	shr.u32 	%r4195, %r4194, 4;
	mul.lo.s32 	%r4196, %r4195, 62;
	sub.s32 	%r4197, %r4192, %r4196;
	setp.lt.u32 	%p276, %r4197, 10;
	setp.lt.u32 	%p277, %r4197, 35;
	selp.b32 	%r4198, 56, 61, %p277;
	selp.b32 	%r4199, 48, %r4198, %p276;
	add.s32 	%r4200, %r4199, %r4197;
	cvt.u16.u32 	%rs2178, %r4200;
	shr.u16 	%rs1949, %rs2205, 4;
	and.b16  	%rs1950, %rs1949, 15;
	or.b16  	%rs1951, %rs1950, 16;
	shl.b16 	%rs1952, %rs2205, 4;
	shr.u16 	%rs1953, %rs2204, 4;
	and.b16  	%rs1954, %rs1953, 15;
	or.b16  	%rs1955, %rs1952, %rs1954;
	shl.b16 	%rs1956, %rs2204, 4;
	shr.u16 	%rs1957, %rs2203, 4;
	and.b16  	%rs1958, %rs1957, 15;
	or.b16  	%rs1959, %rs1956, %rs1958;
	shl.b16 	%rs1960, %rs2203, 4;
	shr.u16 	%rs1961, %rs2202, 4;
	and.b16  	%rs1962, %rs1961, 15;
	or.b16  	%rs1963, %rs1960, %rs1962;
	shl.b16 	%rs1964, %rs2202, 4;
	or.b16  	%rs1965, %rs1964, 2;
	shr.u16 	%rs1966, %rs2201, 4;
	and.b16  	%rs1967, %rs1966, 15;
	or.b16  	%rs1968, %rs1967, 224;
	shl.b16 	%rs1969, %rs2201, 4;
	shr.u16 	%rs1970, %rs2200, 4;
	and.b16  	%rs1971, %rs1970, 15;
	or.b16  	%rs1972, %rs1969, %rs1971;
	shl.b16 	%rs1973, %rs2200, 4;
	or.b16  	%rs1974, %rs1973, 2;
	shr.u16 	%rs1975, %rs2213, 4;
	and.b16  	%rs1976, %rs1975, 15;
	or.b16  	%rs1977, %rs1976, 240;
	shl.b16 	%rs1978, %rs2213, 4;
	shr.u16 	%rs1979, %rs2226, 4;
	and.b16  	%rs1980, %rs1979, 15;
	or.b16  	%rs1981, %rs1978, %rs1980;
	shl.b16 	%rs1982, %rs2226, 4;
	shr.u16 	%rs1983, %rs2239, 4;
	and.b16  	%rs1984, %rs1983, 15;
	or.b16  	%rs1985, %rs1982, %rs1984;
	shl.b16 	%rs1986, %rs2239, 4;
	shr.u16 	%rs1987, %rs2252, 4;
	and.b16  	%rs1988, %rs1987, 15;
	or.b16  	%rs1989, %rs1986, %rs1988;
	shl.b16 	%rs1990, %rs2252, 4;
	shr.u16 	%rs1991, %rs2182, 4;
	and.b16  	%rs1992, %rs1991, 15;
	or.b16  	%rs1993, %rs1990, %rs1992;
	shl.b16 	%rs1994, %rs2182, 4;
	shr.u16 	%rs1995, %rs2181, 4;
	and.b16  	%rs1996, %rs1995, 15;
	or.b16  	%rs1997, %rs1994, %rs1996;
	shl.b16 	%rs1998, %rs2181, 4;
	shr.u16 	%rs1999, %rs2180, 4;
	and.b16  	%rs2000, %rs1999, 15;
	or.b16  	%rs2001, %rs1998, %rs2000;
	shl.b16 	%rs2002, %rs2180, 4;
	shr.u16 	%rs2003, %rs2179, 4;
	and.b16  	%rs2004, %rs2003, 15;
	or.b16  	%rs2005, %rs2002, %rs2004;
	shr.u16 	%rs2006, %rs2178, 4;
	and.b16  	%rs2007, %rs2006, 15;
	shl.b16 	%rs2008, %rs2179, 4;
	or.b16  	%rs2009, %rs2008, %rs2007;
	shl.b16 	%rs2010, %rs2178, 4;
	xor.b16  	%rs2012, %rs1951, %rs1802;
	and.b16  	%rs2013, %rs2012, 255;
	mul.wide.u16 	%r4201, %rs2013, 8;
	mov.u32 	%r4202, _ZZ12generate_qrsPiPhE8ll_table;
	add.s32 	%r4203, %r4202, %r4201;
	ld.shared.u64 	%rd1744, [%r4203];
	shl.b64 	%rd1745, %rd1744, 8;
	xor.b64  	%rd1746, %rd1745, %rd1;
	and.b64  	%rd1747, %rd1745, 4294901760;
	and.b64  	%rd1748, %rd1, 72057594037927680;
	xor.b64  	%rd1749, %rd1747, %rd1748;
	and.b64  	%rd1750, %rd1745, 281470681743360;
	xor.b64  	%rd1751, %rd1750, %rd1749;
	and.b64  	%rd1752, %rd1745, 71776119061217280;
	shr.u64 	%rd1753, %rd1744, 48;
	or.b64  	%rd1754, %rd1752, %rd1753;
	xor.b64  	%rd1755, %rd1754, %rd1751;
	cvt.u16.u64 	%rs2014, %rd1746;
	shr.u16 	%rs2015, %rs2014, 8;
	xor.b16  	%rs2016, %rs1955, %rs2015;
	and.b16  	%rs2017, %rs2016, 255;
	mul.wide.u16 	%r4204, %rs2017, 8;
	add.s32 	%r4205, %r4202, %r4204;
	ld.shared.u64 	%rd1756, [%r4205];
	shl.b64 	%rd1757, %rd1756, 16;
	xor.b64  	%rd1758, %rd1757, %rd1749;
	and.b64  	%rd1759, %rd1757, 1099494850560;
	and.b64  	%rd1760, %rd1757, 72056494526300160;
	shr.u64 	%rd1761, %rd1756, 40;
	and.b64  	%rd1762, %rd1761, 65535;
	shr.u64 	%rd1763, %rd1758, 16;
	cvt.u16.u64 	%rs2018, %rd1763;
	xor.b16  	%rs2019, %rs1959, %rs2018;
	and.b64  	%rd1764, %rd1755, 72057594021150975;
	xor.b64  	%rd1765, %rd1759, %rd1764;
	and.b16  	%rs2020, %rs2019, 255;
	mul.wide.u16 	%r4206, %rs2020, 8;
	add.s32 	%r4207, %r4202, %r4206;
	ld.shared.u64 	%rd1766, [%r4207];
	shl.b64 	%rd1767, %rd1766, 24;
	xor.b64  	%rd1768, %rd1767, %rd1765;
	and.b64  	%rd1769, %rd1767, 281470681743360;
	shr.u64 	%rd1770, %rd1766, 32;
	or.b64  	%rd1771, %rd1767, %rd1770;
	and.b64  	%rd1772, %rd1771, 71776119061217535;
	and.b64  	%rd1773, %rd1770, 16776960;
	shr.u64 	%rd1774, %rd1768, 24;
	cvt.u16.u64 	%rs2021, %rd1774;
	xor.b16  	%rs2022, %rs1963, %rs2021;
	and.b64  	%rd1775, %rd1765, 72057589742960895;
	xor.b64  	%rd1776, %rd1760, %rd1775;
	xor.b64  	%rd1777, %rd1762, %rd1776;
	xor.b64  	%rd1778, %rd1769, %rd1777;
	and.b16  	%rs2023, %rs2022, 255;
	mul.wide.u16 	%r4208, %rs2023, 8;
	add.s32 	%r4209, %r4202, %r4208;
	ld.shared.u64 	%rd1779, [%r4209];
	shl.b64 	%rd1780, %rd1779, 32;
	xor.b64  	%rd1781, %rd1780, %rd1778;
	and.b64  	%rd1782, %rd1780, 72056494526300160;
	shr.u64 	%rd1783, %rd1779, 24;
	and.b64  	%rd1784, %rd1783, 65535;
	and.b64  	%rd1785, %rd1783, 4294901760;
	shr.u64 	%rd1786, %rd1781, 32;
	cvt.u16.u64 	%rs2024, %rd1786;
	xor.b16  	%rs2025, %rs1965, %rs2024;
	and.b64  	%rd1787, %rd1778, 72056494526365695;
	xor.b64  	%rd1788, %rd1772, %rd1787;
	xor.b64  	%rd1789, %rd1773, %rd1788;
	xor.b64  	%rd1790, %rd1782, %rd1789;
	and.b16  	%rs2026, %rs2025, 255;
	mul.wide.u16 	%r4210, %rs2026, 8;
	add.s32 	%r4211, %r4202, %r4210;
	ld.shared.u64 	%rd1791, [%r4211];
	shl.b64 	%rd1792, %rd1791, 40;
	xor.b64  	%rd1793, %rd1792, %rd1790;
	shr.u64 	%rd1794, %rd1791, 16;
	or.b64  	%rd1795, %rd1792, %rd1794;
	and.b64  	%rd1796, %rd1795, 71776119061217535;
	and.b64  	%rd1797, %rd1794, 16776960;
	and.b64  	%rd1798, %rd1794, 1099494850560;
	shr.u64 	%rd1799, %rd1793, 40;
	cvt.u16.u64 	%rs2027, %rd1799;
	xor.b16  	%rs2028, %rs1968, %rs2027;
	and.b64  	%rd1800, %rd1790, 71776119077994495;
	xor.b64  	%rd1801, %rd1784, %rd1800;
	xor.b64  	%rd1802, %rd1785, %rd1801;
	xor.b64  	%rd1803, %rd1796, %rd1802;
	and.b16  	%rs2029, %rs2028, 255;
	mul.wide.u16 	%r4212, %rs2029, 8;
	add.s32 	%r4213, %r4202, %r4212;
	ld.shared.u64 	%rd1804, [%r4213];
	shl.b64 	%rd1805, %rd1804, 48;
	xor.b64  	%rd1806, %rd1805, %rd1803;
	shr.u64 	%rd1807, %rd1804, 8;
	and.b64  	%rd1808, %rd1807, 65535;
	and.b64  	%rd1809, %rd1807, 4294901760;
	and.b64  	%rd1810, %rd1807, 281470681743360;
	shr.u64 	%rd1811, %rd1806, 48;
	cvt.u16.u64 	%rs2030, %rd1811;
	xor.b16  	%rs2031, %rs1972, %rs2030;
	and.b64  	%rd1812, %rd1803, 4294967295;
	xor.b64  	%rd1813, %rd1797, %rd1812;
	xor.b64  	%rd1814, %rd1798, %rd1813;
	xor.b64  	%rd1815, %rd1808, %rd1814;
	and.b16  	%rs2032, %rs2031, 255;
	mul.wide.u16 	%r4214, %rs2032, 8;
	add.s32 	%r4215, %r4202, %r4214;
	ld.shared.u64 	%rd1816, [%r4215];
	xor.b64  	%rd1817, %rd1816, %rd1815;
	and.b64  	%rd1818, %rd1816, 72057594037927680;
	cvt.u16.u64 	%rs2033, %rd1817;
	xor.b16  	%rs2034, %rs1974, %rs2033;
	and.b64  	%rd1819, %rd1815, 1099511627520;
	xor.b64  	%rd1820, %rd1809, %rd1819;
	xor.b64  	%rd1821, %rd1810, %rd1820;
	xor.b64  	%rd1822, %rd1818, %rd1821;
	and.b16  	%rs2035, %rs2034, 255;
	mul.wide.u16 	%r4216, %rs2035, 8;
	add.s32 	%r4217, %r4202, %r4216;
	ld.shared.u64 	%rd1823, [%r4217];
	shl.b64 	%rd1824, %rd1823, 8;
	xor.b64  	%rd1825, %rd1824, %rd1822;
	and.b64  	%rd1826, %rd1824, 4294901760;
	xor.b64  	%rd1827, %rd1826, %rd1822;
	and.b64  	%rd1828, %rd1824, 281470681743360;
	xor.b64  	%rd1829, %rd1828, %rd1827;
	and.b64  	%rd1830, %rd1824, 71776119061217280;
	shr.u64 	%rd1831, %rd1823, 48;
	or.b64  	%rd1832, %rd1830, %rd1831;
	xor.b64  	%rd1833, %rd1832, %rd1829;
	cvt.u16.u64 	%rs2036, %rd1825;
	shr.u16 	%rs2037, %rs2036, 8;
	xor.b16  	%rs2038, %rs1977, %rs2037;
	and.b64  	%rd1834, %rd1833, -16776961;
	mul.wide.u16 	%r4218, %rs2038, 8;
	add.s32 	%r4219, %r4202, %r4218;
	ld.shared.u64 	%rd1835, [%r4219];
	shl.b64 	%rd1836, %rd1835, 16;
	xor.b64  	%rd1837, %rd1836, %rd1827;
	and.b64  	%rd1838, %rd1836, 1099494850560;
	xor.b64  	%rd1839, %rd1838, %rd1834;
	and.b64  	%rd1840, %rd1836, 72056494526300160;
	shr.u64 	%rd1841, %rd1835, 40;
	and.b64  	%rd1842, %rd1841, 65535;
	shr.u64 	%rd1843, %rd1837, 16;
	cvt.u16.u64 	%rs2039, %rd1843;
	xor.b16  	%rs2040, %rs1981, %rs2039;
	and.b16  	%rs2041, %rs2040, 255;
	mul.wide.u16 	%r4220, %rs2041, 8;
	add.s32 	%r4221, %r4202, %r4220;
	ld.shared.u64 	%rd1844, [%r4221];
	shl.b64 	%rd1845, %rd1844, 24;
	xor.b64  	%rd1846, %rd1845, %rd1839;
	and.b64  	%rd1847, %rd1845, 281470681743360;
	shr.u64 	%rd1848, %rd1844, 32;
	or.b64  	%rd1849, %rd1845, %rd1848;
	and.b64  	%rd1850, %rd1849, 71776119061217535;
	and.b64  	%rd1851, %rd1848, 16776960;
	shr.u64 	%rd1852, %rd1846, 24;
	cvt.u16.u64 	%rs2042, %rd1852;
	xor.b16  	%rs2043, %rs1985, %rs2042;
	and.b64  	%rd1853, %rd1839, -4294967041;
	xor.b64  	%rd1854, %rd1840, %rd1853;
	xor.b64  	%rd1855, %rd1842, %rd1854;
	xor.b64  	%rd1856, %rd1847, %rd1855;
	and.b16  	%rs2044, %rs2043, 255;
	mul.wide.u16 	%r4222, %rs2044, 8;
	add.s32 	%r4223, %r4202, %r4222;
	ld.shared.u64 	%rd1857, [%r4223];
	shl.b64 	%rd1858, %rd1857, 32;
	xor.b64  	%rd1859, %rd1858, %rd1856;
	and.b64  	%rd1860, %rd1858, 72056494526300160;
	shr.u64 	%rd1861, %rd1857, 24;
	and.b64  	%rd1862, %rd1861, 65535;
	and.b64  	%rd1863, %rd1861, 4294901760;
	shr.u64 	%rd1864, %rd1859, 32;
	cvt.u16.u64 	%rs2045, %rd1864;
	xor.b16  	%rs2046, %rs1989, %rs2045;
	and.b64  	%rd1865, %rd1856, -1099511562241;
	xor.b64  	%rd1866, %rd1850, %rd1865;
	xor.b64  	%rd1867, %rd1851, %rd1866;
	xor.b64  	%rd1868, %rd1860, %rd1867;
	and.b16  	%rs2047, %rs2046, 255;
	mul.wide.u16 	%r4224, %rs2047, 8;
	add.s32 	%r4225, %r4202, %r4224;
	ld.shared.u64 	%rd1869, [%r4225];
	shl.b64 	%rd1870, %rd1869, 40;
	xor.b64  	%rd1871, %rd1870, %rd1868;
	shr.u64 	%rd1872, %rd1869, 16;
	or.b64  	%rd1873, %rd1870, %rd1872;
	and.b64  	%rd1874, %rd1873, 71776119061217535;
	and.b64  	%rd1875, %rd1872, 16776960;
	and.b64  	%rd1876, %rd1872, 1099494850560;
	shr.u64 	%rd1877, %rd1871, 40;
	cvt.u16.u64 	%rs2048, %rd1877;
	xor.b16  	%rs2049, %rs1993, %rs2048;
	and.b64  	%rd1878, %rd1868, -281474959933441;
	xor.b64  	%rd1879, %rd1862, %rd1878;
	xor.b64  	%rd1880, %rd1863, %rd1879;
	xor.b64  	%rd1881, %rd1874, %rd1880;
	and.b16  	%rs2050, %rs2049, 255;
	mul.wide.u16 	%r4226, %rs2050, 8;
	add.s32 	%r4227, %r4202, %r4226;
	ld.shared.u64 	%rd1882, [%r4227];
	shl.b64 	%rd1883, %rd1882, 48;
	xor.b64  	%rd1884, %rd1883, %rd1881;
	shr.u64 	%rd1885, %rd1882, 8;
	and.b64  	%rd1886, %rd1885, 65535;
	and.b64  	%rd1887, %rd1885, 4294901760;
	and.b64  	%rd1888, %rd1885, 281470681743360;
	shr.u64 	%rd1889, %rd1884, 48;
	cvt.u16.u64 	%rs2051, %rd1889;
	xor.b16  	%rs2052, %rs1997, %rs2051;
	and.b64  	%rd1890, %rd1881, -72057589742960641;
	xor.b64  	%rd1891, %rd1875, %rd1890;
	xor.b64  	%rd1892, %rd1876, %rd1891;
	xor.b64  	%rd1893, %rd1886, %rd1892;
	and.b16  	%rs2053, %rs2052, 255;
	mul.wide.u16 	%r4228, %rs2053, 8;
	add.s32 	%r4229, %r4202, %r4228;
	ld.shared.u64 	%rd1894, [%r4229];
	xor.b64  	%rd1895, %rd1894, %rd1893;
	and.b64  	%rd1896, %rd1894, 72057594037927680;
	cvt.u16.u64 	%rs2054, %rd1895;
	xor.b16  	%rs2055, %rs2001, %rs2054;
	and.b64  	%rd1897, %rd1893, -72056494526300416;
	xor.b64  	%rd1898, %rd1887, %rd1897;
	xor.b64  	%rd1899, %rd1888, %rd1898;
	xor.b64  	%rd1900, %rd1896, %rd1899;
	and.b16  	%rs2056, %rs2055, 255;
	mul.wide.u16 	%r4230, %rs2056, 8;
	add.s32 	%r4231, %r4202, %r4230;
	ld.shared.u64 	%rd1901, [%r4231];
	shl.b64 	%rd1902, %rd1901, 8;
	xor.b64  	%rd1903, %rd1902, %rd1900;
	and.b64  	%rd1904, %rd1902, 4294901760;
	xor.b64  	%rd1905, %rd1904, %rd1900;
	and.b64  	%rd1906, %rd1902, 281470681743360;
	xor.b64  	%rd1907, %rd1906, %rd1905;
	and.b64  	%rd1908, %rd1902, 71776119061217280;
	shr.u64 	%rd1909, %rd1901, 48;
	or.b64  	%rd1910, %rd1908, %rd1909;
	xor.b64  	%rd1911, %rd1910, %rd1907;
	cvt.u16.u64 	%rs2057, %rd1903;
	shr.u16 	%rs2058, %rs2057, 8;
	xor.b16  	%rs2059, %rs2005, %rs2058;
	and.b64  	%rd1912, %rd1911, -16776961;
	and.b16  	%rs2060, %rs2059, 255;
	mul.wide.u16 	%r4232, %rs2060, 8;
	add.s32 	%r4233, %r4202, %r4232;
	ld.shared.u64 	%rd1913, [%r4233];
	shl.b64 	%rd1914, %rd1913, 16;
	xor.b64  	%rd1915, %rd1914, %rd1905;
	and.b64  	%rd1916, %rd1914, 1099494850560;
	xor.b64  	%rd1917, %rd1916, %rd1912;
	and.b64  	%rd1918, %rd1914, 72056494526300160;
	shr.u64 	%rd1919, %rd1913, 40;
	and.b64  	%rd1920, %rd1919, 65535;
	shr.u64 	%rd1921, %rd1915, 16;
	cvt.u16.u64 	%rs2061, %rd1921;
	xor.b16  	%rs2062, %rs2009, %rs2061;
	and.b16  	%rs2063, %rs2062, 255;
	mul.wide.u16 	%r4234, %rs2063, 8;
	add.s32 	%r4235, %r4202, %r4234;
	ld.shared.u64 	%rd1922, [%r4235];
	shl.b64 	%rd1923, %rd1922, 24;
	xor.b64  	%rd1924, %rd1923, %rd1917;
	and.b64  	%rd1925, %rd1923, 281470681743360;
	shr.u64 	%rd1926, %rd1922, 32;
	or.b64  	%rd1927, %rd1923, %rd1926;
	and.b64  	%rd1928, %rd1927, 71776119061217535;
	and.b64  	%rd1929, %rd1926, 16776960;
	shr.u64 	%rd1930, %rd1924, 24;
	cvt.u16.u64 	%rs2064, %rd1930;
	xor.b16  	%rs2065, %rs2010, %rs2064;
	and.b64  	%rd1931, %rd1917, -4294967041;
	xor.b64  	%rd1932, %rd1918, %rd1931;
	xor.b64  	%rd1933, %rd1920, %rd1932;
	xor.b64  	%rd1934, %rd1925, %rd1933;
	xor.b64  	%rd1935, %rd1928, %rd1934;
	xor.b64  	%rd1936, %rd1929, %rd1935;
	and.b16  	%rs2066, %rs2065, 255;
	mul.wide.u16 	%r4236, %rs2066, 8;
	add.s32 	%r4237, %r4202, %r4236;
	ld.shared.u64 	%rd1937, [%r4237];
	shl.b64 	%rd1938, %rd1937, 32;
	and.b64  	%rd1939, %rd1938, 1095216660480;
	xor.b64  	%rd1940, %rd1939, %rd1936;
	and.b64  	%rd1941, %rd1938, 72056494526300160;
	xor.b64  	%rd1942, %rd1941, %rd1940;
	shr.u64 	%rd1943, %rd1937, 24;
	and.b64  	%rd1944, %rd1943, 65535;
	xor.b64  	%rd1945, %rd1944, %rd1942;
	and.b64  	%rd1946, %rd1943, 4294901760;
	xor.b64  	%rd1947, %rd1946, %rd1945;
	shr.u64 	%rd1948, %rd1947, 24;
	cvt.u16.u64 	%rs2067, %rd1948;
	shr.u64 	%rd1949, %rd1947, 16;
	cvt.u16.u64 	%rs2068, %rd1949;
	shr.u64 	%rd1950, %rd1945, 8;
	cvt.u16.u64 	%rs2069, %rd1950;
	cvt.u16.u64 	%rs2070, %rd1945;
	shr.u64 	%rd1951, %rd1942, 48;
	cvt.u16.u64 	%rs2071, %rd1951;
	shr.u64 	%rd1952, %rd1942, 40;
	cvt.u16.u64 	%rs2072, %rd1952;
	shr.u64 	%rd1953, %rd1940, 32;
	cvt.u16.u64 	%rs2073, %rd1953;
	or.b16  	%rs2074, %rs1950, 48;
	cvt.u32.u16 	%r4238, %rs2074;
	popc.b32 	%r4239, %r4238;
	cvt.u16.u32 	%rs2075, %r4239;
	xor.b16  	%rs2076, %rs1955, 194;
	and.b16  	%rs2077, %rs2076, 255;
	cvt.u32.u16 	%r4240, %rs2077;
	popc.b32 	%r4241, %r4240;
	cvt.u16.u32 	%rs2078, %r4241;
	add.s16 	%rs2079, %rs2075, %rs2078;
	xor.b16  	%rs2080, %rs1959, 171;
	and.b16  	%rs2081, %rs2080, 255;
	cvt.u32.u16 	%r4242, %rs2081;
	popc.b32 	%r4243, %r4242;
	cvt.u16.u32 	%rs2082, %r4243;
	add.s16 	%rs2083, %rs2079, %rs2082;
	xor.b16  	%rs2084, %rs1963, 170;
	and.b16  	%rs2085, %rs2084, 255;
	cvt.u32.u16 	%r4244, %rs2085;
	popc.b32 	%r4245, %r4244;
	cvt.u16.u32 	%rs2086, %r4245;
	add.s16 	%rs2087, %rs2083, %rs2086;
	xor.b16  	%rs2088, %rs1964, 184;
	and.b16  	%rs2089, %rs2088, 248;
	cvt.u32.u16 	%r4246, %rs2089;
	popc.b32 	%r4247, %r4246;
	cvt.u16.u32 	%rs2090, %r4247;
	add.s16 	%rs2091, %rs2087, %rs2090;
	xor.b16  	%rs2092, %rs1967, 172;
	cvt.u32.u16 	%r4248, %rs2092;
	popc.b32 	%r4249, %r4248;
	cvt.u16.u32 	%rs2093, %r4249;
	add.s16 	%rs2094, %rs2091, %rs2093;
	add.s16 	%rs2095, %rs2094, 4;
	cvt.u32.u16 	%r4250, %rs2095;
	and.b32  	%r4251, %r4250, 255;
	xor.b16  	%rs2096, %rs1972, 100;
	cvt.u32.u16 	%r4252, %rs2096;
	and.b32  	%r4253, %r4252, 255;
	popc.b32 	%r4254, %r4253;
	add.s32 	%r4255, %r4251, %r4254;
	xor.b16  	%rs2097, %rs1973, 196;
	cvt.u32.u16 	%r4256, %rs2097;
	and.b32  	%r4257, %r4256, 244;
	popc.b32 	%r4258, %r4257;
	add.s32 	%r4259, %r4255, %r4258;
	xor.b16  	%rs2098, %rs1976, 115;
	cvt.u32.u16 	%r4260, %rs2098;
	popc.b32 	%r4261, %r4260;
	add.s32 	%r4262, %r4259, %r4261;
	xor.b16  	%rs2099, %rs1981, 8;
	cvt.u32.u16 	%r4263, %rs2099;
	and.b32  	%r4264, %r4263, 255;
	popc.b32 	%r4265, %r4264;
	add.s32 	%r4266, %r4262, %r4265;
	xor.b16  	%rs2100, %rs1985, 48;
	cvt.u32.u16 	%r4267, %rs2100;
	and.b32  	%r4268, %r4267, 255;
	popc.b32 	%r4269, %r4268;
	add.s32 	%r4270, %r4266, %r4269;
	xor.b16  	%rs2101, %rs1989, 174;
	cvt.u32.u16 	%r4271, %rs2101;
	and.b32  	%r4272, %r4271, 255;
	popc.b32 	%r4273, %r4272;
	add.s32 	%r4274, %r4270, %r4273;
	xor.b16  	%rs2102, %rs1993, 170;
	cvt.u32.u16 	%r4275, %rs2102;
	and.b32  	%r4276, %r4275, 255;
	popc.b32 	%r4277, %r4276;
	add.s32 	%r4278, %r4274, %r4277;
	xor.b16  	%rs2103, %rs1997, 234;
	cvt.u32.u16 	%r4279, %rs2103;
	and.b32  	%r4280, %r4279, 255;
	popc.b32 	%r4281, %r4280;
	add.s32 	%r4282, %r4278, %r4281;
	xor.b16  	%rs2104, %rs2001, 170;
	cvt.u32.u16 	%r4283, %rs2104;
	and.b32  	%r4284, %r4283, 255;
	popc.b32 	%r4285, %r4284;
	add.s32 	%r4286, %r4282, %r4285;
	xor.b16  	%rs2105, %rs2005, 171;
	cvt.u32.u16 	%r4287, %rs2105;
	and.b32  	%r4288, %r4287, 255;
	popc.b32 	%r4289, %r4288;
	add.s32 	%r4290, %r4286, %r4289;
	xor.b16  	%rs2106, %rs2009, 198;
	cvt.u32.u16 	%r4291, %rs2106;
	and.b32  	%r4292, %r4291, 255;
	popc.b32 	%r4293, %r4292;
	add.s32 	%r4294, %r4290, %r4293;
	xor.b16  	%rs2107, %rs2010, 65;
	cvt.u32.u16 	%r4295, %rs2107;
	and.b32  	%r4296, %r4295, 241;
	popc.b32 	%r4297, %r4296;
	add.s32 	%r4298, %r4294, %r4297;
	xor.b16  	%rs2108, %rs2073, 147;
	cvt.u32.u16 	%r4299, %rs2108;
	and.b32  	%r4300, %r4299, 255;
	popc.b32 	%r4301, %r4300;
	add.s32 	%r4302, %r4298, %r4301;
	xor.b16  	%rs2109, %rs2072, 25;
	cvt.u32.u16 	%r4303, %rs2109;
	and.b32  	%r4304, %r4303, 255;
	popc.b32 	%r4305, %r4304;
	add.s32 	%r4306, %r4302, %r4305;
	xor.b16  	%rs2110, %rs2071, 49;
	cvt.u32.u16 	%r4307, %rs2110;
	and.b32  	%r4308, %r4307, 255;
	popc.b32 	%r4309, %r4308;
	add.s32 	%r4310, %r4306, %r4309;
	xor.b16  	%rs2111, %rs2070, 194;
	cvt.u32.u16 	%r4311, %rs2111;
	and.b32  	%r4312, %r4311, 255;
	popc.b32 	%r4313, %r4312;
	add.s32 	%r4314, %r4310, %r4313;
	xor.b16  	%rs2112, %rs2069, 67;
	cvt.u32.u16 	%r4315, %rs2112;
	and.b32  	%r4316, %r4315, 255;
	popc.b32 	%r4317, %r4316;
	add.s32 	%r4318, %r4314, %r4317;
	xor.b16  	%rs2113, %rs2068, 201;
	cvt.u32.u16 	%r4319, %rs2113;
	and.b32  	%r4320, %r4319, 255;
	popc.b32 	%r4321, %r4320;
	add.s32 	%r4322, %r4318, %r4321;
	xor.b16  	%rs2114, %rs2067, 87;
	cvt.u32.u16 	%r4323, %rs2114;
	and.b32  	%r4324, %r4323, 255;
	popc.b32 	%r4325, %r4324;
	add.s32 	%r4326, %r4322, %r4325;
	sub.s32 	%r4327, 104, %r4326;
	abs.s32 	%r4328, %r4327;
	setp.eq.s32 	%p278, %r4326, 104;
	selp.b32 	%r4329, 20, 5, %p278;
	xor.b16  	%rs2115, %rs1950, 183;
	cvt.u32.u16 	%r4330, %rs2115;
	popc.b32 	%r4331, %r4330;
	cvt.u16.u32 	%rs2116, %r4331;
	xor.b16  	%rs2117, %rs1955, 202;
	and.b16  	%rs2118, %rs2117, 255;
	cvt.u32.u16 	%r4332, %rs2118;
	popc.b32 	%r4333, %r4332;
	cvt.u16.u32 	%rs2119, %r4333;
	add.s16 	%rs2120, %rs2116, %rs2119;
	xor.b16  	%rs2121, %rs1959, 191;
	and.b16  	%rs2122, %rs2121, 255;
	cvt.u32.u16 	%r4334, %rs2122;
	popc.b32 	%r4335, %r4334;
	cvt.u16.u32 	%rs2123, %r4335;
	add.s16 	%rs2124, %rs2120, %rs2123;
	xor.b16  	%rs2125, %rs1963, 171;
	and.b16  	%rs2126, %rs2125, 255;
	cvt.u32.u16 	%r4336, %rs2126;
	popc.b32 	%r4337, %r4336;
	cvt.u16.u32 	%rs2127, %r4337;
	add.s16 	%rs2128, %rs2124, %rs2127;
	not.b16 	%rs2129, %rs1964;
	and.b16  	%rs2130, %rs2129, 248;
	cvt.u32.u16 	%r4338, %rs2130;
	popc.b32 	%r4339, %r4338;
	cvt.u16.u32 	%rs2131, %r4339;
	add.s16 	%rs2132, %rs2128, %rs2131;
	xor.b16  	%rs2133, %rs1967, 46;
	cvt.u32.u16 	%r4340, %rs2133;
	popc.b32 	%r4341, %r4340;
	cvt.u16.u32 	%rs2134, %r4341;
	add.s16 	%rs2135, %rs2132, %rs2134;
	add.s16 	%rs2136, %rs2135, 5;
	cvt.u32.u16 	%r4342, %rs2136;
	and.b32  	%r4343, %r4342, 255;
	xor.b16  	%rs2137, %rs1972, 108;
	cvt.u32.u16 	%r4344, %rs2137;
	and.b32  	%r4345, %r4344, 255;
	popc.b32 	%r4346, %r4345;
	add.s32 	%r4347, %r4343, %r4346;
	xor.b16  	%rs2138, %rs1973, 228;
	cvt.u32.u16 	%r4348, %rs2138;
	and.b32  	%r4349, %r4348, 244;
	popc.b32 	%r4350, %r4349;
	add.s32 	%r4351, %r4347, %r4350;
	xor.b16  	%rs2139, %rs1976, 83;
	cvt.u32.u16 	%r4352, %rs2139;
	popc.b32 	%r4353, %r4352;
	add.s32 	%r4354, %r4351, %r4353;
	xor.b16  	%rs2140, %rs1981, 218;
	cvt.u32.u16 	%r4355, %rs2140;
	and.b32  	%r4356, %r4355, 255;
	popc.b32 	%r4357, %r4356;
	add.s32 	%r4358, %r4354, %r4357;
	xor.b16  	%rs2141, %rs1985, 61;
	cvt.u32.u16 	%r4359, %rs2141;
	and.b32  	%r4360, %r4359, 255;
	popc.b32 	%r4361, %r4360;
	add.s32 	%r4362, %r4358, %r4361;
	xor.b16  	%rs2142, %rs1989, 175;
	cvt.u32.u16 	%r4363, %rs2142;
	and.b32  	%r4364, %r4363, 255;
	popc.b32 	%r4365, %r4364;
	add.s32 	%r4366, %r4362, %r4365;
	xor.b16  	%rs2143, %rs1993, 234;
	cvt.u32.u16 	%r4367, %rs2143;
	and.b32  	%r4368, %r4367, 255;
	popc.b32 	%r4369, %r4368;
	add.s32 	%r4370, %r4366, %r4369;
	xor.b16  	%rs2144, %rs1997, 254;
	cvt.u32.u16 	%r4371, %rs2144;
	and.b32  	%r4372, %r4371, 255;
	popc.b32 	%r4373, %r4372;
	add.s32 	%r4374, %r4370, %r4373;
	xor.b16  	%rs2145, %rs2001, 175;
	cvt.u32.u16 	%r4375, %rs2145;
	and.b32  	%r4376, %r4375, 255;
	popc.b32 	%r4377, %r4376;
	add.s32 	%r4378, %r4374, %r4377;
	add.s32 	%r4379, %r4378, %r4289;
	xor.b16  	%rs2146, %rs2009, 206;
	cvt.u32.u16 	%r4380, %rs2146;
	and.b32  	%r4381, %r4380, 255;
	popc.b32 	%r4382, %r4381;
	add.s32 	%r4383, %r4379, %r4382;
	xor.b16  	%rs2147, %rs2010, 99;
	cvt.u32.u16 	%r4384, %rs2147;
	and.b32  	%r4385, %r4384, 243;
	popc.b32 	%r4386, %r4385;
	add.s32 	%r4387, %r4383, %r4386;
	xor.b16  	%rs2148, %rs2073, 155;
	cvt.u32.u16 	%r4388, %rs2148;
	and.b32  	%r4389, %r4388, 255;
	popc.b32 	%r4390, %r4389;
	add.s32 	%r4391, %r4387, %r4390;
	xor.b16  	%rs2149, %rs2072, 57;
	cvt.u32.u16 	%r4392, %rs2149;
	and.b32  	%r4393, %r4392, 255;
	popc.b32 	%r4394, %r4393;
	add.s32 	%r4395, %r4391, %r4394;
	xor.b16  	%rs2150, %rs2071, 179;
	cvt.u32.u16 	%r4396, %rs2150;
	and.b32  	%r4397, %r4396, 255;
	popc.b32 	%r4398, %r4397;
	add.s32 	%r4399, %r4395, %r4398;
	xor.b16  	%rs2151, %rs2070, 202;
	cvt.u32.u16 	%r4400, %rs2151;
	and.b32  	%r4401, %r4400, 255;
	popc.b32 	%r4402, %r4401;
	add.s32 	%r4403, %r4399, %r4402;
	xor.b16  	%rs2152, %rs2069, 111;
	cvt.u32.u16 	%r4404, %rs2152;
	and.b32  	%r4405, %r4404, 255;
	popc.b32 	%r4406, %r4405;
	add.s32 	%r4407, %r4403, %r4406;
	xor.b16  	%rs2153, %rs2068, 205;
	cvt.u32.u16 	%r4408, %rs2153;
	and.b32  	%r4409, %r4408, 255;
	popc.b32 	%r4410, %r4409;
	add.s32 	%r4411, %r4407, %r4410;
	add.s32 	%r4412, %r4411, %r4325;
	sub.s32 	%r4413, 104, %r4412;
	abs.s32 	%r4414, %r4413;
	setp.gt.u32 	%p279, %r4414, %r4328;
	selp.b32 	%r278, 6, %r4329, %p279;
	max.u32 	%r4415, %r4414, %r4328;
	shl.b32 	%r4416, %r4415, 16;
	or.b32  	%r279, %r4416, %r278;
	setp.lt.u32 	%p280, %r279, 3014656;
	@%p280 bra 	$L__BB1_56;
	ld.param.u64 	%rd1975, [_Z12generate_qrsPiPh_param_1];
	ld.param.u64 	%rd1966, [_Z12generate_qrsPiPh_param_0];
	shr.u32 	%r4417, %r279, 16;
	cvta.to.global.u64 	%rd1954, %rd1966;
	atom.global.add.u32 	%r4418, [%rd1954], 1;
	mul.lo.s32 	%r4419, %r4418, 19;
	cvt.s64.s32 	%rd1955, %r4419;
	cvta.to.global.u64 	%rd1956, %rd1975;
	add.s64 	%rd1957, %rd1956, %rd1955;
	st.global.u8 	[%rd1957], %rs2205;
	st.global.u8 	[%rd1957+1], %rs2204;
	st.global.u8 	[%rd1957+2], %rs2203;
	st.global.u8 	[%rd1957+3], %rs2202;
	mov.b16 	%rs2154, 46;
	st.global.u8 	[%rd1957+4], %rs2154;
	st.global.u8 	[%rd1957+5], %rs2201;
	st.global.u8 	[%rd1957+6], %rs2200;
	mov.b16 	%rs2155, 47;
	st.global.u8 	[%rd1957+7], %rs2155;
	st.global.u8 	[%rd1957+8], %rs2213;
	st.global.u8 	[%rd1957+9], %rs2226;
	st.global.u8 	[%rd1957+10], %rs2239;
	st.global.u8 	[%rd1957+11], %rs2252;
	st.global.u8 	[%rd1957+12], %rs2182;
	st.global.u8 	[%rd1957+13], %rs2181;
	st.global.u8 	[%rd1957+14], %rs2180;
	st.global.u8 	[%rd1957+15], %rs2179;
	st.global.u8 	[%rd1957+16], %rs2178;
	cvt.u16.u32 	%rs2156, %r278;
	add.s16 	%rs2157, %rs2156, 48;
	st.global.u8 	[%rd1957+17], %rs2157;
	st.global.u8 	[%rd1957+18], %r4417;
$L__BB1_56:
	add.s32 	%r4436, %r4436, 9;
	add.s32 	%r4435, %r4435, -9;
	add.s32 	%r4434, %r4434, 9;
	add.s32 	%r4433, %r4433, -9;
	add.s32 	%r4432, %r4432, 9;
	add.s32 	%r4431, %r4431, -9;
	add.s32 	%r4430, %r4430, 9;
	add.s32 	%r4429, %r4429, -9;
	add.s32 	%r4428, %r4428, 9;
	add.s32 	%r4427, %r4427, -9;
	add.s32 	%r4426, %r4426, 9;
	add.s32 	%r4425, %r4425, -9;
	add.s32 	%r4424, %r4424, 9;
	add.s32 	%r4423, %r4423, -9;
	add.s32 	%r4422, %r4422, 9;
	add.s32 	%r4421, %r4421, -9;
	add.s32 	%r4420, %r4420, 9;
	bra.uni 	$L__BB1_1;
$L__BB1_57:
	ret;

}


// ===== COMPILED SASS (sm_100) =====

	.target	sm_100

	.elftype	@"ET_EXEC"


//--------------------- .note.nv.tkinfo           --------------------------
	.section	.note.nv.tkinfo,"",@"SHT_NOTE"
	.sectionflags	@"SHF_NOTE_NV_TKINFO"
	.tkinfo
        /*0018*/ 	.word	0x00000002
        /*0030*/ 	.string	""
        /*0030*/ 	.string	"ptxas"
        /*0030*/ 	.string	"Cuda compilation tools, release 13.0, V13.0.88"
        /*0030*/ 	.string	"Build cuda_13.0.r13.0/compiler.36424714_0"
        /*0030*/ 	.string	"-arch sm_100 -m 64 "



//--------------------- .note.nv.cuinfo           --------------------------
	.section	.note.nv.cuinfo,"",@"SHT_NOTE"
	.sectionflags	@"SHF_NOTE_NV_CUINFO"
        /*0018*/ 	.short	0x0002
        /*001a*/ 	.short	0x0064
        /*001c*/ 	.short	0x0082
	.zero		2


//--------------------- .nv.info                  --------------------------
	.section	.nv.info,"",@"SHT_CUDA_INFO"
	.align	4


	//----- nvinfo : EIATTR_REGCOUNT
	.align		4
        /*0000*/ 	.byte	0x04, 0x2f
        /*0002*/ 	.short	(.L_11 - .L_10)
	.align		4
.L_10:
        /*0004*/ 	.word	index@(_Z12generate_qrsPiPh)
        /*0008*/ 	.word	0x00000030


	//----- nvinfo : EIATTR_FRAME_SIZE
	.align		4
.L_11:
        /*000c*/ 	.byte	0x04, 0x11
        /*000e*/ 	.short	(.L_13 - .L_12)
	.align		4
.L_12:
        /*0010*/ 	.word	index@($_Z12generate_qrsPiPh$_Z14fill_out_tableILi7EEvPh)
        /*0014*/ 	.word	0x00000000


	//----- nvinfo : EIATTR_FRAME_SIZE
	.align		4
.L_13:
        /*0018*/ 	.byte	0x04, 0x11
        /*001a*/ 	.short	(.L_15 - .L_14)
	.align		4
.L_14:
        /*001c*/ 	.word	index@(_Z12generate_qrsPiPh)
        /*0020*/ 	.word	0x00000000


	//----- nvinfo : EIATTR_MIN_STACK_SIZE
	.align		4
.L_15:
        /*0024*/ 	.byte	0x04, 0x12
        /*0026*/ 	.short	(.L_17 - .L_16)
	.align		4
.L_16:
        /*0028*/ 	.word	index@(_Z12generate_qrsPiPh)
        /*002c*/ 	.word	0x00000000
.L_17:


//--------------------- .nv.compat                --------------------------
	.section	.nv.compat,"",@"SHT_CUDA_COMPAT_INFO"
	.align	4
        /*0000*/ 	.byte	0x02, 0x09, 0x00, 0x00, 0x02, 0x02, 0x01, 0x00, 0x02, 0x05, 0x05, 0x00, 0x03, 0x07, 0x01, 0x01
        /*0010*/ 	.byte	0x02, 0x03, 0x00, 0x00, 0x02, 0x06, 0x01, 0x00, 0x04, 0x0b, 0x08, 0x00, 0x09, 0x00, 0x00, 0x00
        /*0020*/ 	.byte	0x00, 0x00, 0x00, 0x00


//--------------------- .nv.info._Z12generate_qrsPiPh --------------------------
	.section	.nv.info._Z12generate_qrsPiPh,"",@"SHT_CUDA_INFO"
	.sectionflags	@""
	.align	4


	//----- nvinfo : EIATTR_CUDA_API_VERSION
	.align		4
        /*0000*/ 	.byte	0x04, 0x37
        /*0002*/ 	.short	(.L_19 - .L_18)
.L_18:
        /*0004*/ 	.word	0x00000082


	//----- nvinfo : EIATTR_KPARAM_INFO
	.align		4
.L_19:
        /*0008*/ 	.byte	0x04, 0x17
        /*000a*/ 	.short	(.L_21 - .L_20)
.L_20:
        /*000c*/ 	.word	0x00000000
        /*0010*/ 	.short	0x0001
        /*0012*/ 	.short	0x0008
        /*0014*/ 	.byte	0x00, 0xf5, 0x21, 0x00


	//----- nvinfo : EIATTR_KPARAM_INFO
	.align		4
.L_21:
        /*0018*/ 	.byte	0x04, 0x17
        /*001a*/ 	.short	(.L_23 - .L_22)
.L_22:
        /*001c*/ 	.word	0x00000000
        /*0020*/ 	.short	0x0000
        /*0022*/ 	.short	0x0000
        /*0024*/ 	.byte	0x00, 0xf5, 0x21, 0x00


	//----- nvinfo : EIATTR_SPARSE_MMA_MASK
	.align		4
.L_23:
        /*0028*/ 	.byte	0x03, 0x50
        /*002a*/ 	.short	0x0000


	//----- nvinfo : EIATTR_MAXREG_COUNT
	.align		4
        /*002c*/ 	.byte	0x03, 0x1b
        /*002e*/ 	.short	0x00ff


	//----- nvinfo : EIATTR_MERCURY_ISA_VERSION
	.align		4
        /*0030*/ 	.byte	0x03, 0x5f
        /*0032*/ 	.short	0x0101


	//----- nvinfo : EIATTR_INT_WARP_WIDE_INSTR_OFFSETS
	.align		4
        /*0034*/ 	.byte	0x04, 0x31
        /*0036*/ 	.short	(.L_25 - .L_24)


	//   ....[0]....
.L_24:
        /*0038*/ 	.word	0x00002fa0


	//   ....[1]....
        /*003c*/ 	.word	0x00003070


	//   ....[2]....
        /*0040*/ 	.word	0x00005ef0


	//   ....[3]....
        /*0044*/ 	.word	0x00005fd0


	//   ....[4]....
        /*0048*/ 	.word	0x00008e10


	//   ....[5]....
        /*004c*/ 	.word	0x00008ee0


	//   ....[6]....
        /*0050*/ 	.word	0x0000bd30


	//   ....[7]....
        /*0054*/ 	.word	0x0000be10


	//   ....[8]....
        /*0058*/ 	.word	0x0000ec50


	//   ....[9]....
        /*005c*/ 	.word	0x0000ed30


	//   ....[10]....
        /*0060*/ 	.word	0x00011b60


	//   ....[11]....
        /*0064*/ 	.word	0x00011c40


	//   ....[12]....
        /*0068*/ 	.word	0x00014a80


	//   ....[13]....
        /*006c*/ 	.word	0x00014b70


	//   ....[14]....
        /*0070*/ 	.word	0x000179a0


	//   ....[15]....
        /*0074*/ 	.word	0x00017a90


	//   ....[16]....
        /*0078*/ 	.word	0x0001a890


	//   ....[17]....
        /*007c*/ 	.word	0x0001a960


	//----- nvinfo : EIATTR_VRC_CTA_INIT_COUNT
	.align		4
.L_25:
        /*0080*/ 	.byte	0x02, 0x4a
	.zero		1
	.zero		1


	//----- nvinfo : EIATTR_EXIT_INSTR_OFFSETS
	.align		4
        /*0084*/ 	.byte	0x04, 0x1c
        /*0086*/ 	.short	(.L_27 - .L_26)


	//   ....[0]....
.L_26:
        /*0088*/ 	.word	0x00003240


	//----- nvinfo : EIATTR_CRS_STACK_SIZE
	.align		4
.L_27:
        /*008c*/ 	.byte	0x04, 0x1e
        /*008e*/ 	.short	(.L_29 - .L_28)
.L_28:
        /*0090*/ 	.word	0x00000000


	//----- nvinfo : EIATTR_CBANK_PARAM_SIZE
	.align		4
.L_29:
        /*0094*/ 	.byte	0x03, 0x19
        /*0096*/ 	.short	0x0010


	//----- nvinfo : EIATTR_PARAM_CBANK
	.align		4
        /*0098*/ 	.byte	0x04, 0x0a
        /*009a*/ 	.short	(.L_31 - .L_30)
	.align		4
.L_30:
        /*009c*/ 	.word	index@(.nv.constant0._Z12generate_qrsPiPh)
        /*00a0*/ 	.short	0x0380
        /*00a2*/ 	.short	0x0010


	//----- nvinfo : EIATTR_SW_WAR
	.align		4
.L_31:
        /*00a4*/ 	.byte	0x04, 0x36
        /*00a6*/ 	.short	(.L_33 - .L_32)
.L_32:
        /*00a8*/ 	.word	0x00000008
.L_33:


//--------------------- .nv.callgraph             --------------------------
	.section	.nv.callgraph,"",@"SHT_CUDA_CALLGRAPH"
	.align	4
	.sectionentsize	8
	.align		4
        /*0000*/ 	.word	0x00000000
	.align		4
        /*0004*/ 	.word	0xffffffff
	.align		4
        /*0008*/ 	.word	0x00000000
	.align		4
        /*000c*/ 	.word	0xfffffffe
	.align		4
        /*0010*/ 	.word	0x00000000
	.align		4
        /*0014*/ 	.word	0xfffffffd
	.align		4
        /*0018*/ 	.word	0x00000000
	.align		4
        /*001c*/ 	.word	0xfffffffc


//--------------------- .nv.constant4             --------------------------
	.section	.nv.constant4,"a",@progbits
	.align	8
	.align		8
.nv.constant4:
        /*0000*/ 	.dword	precalc_xorwow_matrix
	.align		8
        /*0008*/ 	.dword	precalc_xorwow_offset_matrix
	.align		8
        /*0010*/ 	.dword	mrg32k3aM1
	.align		8
        /*0018*/ 	.dword	mrg32k3aM2
	.align		8
        /*0020*/ 	.dword	mrg32k3aM1SubSeq
	.align		8
        /*0028*/ 	.dword	mrg32k3aM2SubSeq
	.align		8
        /*0030*/ 	.dword	mrg32k3aM1Seq
	.align		8
        /*0038*/ 	.dword	mrg32k3aM2Seq
	.align		8
        /*0040*/ 	.dword	tlds


//--------------------- .nv.constant3             --------------------------
	.section	.nv.constant3,"a",@progbits
	.align	8
.nv.constant3:
	.type		__cr_lgamma_table,@object
	.size		__cr_lgamma_table,(.L_8 - __cr_lgamma_table)
__cr_lgamma_table:
        /*0000*/ 	.byte	0x00, 0x00, 0x00, 0x00, 0x00, 0x00, 0x00, 0x00, 0x00, 0x00, 0x00, 0x00, 0x00, 0x00, 0x00, 0x00
        /*0010*/ 	.byte	0xef, 0x39, 0xfa, 0xfe, 0x42, 0x2e, 0xe6, 0x3f, 0x02, 0x20, 0x2a, 0xfa, 0x0b, 0xab, 0xfc, 0x3f
        /*0020*/ 	.byte	0xf9, 0x2c, 0x92, 0x7c, 0xa7, 0x6c, 0x09, 0x40, 0xc9, 0x79, 0x44, 0x3c, 0x64, 0x26, 0x13, 0x40
        /*0030*/ 	.byte	0xca, 0x01, 0xcf, 0x3a, 0x27, 0x51, 0x1a, 0x40, 0x30, 0xcc, 0x2d, 0xf3, 0xe1, 0x0c, 0x21, 0x40
        /*0040*/ 	.byte	0x0d, 0xb7, 0xfc, 0x82, 0x8e, 0x35, 0x25, 0x40
.L_8:


//--------------------- .text._Z12generate_qrsPiPh --------------------------
	.section	.text._Z12generate_qrsPiPh,"ax",@progbits
	.align	128
        .global         _Z12generate_qrsPiPh
        .type           _Z12generate_qrsPiPh,@function
        .size           _Z12generate_qrsPiPh,(.L_x_39 - _Z12generate_qrsPiPh)
        .other          _Z12generate_qrsPiPh,@"STO_CUDA_ENTRY STV_DEFAULT"
_Z12generate_qrsPiPh:
.text._Z12generate_qrsPiPh:
[----:B------:R-:W-:Y:S08]  /*0000*/  LDC R1, c[0x0][0x37c] ;  /* 0x0000df00ff017b82 */ /* 0x000ff00000000800 */
[----:B------:R-:W0:Y:S01]  /*0010*/  LDC.64 R4, c[0x0][0x380] ;  /* 0x0000e000ff047b82 */ /* 0x000e220000000a00 */
[----:B------:R-:W0:Y:S02]  /*0020*/  LDCU.64 UR38, c[0x0][0x358] ;  /* 0x00006b00ff2677ac */ /* 0x000e240008000a00 */
[----:B0-----:R0:W2:Y:S05]  /*0030*/  LDG.E R5, desc[UR38][R4.64+0x100] ;  /* 0x0001002604057981 */ /* 0x0010aa000c1e1900 */
[----:B------:R-:W1:Y:S01]  /*0040*/  S2UR UR4, SR_CTAID.X ;  /* 0x00000000000479c3 */ /* 0x000e620000002500 */
[----:B------:R-:W1:Y:S07]  /*0050*/  S2R R3, SR_TID.X ;  /* 0x0000000000037919 */ /* 0x000e6e0000002100 */
[----:B------:R-:W1:Y:S01]  /*0060*/  LDC R0, c[0x0][0x370] ;  /* 0x0000dc00ff007b82 */ /* 0x000e620000000800 */
[----:B0-----:R-:W-:Y:S01]  /*0070*/  MOV R4, 0x110 ;  /* 0x0000011000047802 */ /* 0x001fe20000000f00 */
[----:B-1----:R-:W-:-:S04]  /*0080*/  IMAD R0, R0, UR4, R3 ;  /* 0x0000000400007c24 */ /* 0x002fc8000f8e0203 */
[----:B--2---:R-:W-:-:S05]  /*0090*/  IMAD.IADD R0, R0, 0x1, R5 ;  /* 0x0000000100007824 */ /* 0x004fca00078e0205 */
[----:B------:R-:W-:-:S05]  /*00a0*/  LOP3.LUT R0, R0, 0xaad26b49, RZ, 0x3c, !PT ;  /* 0xaad26b4900007812 */ /* 0x000fca00078e3cff */
[----:B------:R-:W-:-:S04]  /*00b0*/  IMAD R24, R0, 0x4182bed5, RZ ;  /* 0x4182bed500187824 */ /* 0x000fc800078e02ff */
[C---:B------:R-:W-:Y:S01]  /*00c0*/  VIADD R31, R24.reuse, 0xd9f6dc18 ;  /* 0xd9f6dc18181f7836 */ /* 0x040fe20000000000 */
[C---:B------:R-:W-:Y:S01]  /*00d0*/  LOP3.LUT R2, R24.reuse, 0x159a55e5, RZ, 0x3c, !PT ;  /* 0x159a55e518027812 */ /* 0x040fe200078e3cff */
[C---:B------:R-:W-:Y:S02]  /*00e0*/  VIADD R0, R24.reuse, 0x75bcd15 ;  /* 0x075bcd1518007836 */ /* 0x040fe40000000000 */
[----:B------:R-:W-:-:S07]  /*00f0*/  VIADD R24, R24, 0x583f19 ;  /* 0x00583f1918187836 */ /* 0x000fce0000000000 */
[----:B------:R-:W-:Y:S05]  /*0100*/  CALL.REL.NOINC `($_Z12generate_qrsPiPh$_Z14fill_out_tableILi7EEvPh) ;  /* 0x000001a800c87944 */ /* 0x000fea0003c00000 */
[----:B------:R-:W-:Y:S01]  /*0110*/  IMAD.MOV.U32 R3, RZ, RZ, -0x23270784 ;  /* 0xdcd8f87cff037424 */ /* 0x000fe200078e00ff */
[----:B------:R-:W-:Y:S01]  /*0120*/  UMOV UR4, URZ ;  /* 0x000000ff00047c82 */ /* 0x000fe20008000000 */
[----:B------:R-:W-:Y:S01]  /*0130*/  IMAD.MOV.U32 R4, RZ, RZ, -0x75bd8fc ;  /* 0xf8a42704ff047424 */ /* 0x000fe200078e00ff */
[----:B------:R-:W-:Y:S01]  /*0140*/  UMOV UR10, 0xfffffff8 ;  /* 0xfffffff8000a7882 */ /* 0x000fe20000000000 */
[----:B------:R-:W-:Y:S01]  /*0150*/  UMOV UR11, 0x8 ;  /* 0x00000008000b7882 */ /* 0x000fe20000000000 */
[----:B------:R-:W-:Y:S01]  /*0160*/  UMOV UR12, 0xfffffff9 ;  /* 0xfffffff9000c7882 */ /* 0x000fe20000000000 */
[----:B------:R-:W-:Y:S01]  /*0170*/  UMOV UR13, 0x7 ;  /* 0x00000007000d7882 */ /* 0x000fe20000000000 */
[----:B------:R-:W-:Y:S01]  /*0180*/  UMOV UR14, 0xfffffffa ;  /* 0xfffffffa000e7882 */ /* 0x000fe20000000000 */
[----:B------:R-:W0:Y:S01]  /*0190*/  LDCU.64 UR8, c[0x0][0x388] ;  /* 0x00007100ff0877ac */ /* 0x000e220008000a00 */
[----:B------:R-:W-:Y:S01]  /*01a0*/  UMOV UR15, 0x6 ;  /* 0x00000006000f7882 */ /* 0x000fe20000000000 */
        /* <DEDUP_REMOVED lines=9> */
[----:B------:R-:W-:-:S05]  /*0240*/  UMOV UR25, 0x1 ;  /* 0x0000000100197882 */ /* 0x000fca0000000000 */
.L_x_36:
[----:B------:R-:W-:-:S04]  /*0250*/  UIMAD.WIDE.U32 UR6, UR4, -0x2e48e8a7, URZ ;  /* 0xd1b71759040678a5 */ /* 0x000fc8000f8e00ff */
[----:B------:R-:W-:-:S04]  /*0260*/  USHF.R.U32.HI UR7, URZ, 0xd, UR7 ;  /* 0x0000000dff077899 */ /* 0x000fc80008011607 */
[----:B------:R-:W-:-:S04]  /*0270*/  UIMAD UR7, UR7, -0x2710, UR11 ;  /* 0xffffd8f0070778a4 */ /* 0x000fc8000f8e020b */
[----:B------:R-:W-:-:S09]  /*0280*/  UISETP.NE.AND UP0, UPT, UR7, 0x8, UPT ;  /* 0x000000080700788c */ /* 0x000fd2000bf05270 */
[----:B0-----:R-:W-:Y:S05]  /*0290*/  BRA.U UP0, `(.L_x_0) ;  /* 0x0000000500547547 */ /* 0x001fea000b800000 */
[----:B------:R-:W-:Y:S02]  /*02a0*/  SHF.R.U32.HI R5, RZ, 0x2, R0 ;  /* 0x00000002ff057819 */ /* 0x000fe40000011600 */
[----:B------:R-:W-:Y:S02]  /*02b0*/  SHF.R.U32.HI R7, RZ, 0x2, R2 ;  /* 0x00000002ff077819 */ /* 0x000fe40000011602 */
[----:B------:R-:W-:Y:S01]  /*02c0*/  LOP3.LUT R0, R5, R0, RZ, 0x3c, !PT ;  /* 0x0000000005007212 */ /* 0x000fe200078e3cff */
[----:B------:R-:W-:Y:S01]  /*02d0*/  IMAD.SHL.U32 R5, R24, 0x10, RZ ;  /* 0x0000001018057824 */ /* 0x000fe200078e00ff */
[----:B------:R-:W-:Y:S02]  /*02e0*/  LOP3.LUT R7, R7, R2, RZ, 0x3c, !PT ;  /* 0x0000000207077212 */ /* 0x000fe400078e3cff */
[----:B------:R-:W-:Y:S01]  /*02f0*/  SHF.R.U32.HI R9, RZ, 0x2, R4 ;  /* 0x00000002ff097819 */ /* 0x000fe20000011604 */
[----:B------:R-:W-:-:S03]  /*0300*/  IMAD.SHL.U32 R6, R0, 0x2, RZ ;  /* 0x0000000200067824 */ /* 0x000fc600078e00ff */
[----:B------:R-:W-:Y:S02]  /*0310*/  LOP3.LUT R9, R9, R4, RZ, 0x3c, !PT ;  /* 0x0000000409097212 */ /* 0x000fe400078e3cff */
[----:B------:R-:W-:Y:S02]  /*0320*/  LOP3.LUT R5, R24, R5, R6, 0x96, !PT ;  /* 0x0000000518057212 */ /* 0x000fe400078e9606 */
[----:B------:R-:W-:Y:S02]  /*0330*/  SHF.R.U32.HI R6, RZ, 0x2, R3 ;  /* 0x00000002ff067819 */ /* 0x000fe40000011603 */
[----:B------:R-:W-:Y:S01]  /*0340*/  LOP3.LUT R0, R5, R0, RZ, 0x3c, !PT ;  /* 0x0000000005007212 */ /* 0x000fe200078e3cff */
[----:B------:R-:W-:Y:S01]  /*0350*/  IMAD.SHL.U32 R5, R7, 0x2, RZ ;  /* 0x0000000207057824 */ /* 0x000fe200078e00ff */
[----:B------:R-:W-:Y:S02]  /*0360*/  LOP3.LUT R6, R6, R3, RZ, 0x3c, !PT ;  /* 0x0000000306067212 */ /* 0x000fe400078e3cff */
[----:B------:R-:W-:Y:S01]  /*0370*/  IADD3 R10, PT, PT, R31, 0x587c5, R0 ;  /* 0x000587c51f0a7810 */ /* 0x000fe20007ffe000 */
[----:B------:R-:W-:-:S05]  /*0380*/  IMAD.SHL.U32 R2, R0, 0x10, RZ ;  /* 0x0000001000027824 */ /* 0x000fca00078e00ff */
[----:B------:R-:W-:Y:S02]  /*0390*/  LOP3.LUT R5, R7, R5, R2, 0x96, !PT ;  /* 0x0000000507057212 */ /* 0x000fe400078e9602 */
[----:B------:R-:W-:Y:S02]  /*03a0*/  SHF.R.U32.HI R7, RZ, 0x2, R24 ;  /* 0x00000002ff077819 */ /* 0x000fe40000011618 */
[----:B------:R-:W-:Y:S01]  /*03b0*/  LOP3.LUT R2, R5, R0, RZ, 0x3c, !PT ;  /* 0x0000000005027212 */ /* 0x000fe200078e3cff */
[----:B------:R-:W-:Y:S01]  /*03c0*/  IMAD.SHL.U32 R5, R9, 0x2, RZ ;  /* 0x0000000209057824 */ /* 0x000fe200078e00ff */
[----:B------:R-:W-:Y:S02]  /*03d0*/  LOP3.LUT R7, R7, R24, RZ, 0x3c, !PT ;  /* 0x0000001807077212 */ /* 0x000fe400078e3cff */
[----:B------:R-:W-:Y:S01]  /*03e0*/  IADD3 R8, PT, PT, R31, 0xb0f8a, R2 ;  /* 0x000b0f8a1f087810 */ /* 0x000fe20007ffe002 */
[----:B------:R-:W-:-:S05]  /*03f0*/  IMAD.SHL.U32 R4, R2, 0x10, RZ ;  /* 0x0000001002047824 */ /* 0x000fca00078e00ff */
[----:B------:R-:W-:-:S04]  /*0400*/  LOP3.LUT R5, R9, R5, R4, 0x96, !PT ;  /* 0x0000000509057212 */ /* 0x000fc800078e9604 */
[----:B------:R-:W-:Y:S01]  /*0410*/  LOP3.LUT R4, R5, R2, RZ, 0x3c, !PT ;  /* 0x0000000205047212 */ /* 0x000fe200078e3cff */
[----:B------:R-:W-:-:S03]  /*0420*/  IMAD.SHL.U32 R5, R6, 0x2, RZ ;  /* 0x0000000206057824 */ /* 0x000fc600078e00ff */
[----:B------:R-:W-:Y:S01]  /*0430*/  IADD3 R22, PT, PT, R31, 0x10974f, R4 ;  /* 0x0010974f1f167810 */ /* 0x000fe20007ffe004 */
[----:B------:R-:W-:-:S05]  /*0440*/  IMAD.SHL.U32 R3, R4, 0x10, RZ ;  /* 0x0000001004037824 */ /* 0x000fca00078e00ff */
[----:B------:R-:W-:Y:S01]  /*0450*/  LOP3.LUT R3, R6, R5, R3, 0x96, !PT ;  /* 0x0000000506037212 */ /* 0x000fe200078e9603 */
[----:B------:R-:W-:-:S03]  /*0460*/  IMAD.SHL.U32 R5, R7, 0x2, RZ ;  /* 0x0000000207057824 */ /* 0x000fc600078e00ff */
[----:B------:R-:W-:-:S04]  /*0470*/  LOP3.LUT R3, R3, R4, RZ, 0x3c, !PT ;  /* 0x0000000403037212 */ /* 0x000fc800078e3cff */
[----:B------:R-:W-:Y:S01]  /*0480*/  IADD3 R9, PT, PT, R31, 0x161f14, R3 ;  /* 0x00161f141f097810 */ /* 0x000fe20007ffe003 */
[----:B------:R-:W-:Y:S02]  /*0490*/  IMAD.SHL.U32 R6, R3, 0x10, RZ ;  /* 0x0000001003067824 */ /* 0x000fe400078e00ff */
[----:B------:R-:W-:-:S03]  /*04a0*/  VIADD R31, R31, 0x1ba6d9 ;  /* 0x001ba6d91f1f7836 */ /* 0x000fc60000000000 */
[----:B------:R-:W-:-:S04]  /*04b0*/  LOP3.LUT R6, R7, R5, R6, 0x96, !PT ;  /* 0x0000000507067212 */ /* 0x000fc800078e9606 */
[----:B------:R-:W-:Y:S02]  /*04c0*/  LOP3.LUT R24, R6, R3, RZ, 0x3c, !PT ;  /* 0x0000000306187212 */ /* 0x000fe400078e3cff */
[----:B------:R-:W1:Y:S03]  /*04d0*/  LDC.64 R6, c[0x4][0x40] ;  /* 0x01001000ff067b82 */ /* 0x000e660000000a00 */
[----:B------:R-:W-:-:S04]  /*04e0*/  IMAD.IADD R5, R24, 0x1, R31 ;  /* 0x0000000118057824 */ /* 0x000fc800078e021f */
[----:B------:R-:W-:-:S04]  /*04f0*/  IMAD.HI.U32 R18, R5, -0x45306eb3, RZ ;  /* 0xbacf914d05127827 */ /* 0x000fc800078e00ff */
[----:B------:R-:W-:-:S05]  /*0500*/  IMAD.IADD R19, R5, 0x1, -R18 ;  /* 0x0000000105137824 */ /* 0x000fca00078e0a12 */
[----:B------:R-:W-:-:S04]  /*0510*/  LEA.HI R19, R19, R18, RZ, 0x1f ;  /* 0x0000001213137211 */ /* 0x000fc800078ff8ff */
[----:B------:R-:W-:-:S05]  /*0520*/  SHF.R.U32.HI R18, RZ, 0x5, R19 ;  /* 0x00000005ff127819 */ /* 0x000fca0000011613 */
[----:B------:R-:W-:-:S04]  /*0530*/  IMAD R19, R18, -0x25, R5 ;  /* 0xffffffdb12137824 */ /* 0x000fc800078e0205 */
[----:B-1----:R-:W-:Y:S01]  /*0540*/  IMAD.WIDE.U32 R18, R19, 0x3, R6 ;  /* 0x0000000313127825 */ /* 0x002fe200078e0006 */
[----:B------:R-:W-:Y:S02]  /*0550*/  SHF.R.U32.HI R7, RZ, 0x1, R10 ;  /* 0x00000001ff077819 */ /* 0x000fe4000001160a */
[----:B------:R-:W-:Y:S02]  /*0560*/  SHF.R.U32.HI R20, RZ, 0x1, R8 ;  /* 0x00000001ff147819 */ /* 0x000fe40000011608 */
[----:B------:R-:W-:Y:S01]  /*0570*/  SHF.R.U32.HI R21, RZ, 0x1, R22 ;  /* 0x00000001ff157819 */ /* 0x000fe20000011616 */
[----:B------:R-:W-:Y:S01]  /*0580*/  IMAD.HI.U32 R7, R7, -0x7bdef7bd, RZ ;  /* 0x8421084307077827 */ /* 0x000fe200078e00ff */
[----:B------:R-:W-:Y:S01]  /*0590*/  SHF.R.U32.HI R25, RZ, 0x1, R9 ;  /* 0x00000001ff197819 */ /* 0x000fe20000011609 */
[----:B------:R-:W5:Y:S02]  /*05a0*/  LDG.E.U8 R5, desc[UR38][R18.64] ;  /* 0x0000002612057981 */ /* 0x000f64000c1e1100 */
[----:B------:R-:W-:Y:S01]  /*05b0*/  IMAD.HI.U32 R20, R20, -0x7bdef7bd, RZ ;  /* 0x8421084314147827 */ /* 0x000fe200078e00ff */
[----:B------:R-:W-:Y:S01]  /*05c0*/  SHF.R.U32.HI R7, RZ, 0x4, R7 ;  /* 0x00000004ff077819 */ /* 0x000fe20000011607 */
[----:B------:R1:W5:Y:S02]  /*05d0*/  LDG.E.U8 R6, desc[UR38][R18.64+0x1] ;  /* 0x0000012612067981 */ /* 0x000364000c1e1100 */
[----:B------:R-:W-:Y:S01]  /*05e0*/  IMAD.HI.U32 R23, R21, -0x7bdef7bd, RZ ;  /* 0x8421084315177827 */ /* 0x000fe200078e00ff */
[----:B------:R-:W-:-:S03]  /*05f0*/  SHF.R.U32.HI R21, RZ, 0x4, R20 ;  /* 0x00000004ff157819 */ /* 0x000fc60000011614 */
[----:B------:R-:W-:Y:S01]  /*0600*/  IMAD.HI.U32 R25, R25, -0x7bdef7bd, RZ ;  /* 0x8421084319197827 */ /* 0x000fe200078e00ff */
[----:B------:R-:W-:-:S03]  /*0610*/  SHF.R.U32.HI R23, RZ, 0x4, R23 ;  /* 0x00000004ff177819 */ /* 0x000fc60000011617 */
[----:B------:R-:W-:Y:S01]  /*0620*/  IMAD R7, R7, -0x3e, R10 ;  /* 0xffffffc207077824 */ /* 0x000fe200078e020a */
[----:B------:R-:W-:Y:S01]  /*0630*/  SHF.R.U32.HI R10, RZ, 0x4, R25 ;  /* 0x00000004ff0a7819 */ /* 0x000fe20000011619 */
[----:B------:R-:W-:Y:S02]  /*0640*/  IMAD R21, R21, -0x3e, R8 ;  /* 0xffffffc215157824 */ /* 0x000fe400078e0208 */
[----:B------:R-:W-:Y:S01]  /*0650*/  IMAD R23, R23, -0x3e, R22 ;  /* 0xffffffc217177824 */ /* 0x000fe200078e0216 */
[----:B------:R-:W-:Y:S01]  /*0660*/  ISETP.GE.U32.AND P1, PT, R7, 0x23, PT ;  /* 0x000000230700780c */ /* 0x000fe20003f26070 */
[----:B-1----:R-:W-:Y:S01]  /*0670*/  IMAD R19, R10, -0x3e, R9 ;  /* 0xffffffc20a137824 */ /* 0x002fe200078e0209 */
[----:B------:R-:W-:Y:S01]  /*0680*/  ISETP.GE.U32.AND P3, PT, R21, 0x23, PT ;  /* 0x000000231500780c */ /* 0x000fe20003f66070 */
[----:B------:R-:W-:Y:S01]  /*0690*/  IMAD.MOV.U32 R20, RZ, RZ, 0x38 ;  /* 0x00000038ff147424 */ /* 0x000fe200078e00ff */
[----:B------:R-:W-:Y:S02]  /*06a0*/  ISETP.GE.U32.AND P2, PT, R23, 0x23, PT ;  /* 0x000000231700780c */ /* 0x000fe40003f46070 */
[----:B------:R-:W-:-:S02]  /*06b0*/  ISETP.GE.U32.AND P4, PT, R19, 0x23, PT ;  /* 0x000000231300780c */ /* 0x000fc40003f86070 */
[C---:B------:R-:W-:Y:S02]  /*06c0*/  SEL R8, R20.reuse, 0x3d, !P1 ;  /* 0x0000003d14087807 */ /* 0x040fe40004800000 */
[----:B------:R-:W-:Y:S02]  /*06d0*/  ISETP.GE.U32.AND P1, PT, R21, 0xa, PT ;  /* 0x0000000a1500780c */ /* 0x000fe40003f26070 */
[C---:B------:R-:W-:Y:S02]  /*06e0*/  SEL R9, R20.reuse, 0x3d, !P3 ;  /* 0x0000003d14097807 */ /* 0x040fe40005800000 */
[----:B------:R-:W-:Y:S02]  /*06f0*/  SEL R18, R20, 0x3d, !P2 ;  /* 0x0000003d14127807 */ /* 0x000fe40005000000 */
[----:B------:R-:W-:Y:S02]  /*0700*/  ISETP.GE.U32.AND P3, PT, R23, 0xa, PT ;  /* 0x0000000a1700780c */ /* 0x000fe40003f66070 */
[----:B------:R-:W-:-:S02]  /*0710*/  ISETP.GE.U32.AND P2, PT, R19, 0xa, PT ;  /* 0x0000000a1300780c */ /* 0x000fc40003f46070 */
[----:B------:R-:W-:Y:S02]  /*0720*/  SEL R20, R20, 0x3d, !P4 ;  /* 0x0000003d14147807 */ /* 0x000fe40006000000 */
[----:B------:R-:W-:Y:S02]  /*0730*/  ISETP.GE.U32.AND P0, PT, R7, 0xa, PT ;  /* 0x0000000a0700780c */ /* 0x000fe40003f06070 */
[----:B------:R-:W-:Y:S02]  /*0740*/  SEL R10, R9, 0x30, P1 ;  /* 0x00000030090a7807 */ /* 0x000fe40000800000 */
[----:B------:R-:W-:Y:S02]  /*0750*/  SEL R18, R18, 0x30, P3 ;  /* 0x0000003012127807 */ /* 0x000fe40001800000 */
[----:B------:R-:W-:Y:S01]  /*0760*/  SEL R20, R20, 0x30, P2 ;  /* 0x0000003014147807 */ /* 0x000fe20001000000 */
[----:B------:R-:W-:Y:S01]  /*0770*/  IMAD.IADD R10, R21, 0x1, R10 ;  /* 0x00000001150a7824 */ /* 0x000fe200078e020a */
[----:B------:R-:W-:Y:S01]  /*0780*/  SEL R8, R8, 0x30, P0 ;  /* 0x0000003008087807 */ /* 0x000fe20000000000 */
[----:B------:R-:W-:-:S02]  /*0790*/  IMAD.IADD R18, R23, 0x1, R18 ;  /* 0x0000000117127824 */ /* 0x000fc400078e0212 */
[----:B------:R-:W-:Y:S02]  /*07a0*/  IMAD.IADD R20, R19, 0x1, R20 ;  /* 0x0000000113147824 */ /* 0x000fe400078e0214 */
[--C-:B------:R-:W-:Y:S01]  /*07b0*/  IMAD.IADD R7, R7, 0x1, R8.reuse ;  /* 0x0000000107077824 */ /* 0x100fe200078e0208 */
[----:B------:R-:W-:Y:S02]  /*07c0*/  PRMT R8, R10, 0x7610, R8 ;  /* 0x000076100a087816 */ /* 0x000fe40000000008 */
[----:B------:R-:W-:Y:S02]  /*07d0*/  PRMT R9, R18, 0x7610, R9 ;  /* 0x0000761012097816 */ /* 0x000fe40000000009 */
[----:B------:R-:W-:-:S07]  /*07e0*/  PRMT R10, R20, 0x7610, R10 ;  /* 0x00007610140a7816 */ /* 0x000fce000000000a */
.L_x_0:
[----:B------:R-:W-:-:S04]  /*07f0*/  UIMAD.WIDE.U32 UR6, UR4, 0x60f25deb, URZ ;  /* 0x60f25deb040678a5 */ /* 0x000fc8000f8e00ff */
[----:B------:R-:W-:-:S04]  /*0800*/  USHF.R.U32.HI UR7, URZ, 0x8, UR7 ;  /* 0x00000008ff077899 */ /* 0x000fc80008011607 */
[----:B------:R-:W-:-:S04]  /*0810*/  UIMAD UR7, UR7, -0x2a4, UR11 ;  /* 0xfffffd5c070778a4 */ /* 0x000fc8000f8e020b */
[----:B------:R-:W-:-:S09]  /*0820*/  UISETP.NE.AND UP0, UPT, UR7, 0x8, UPT ;  /* 0x000000080700788c */ /* 0x000fd2000bf05270 */
[----:B------:R-:W-:Y:S05]  /*0830*/  BRA.U UP0, `(.L_x_1) ;  /* 0x00000009003c7547 */ /* 0x000fea000b800000 */
[----:B------:R-:W-:Y:S01]  /*0840*/  SHF.R.U32.HI R11, RZ, 0x2, R0 ;  /* 0x00000002ff0b7819 */ /* 0x000fe20000011600 */
[----:B------:R-:W-:Y:S01]  /*0850*/  IMAD.SHL.U32 R13, R24, 0x10, RZ ;  /* 0x00000010180d7824 */ /* 0x000fe200078e00ff */
[----:B------:R-:W-:Y:S02]  /*0860*/  SHF.R.U32.HI R15, RZ, 0x2, R2 ;  /* 0x00000002ff0f7819 */ /* 0x000fe40000011602 */
[----:B------:R-:W-:Y:S02]  /*0870*/  LOP3.LUT R11, R11, R0, RZ, 0x3c, !PT ;  /* 0x000000000b0b7212 */ /* 0x000fe400078e3cff */
[----:B------:R-:W-:-:S03]  /*0880*/  LOP3.LUT R15, R15, R2, RZ, 0x3c, !PT ;  /* 0x000000020f0f7212 */ /* 0x000fc600078e3cff */
[----:B------:R-:W-:Y:S02]  /*0890*/  IMAD.SHL.U32 R0, R11, 0x2, RZ ;  /* 0x000000020b007824 */ /* 0x000fe400078e00ff */
[----:B------:R-:W-:-:S03]  /*08a0*/  IMAD.SHL.U32 R2, R15, 0x2, RZ ;  /* 0x000000020f027824 */ /* 0x000fc600078e00ff */
[----:B------:R-:W-:-:S04]  /*08b0*/  LOP3.LUT R0, R24, R13, R0, 0x96, !PT ;  /* 0x0000000d18007212 */ /* 0x000fc800078e9600 */
[----:B------:R-:W-:Y:S02]  /*08c0*/  LOP3.LUT R13, R0, R11, RZ, 0x3c, !PT ;  /* 0x0000000b000d7212 */ /* 0x000fe400078e3cff */
[----:B------:R-:W-:-:S03]  /*08d0*/  SHF.R.U32.HI R11, RZ, 0x2, R4 ;  /* 0x00000002ff0b7819 */ /* 0x000fc60000011604 */
[----:B------:R-:W-:Y:S01]  /*08e0*/  IMAD.SHL.U32 R0, R13, 0x10, RZ ;  /* 0x000000100d007824 */ /* 0x000fe200078e00ff */
[----:B------:R-:W-:-:S04]  /*08f0*/  LOP3.LUT R17, R11, R4, RZ, 0x3c, !PT ;  /* 0x000000040b117212 */ /* 0x000fc800078e3cff */
[----:B------:R-:W-:Y:S01]  /*0900*/  LOP3.LUT R0, R13, R0, R2, 0x96, !PT ;  /* 0x000000000d007212 */ /* 0x000fe200078e9602 */
[----:B------:R-:W-:-:S03]  /*0910*/  IMAD.SHL.U32 R4, R17, 0x2, RZ ;  /* 0x0000000211047824 */ /* 0x000fc600078e00ff */
[----:B------:R-:W-:Y:S02]  /*0920*/  LOP3.LUT R2, R0, R15, RZ, 0x3c, !PT ;  /* 0x0000000f00027212 */ /* 0x000fe400078e3cff */
[----:B------:R-:W-:Y:S02]  /*0930*/  SHF.R.U32.HI R0, RZ, 0x2, R3 ;  /* 0x00000002ff007819 */ /* 0x000fe40000011603 */
[----:B------:R-:W-:Y:S01]  /*0940*/  SHF.R.U32.HI R15, RZ, 0x2, R24 ;  /* 0x00000002ff0f7819 */ /* 0x000fe20000011618 */
[----:B------:R-:W-:Y:S01]  /*0950*/  IMAD.SHL.U32 R11, R2, 0x10, RZ ;  /* 0x00000010020b7824 */ /* 0x000fe200078e00ff */
[----:B------:R-:W-:Y:S02]  /*0960*/  LOP3.LUT R0, R0, R3, RZ, 0x3c, !PT ;  /* 0x0000000300007212 */ /* 0x000fe400078e3cff */
[----:B------:R-:W-:Y:S02]  /*0970*/  LOP3.LUT R24, R15, R24, RZ, 0x3c, !PT ;  /* 0x000000180f187212 */ /* 0x000fe400078e3cff */
[----:B------:R-:W-:Y:S01]  /*0980*/  LOP3.LUT R4, R2, R11, R4, 0x96, !PT ;  /* 0x0000000b02047212 */ /* 0x000fe200078e9604 */
[----:B------:R-:W-:Y:S01]  /*0990*/  IMAD.SHL.U32 R11, R0, 0x2, RZ ;  /* 0x00000002000b7824 */ /* 0x000fe200078e00ff */
[----:B------:R-:W-:Y:S01]  /*09a0*/  IADD3 R12, PT, PT, R31, 0xb0f8a, R2 ;  /* 0x000b0f8a1f0c7810 */ /* 0x000fe20007ffe002 */
[----:B------:R-:W-:Y:S01]  /*09b0*/  IMAD.SHL.U32 R14, R24, 0x2, RZ ;  /* 0x00000002180e7824 */ /* 0x000fe200078e00ff */
[----:B------:R-:W-:-:S02]  /*09c0*/  LOP3.LUT R4, R4, R17, RZ, 0x3c, !PT ;  /* 0x0000001104047212 */ /* 0x000fc400078e3cff */
[----:B------:R-:W-:Y:S02]  /*09d0*/  SHF.R.U32.HI R17, RZ, 0x2, R2 ;  /* 0x00000002ff117819 */ /* 0x000fe40000011602 */
[----:B------:R-:W-:Y:S01]  /*09e0*/  SHF.R.U32.HI R21, RZ, 0x2, R4 ;  /* 0x00000002ff157819 */ /* 0x000fe20000011604 */
[C---:B------:R-:W-:Y:S01]  /*09f0*/  IMAD.SHL.U32 R3, R4.reuse, 0x10, RZ ;  /* 0x0000001004037824 */ /* 0x040fe200078e00ff */
[----:B------:R-:W-:Y:S02]  /*0a00*/  LOP3.LUT R17, R17, R2, RZ, 0x3c, !PT ;  /* 0x0000000211117212 */ /* 0x000fe400078e3cff */
[----:B------:R-:W-:Y:S02]  /*0a10*/  LOP3.LUT R21, R21, R4, RZ, 0x3c, !PT ;  /* 0x0000000415157212 */ /* 0x000fe400078e3cff */
[----:B------:R-:W-:Y:S01]  /*0a20*/  LOP3.LUT R3, R4, R3, R11, 0x96, !PT ;  /* 0x0000000304037212 */ /* 0x000fe200078e960b */
[----:B------:R-:W-:-:S03]  /*0a30*/  IMAD.SHL.U32 R18, R17, 0x2, RZ ;  /* 0x0000000211127824 */ /* 0x000fc600078e00ff */
[----:B------:R-:W-:Y:S02]  /*0a40*/  LOP3.LUT R16, R3, R0, RZ, 0x3c, !PT ;  /* 0x0000000003107212 */ /* 0x000fe400078e3cff */
[----:B------:R-:W-:Y:S02]  /*0a50*/  SHF.R.U32.HI R0, RZ, 0x2, R13 ;  /* 0x00000002ff007819 */ /* 0x000fe4000001160d */
[----:B------:R-:W-:Y:S01]  /*0a60*/  SHF.R.U32.HI R3, RZ, 0x1, R12 ;  /* 0x00000001ff037819 */ /* 0x000fe2000001160c */
[----:B------:R-:W-:-:S04]  /*0a70*/  IMAD.SHL.U32 R11, R16, 0x10, RZ ;  /* 0x00000010100b7824 */ /* 0x000fc800078e00ff */
[----:B------:R-:W-:Y:S01]  /*0a80*/  IMAD.HI.U32 R3, R3, -0x7bdef7bd, RZ ;  /* 0x8421084303037827 */ /* 0x000fe200078e00ff */
[----:B------:R-:W-:Y:S02]  /*0a90*/  LOP3.LUT R11, R16, R11, R14, 0x96, !PT ;  /* 0x0000000b100b7212 */ /* 0x000fe400078e960e */
[----:B------:R-:W-:Y:S02]  /*0aa0*/  LOP3.LUT R14, R0, R13, RZ, 0x3c, !PT ;  /* 0x0000000d000e7212 */ /* 0x000fe400078e3cff */
[----:B------:R-:W-:Y:S02]  /*0ab0*/  LOP3.LUT R0, R11, R24, RZ, 0x3c, !PT ;  /* 0x000000180b007212 */ /* 0x000fe400078e3cff */
[----:B------:R-:W-:Y:S01]  /*0ac0*/  IADD3 R11, PT, PT, R31, 0x10974f, R4 ;  /* 0x0010974f1f0b7810 */ /* 0x000fe20007ffe004 */
[----:B------:R-:W-:Y:S01]  /*0ad0*/  IMAD.SHL.U32 R15, R14, 0x2, RZ ;  /* 0x000000020e0f7824 */ /* 0x000fe200078e00ff */
[----:B------:R-:W-:Y:S01]  /*0ae0*/  SHF.R.U32.HI R3, RZ, 0x4, R3 ;  /* 0x00000004ff037819 */ /* 0x000fe20000011603 */
[----:B------:R-:W-:-:S04]  /*0af0*/  IMAD.SHL.U32 R13, R0, 0x10, RZ ;  /* 0x00000010000d7824 */ /* 0x000fc800078e00ff */
[----:B------:R-:W-:Y:S01]  /*0b00*/  IMAD R12, R3, -0x3e, R12 ;  /* 0xffffffc2030c7824 */ /* 0x000fe200078e020c */
[----:B------:R-:W-:Y:S02]  /*0b10*/  LOP3.LUT R15, R0, R13, R15, 0x96, !PT ;  /* 0x0000000d000f7212 */ /* 0x000fe400078e960f */
[----:B------:R-:W-:Y:S02]  /*0b20*/  SHF.R.U32.HI R13, RZ, 0x1, R11 ;  /* 0x00000001ff0d7819 */ /* 0x000fe4000001160b */
[----:B------:R-:W-:Y:S02]  /*0b30*/  LOP3.LUT R2, R15, R14, RZ, 0x3c, !PT ;  /* 0x0000000e0f027212 */ /* 0x000fe400078e3cff */
[----:B------:R-:W-:Y:S01]  /*0b40*/  IADD3 R3, PT, PT, R31, 0x161f14, R16 ;  /* 0x00161f141f037810 */ /* 0x000fe20007ffe010 */
[----:B------:R-:W-:Y:S01]  /*0b50*/  IMAD.HI.U32 R13, R13, -0x7bdef7bd, RZ ;  /* 0x842108430d0d7827 */ /* 0x000fe200078e00ff */
[----:B------:R-:W-:Y:S02]  /*0b60*/  ISETP.GE.U32.AND P1, PT, R12, 0x23, PT ;  /* 0x000000230c00780c */ /* 0x000fe40003f26070 */
[----:B------:R-:W-:Y:S01]  /*0b70*/  SHF.R.U32.HI R15, RZ, 0x1, R3 ;  /* 0x00000001ff0f7819 */ /* 0x000fe20000011603 */
[----:B------:R-:W-:Y:S01]  /*0b80*/  IMAD.SHL.U32 R19, R2, 0x10, RZ ;  /* 0x0000001002137824 */ /* 0x000fe200078e00ff */
[----:B------:R-:W-:-:S02]  /*0b90*/  SHF.R.U32.HI R14, RZ, 0x4, R13 ;  /* 0x00000004ff0e7819 */ /* 0x000fc4000001160d */
[----:B------:R-:W-:Y:S01]  /*0ba0*/  SHF.R.U32.HI R13, RZ, 0x2, R16 ;  /* 0x00000002ff0d7819 */ /* 0x000fe20000011610 */
[----:B------:R-:W-:Y:S01]  /*0bb0*/  IMAD.HI.U32 R15, R15, -0x7bdef7bd, RZ ;  /* 0x842108430f0f7827 */ /* 0x000fe200078e00ff */
[----:B------:R-:W-:Y:S02]  /*0bc0*/  LOP3.LUT R18, R2, R19, R18, 0x96, !PT ;  /* 0x0000001302127212 */ /* 0x000fe400078e9612 */
[----:B------:R-:W-:Y:S01]  /*0bd0*/  LOP3.LUT R24, R13, R16, RZ, 0x3c, !PT ;  /* 0x000000100d187212 */ /* 0x000fe200078e3cff */
[----:B------:R-:W-:Y:S01]  /*0be0*/  IMAD R14, R14, -0x3e, R11 ;  /* 0xffffffc20e0e7824 */ /* 0x000fe200078e020b */
[----:B------:R-:W-:Y:S01]  /*0bf0*/  LOP3.LUT R4, R18, R17, RZ, 0x3c, !PT ;  /* 0x0000001112047212 */ /* 0x000fe200078e3cff */
[----:B------:R-:W-:Y:S01]  /*0c00*/  IMAD.MOV.U32 R11, RZ, RZ, 0x38 ;  /* 0x00000038ff0b7424 */ /* 0x000fe200078e00ff */
[----:B------:R-:W-:Y:S01]  /*0c10*/  SHF.R.U32.HI R16, RZ, 0x4, R15 ;  /* 0x00000004ff107819 */ /* 0x000fe2000001160f */
[----:B------:R-:W-:Y:S01]  /*0c20*/  IMAD.SHL.U32 R15, R21, 0x2, RZ ;  /* 0x00000002150f7824 */ /* 0x000fe200078e00ff */
[----:B------:R-:W-:Y:S01]  /*0c30*/  ISETP.GE.U32.AND P0, PT, R12, 0xa, PT ;  /* 0x0000000a0c00780c */ /* 0x000fe20003f06070 */
[----:B------:R-:W-:Y:S01]  /*0c40*/  IMAD.SHL.U32 R13, R4, 0x10, RZ ;  /* 0x00000010040d7824 */ /* 0x000fe200078e00ff */
[----:B------:R-:W-:Y:S01]  /*0c50*/  IADD3 R18, PT, PT, R31, 0x1ba6d9, R0 ;  /* 0x001ba6d91f127810 */ /* 0x000fe20007ffe000 */
[----:B------:R-:W-:-:S03]  /*0c60*/  IMAD R16, R16, -0x3e, R3 ;  /* 0xffffffc210107824 */ /* 0x000fc600078e0203 */
[----:B------:R-:W-:Y:S02]  /*0c70*/  LOP3.LUT R20, R4, R13, R15, 0x96, !PT ;  /* 0x0000000d04147212 */ /* 0x000fe400078e960f */
[----:B------:R-:W-:Y:S02]  /*0c80*/  SEL R13, R11, 0x3d, !P1 ;  /* 0x0000003d0b0d7807 */ /* 0x000fe40004800000 */
[C---:B------:R-:W-:Y:S02]  /*0c90*/  ISETP.GE.U32.AND P1, PT, R14.reuse, 0x23, PT ;  /* 0x000000230e00780c */ /* 0x040fe40003f26070 */
[----:B------:R-:W-:Y:S02]  /*0ca0*/  SEL R13, R13, 0x30, P0 ;  /* 0x000000300d0d7807 */ /* 0x000fe40000000000 */
[----:B------:R-:W-:Y:S02]  /*0cb0*/  SHF.R.U32.HI R17, RZ, 0x1, R18 ;  /* 0x00000001ff117819 */ /* 0x000fe40000011612 */
[----:B------:R-:W-:Y:S01]  /*0cc0*/  ISETP.GE.U32.AND P0, PT, R14, 0xa, PT ;  /* 0x0000000a0e00780c */ /* 0x000fe20003f06070 */
[----:B------:R-:W-:Y:S01]  /*0cd0*/  IMAD.IADD R12, R12, 0x1, R13 ;  /* 0x000000010c0c7824 */ /* 0x000fe200078e020d */
[----:B------:R-:W-:Y:S01]  /*0ce0*/  SEL R15, R11, 0x3d, !P1 ;  /* 0x0000003d0b0f7807 */ /* 0x000fe20004800000 */
[----:B------:R-:W-:Y:S01]  /*0cf0*/  IMAD.HI.U32 R19, R17, -0x7bdef7bd, RZ ;  /* 0x8421084311137827 */ /* 0x000fe200078e00ff */
[----:B------:R-:W-:-:S02]  /*0d00*/  LOP3.LUT R3, R20, R21, RZ, 0x3c, !PT ;  /* 0x0000001514037212 */ /* 0x000fc400078e3cff */
[----:B------:R-:W-:Y:S01]  /*0d10*/  ISETP.GE.U32.AND P1, PT, R16, 0x23, PT ;  /* 0x000000231000780c */ /* 0x000fe20003f26070 */
[----:B------:R-:W-:Y:S01]  /*0d20*/  IMAD.SHL.U32 R21, R24, 0x2, RZ ;  /* 0x0000000218157824 */ /* 0x000fe200078e00ff */
[----:B------:R-:W-:Y:S01]  /*0d30*/  SEL R15, R15, 0x30, P0 ;  /* 0x000000300f0f7807 */ /* 0x000fe20000000000 */
[----:B------:R-:W-:Y:S01]  /*0d40*/  IMAD.SHL.U32 R20, R3, 0x10, RZ ;  /* 0x0000001003147824 */ /* 0x000fe200078e00ff */
[----:B------:R-:W-:Y:S02]  /*0d50*/  ISETP.GE.U32.AND P0, PT, R16, 0xa, PT ;  /* 0x0000000a1000780c */ /* 0x000fe40003f06070 */
[----:B------:R-:W-:Y:S01]  /*0d60*/  SEL R17, R11, 0x3d, !P1 ;  /* 0x0000003d0b117807 */ /* 0x000fe20004800000 */
[----:B------:R-:W-:Y:S01]  /*0d70*/  IMAD.IADD R13, R14, 0x1, R15 ;  /* 0x000000010e0d7824 */ /* 0x000fe200078e020f */
[----:B------:R-:W-:Y:S02]  /*0d80*/  LOP3.LUT R21, R3, R20, R21, 0x96, !PT ;  /* 0x0000001403157212 */ /* 0x000fe400078e9615 */
[----:B------:R-:W-:-:S02]  /*0d90*/  SEL R17, R17, 0x30, P0 ;  /* 0x0000003011117807 */ /* 0x000fc40000000000 */
[----:B------:R-:W-:Y:S02]  /*0da0*/  LOP3.LUT R24, R21, R24, RZ, 0x3c, !PT ;  /* 0x0000001815187212 */ /* 0x000fe400078e3cff */
[C---:B------:R-:W-:Y:S01]  /*0db0*/  IADD3 R20, PT, PT, R31.reuse, 0x26b663, R4 ;  /* 0x0026b6631f147810 */ /* 0x040fe20007ffe004 */
[----:B------:R-:W-:Y:S01]  /*0dc0*/  IMAD.IADD R14, R16, 0x1, R17 ;  /* 0x00000001100e7824 */ /* 0x000fe200078e0211 */
[C---:B------:R-:W-:Y:S02]  /*0dd0*/  IADD3 R17, PT, PT, R31.reuse, 0x212e9e, R2 ;  /* 0x00212e9e1f117810 */ /* 0x040fe40007ffe002 */
[C---:B------:R-:W-:Y:S01]  /*0de0*/  IADD3 R22, PT, PT, R31.reuse, 0x2c3e28, R3 ;  /* 0x002c3e281f167810 */ /* 0x040fe20007ffe003 */
[----:B------:R-:W-:Y:S01]  /*0df0*/  VIADD R31, R31, 0x31c5ed ;  /* 0x0031c5ed1f1f7836 */ /* 0x000fe20000000000 */
[----:B------:R-:W-:Y:S02]  /*0e00*/  SHF.R.U32.HI R19, RZ, 0x4, R19 ;  /* 0x00000004ff137819 */ /* 0x000fe40000011613 */
[----:B------:R-:W-:Y:S01]  /*0e10*/  SHF.R.U32.HI R15, RZ, 0x1, R17 ;  /* 0x00000001ff0f7819 */ /* 0x000fe20000011611 */
[----:B------:R-:W-:Y:S01]  /*0e20*/  IMAD.IADD R25, R24, 0x1, R31 ;  /* 0x0000000118197824 */ /* 0x000fe200078e021f */
[----:B------:R-:W-:Y:S01]  /*0e30*/  SHF.R.U32.HI R23, RZ, 0x1, R22 ;  /* 0x00000001ff177819 */ /* 0x000fe20000011616 */
[----:B------:R-:W-:Y:S01]  /*0e40*/  IMAD R19, R19, -0x3e, R18 ;  /* 0xffffffc213137824 */ /* 0x000fe200078e0212 */
[----:B------:R-:W-:Y:S01]  /*0e50*/  SHF.R.U32.HI R18, RZ, 0x1, R20 ;  /* 0x00000001ff127819 */ /* 0x000fe20000011614 */
[----:B------:R-:W-:Y:S01]  /*0e60*/  IMAD.HI.U32 R16, R15, -0x7bdef7bd, RZ ;  /* 0x842108430f107827 */ /* 0x000fe200078e00ff */
[----:B------:R-:W-:-:S02]  /*0e70*/  SHF.R.U32.HI R26, RZ, 0x1, R25 ;  /* 0x00000001ff1a7819 */ /* 0x000fc40000011619 */
[C---:B------:R-:W-:Y:S01]  /*0e80*/  ISETP.GE.U32.AND P1, PT, R19.reuse, 0x23, PT ;  /* 0x000000231300780c */ /* 0x040fe20003f26070 */
[----:B------:R-:W-:Y:S01]  /*0e90*/  IMAD.HI.U32 R21, R18, -0x7bdef7bd, RZ ;  /* 0x8421084312157827 */ /* 0x000fe200078e00ff */
[----:B------:R-:W-:Y:S02]  /*0ea0*/  SHF.R.U32.HI R18, RZ, 0x4, R16 ;  /* 0x00000004ff127819 */ /* 0x000fe40000011610 */
[----:B------:R-:W-:Y:S01]  /*0eb0*/  ISETP.GE.U32.AND P0, PT, R19, 0xa, PT ;  /* 0x0000000a1300780c */ /* 0x000fe20003f06070 */
[----:B------:R-:W-:Y:S01]  /*0ec0*/  IMAD.HI.U32 R23, R23, -0x7bdef7bd, RZ ;  /* 0x8421084317177827 */ /* 0x000fe200078e00ff */
[----:B------:R-:W-:Y:S02]  /*0ed0*/  SHF.R.U32.HI R21, RZ, 0x4, R21 ;  /* 0x00000004ff157819 */ /* 0x000fe40000011615 */
[----:B------:R-:W-:Y:S01]  /*0ee0*/  SEL R15, R11, 0x3d, !P1 ;  /* 0x0000003d0b0f7807 */ /* 0x000fe20004800000 */
[----:B------:R-:W-:Y:S01]  /*0ef0*/  IMAD.HI.U32 R26, R26, -0x7bdef7bd, RZ ;  /* 0x842108431a1a7827 */ /* 0x000fe200078e00ff */
[----:B------:R-:W-:-:S02]  /*0f00*/  SHF.R.U32.HI R23, RZ, 0x4, R23 ;  /* 0x00000004ff177819 */ /* 0x000fc40000011617 */
[----:B------:R-:W-:Y:S01]  /*0f10*/  SEL R16, R15, 0x30, P0 ;  /* 0x000000300f107807 */ /* 0x000fe20000000000 */
[----:B------:R-:W-:Y:S01]  /*0f20*/  IMAD R18, R18, -0x3e, R17 ;  /* 0xffffffc212127824 */ /* 0x000fe200078e0211 */
[----:B------:R-:W-:Y:S01]  /*0f30*/  SHF.R.U32.HI R26, RZ, 0x4, R26 ;  /* 0x00000004ff1a7819 */ /* 0x000fe2000001161a */
[----:B------:R-:W-:Y:S02]  /*0f40*/  IMAD R21, R21, -0x3e, R20 ;  /* 0xffffffc215157824 */ /* 0x000fe400078e0214 */
[----:B------:R-:W-:Y:S01]  /*0f50*/  IMAD R23, R23, -0x3e, R22 ;  /* 0xffffffc217177824 */ /* 0x000fe200078e0216 */
[----:B------:R-:W-:Y:S01]  /*0f60*/  ISETP.GE.U32.AND P1, PT, R18, 0x23, PT ;  /* 0x000000231200780c */ /* 0x000fe20003f26070 */
[----:B------:R-:W-:Y:S01]  /*0f70*/  IMAD R26, R26, -0x3e, R25 ;  /* 0xffffffc21a1a7824 */ /* 0x000fe200078e0219 */
[----:B------:R-:W-:Y:S01]  /*0f80*/  ISETP.GE.U32.AND P3, PT, R21, 0x23, PT ;  /* 0x000000231500780c */ /* 0x000fe20003f66070 */
[----:B------:R-:W-:Y:S01]  /*0f90*/  IMAD.IADD R16, R19, 0x1, R16 ;  /* 0x0000000113107824 */ /* 0x000fe200078e0210 */
[----:B------:R-:W-:-:S02]  /*0fa0*/  ISETP.GE.U32.AND P2, PT, R23, 0x23, PT ;  /* 0x000000231700780c */ /* 0x000fc40003f46070 */
[----:B------:R-:W-:Y:S02]  /*0fb0*/  ISETP.GE.U32.AND P4, PT, R26, 0x23, PT ;  /* 0x000000231a00780c */ /* 0x000fe40003f86070 */
[C---:B------:R-:W-:Y:S02]  /*0fc0*/  SEL R15, R11.reuse, 0x3d, !P1 ;  /* 0x0000003d0b0f7807 */ /* 0x040fe40004800000 */
[C---:B------:R-:W-:Y:S02]  /*0fd0*/  SEL R17, R11.reuse, 0x3d, !P3 ;  /* 0x0000003d0b117807 */ /* 0x040fe40005800000 */
[----:B------:R-:W-:Y:S02]  /*0fe0*/  SEL R19, R11, 0x3d, !P2 ;  /* 0x0000003d0b137807 */ /* 0x000fe40005000000 */
[----:B------:R-:W-:Y:S02]  /*0ff0*/  ISETP.GE.U32.AND P1, PT, R21, 0xa, PT ;  /* 0x0000000a1500780c */ /* 0x000fe40003f26070 */
[----:B------:R-:W-:-:S02]  /*1000*/  ISETP.GE.U32.AND P3, PT, R23, 0xa, PT ;  /* 0x0000000a1700780c */ /* 0x000fc40003f66070 */
[----:B------:R-:W-:Y:S02]  /*1010*/  ISETP.GE.U32.AND P2, PT, R26, 0xa, PT ;  /* 0x0000000a1a00780c */ /* 0x000fe40003f46070 */
[----:B------:R-:W-:Y:S02]  /*1020*/  SEL R11, R11, 0x3d, !P4 ;  /* 0x0000003d0b0b7807 */ /* 0x000fe40006000000 */
[----:B------:R-:W-:Y:S02]  /*1030*/  SEL R20, R17, 0x30, P1 ;  /* 0x0000003011147807 */ /* 0x000fe40000800000 */
[----:B------:R-:W-:Y:S02]  /*1040*/  SEL R22, R19, 0x30, P3 ;  /* 0x0000003013167807 */ /* 0x000fe40001800000 */
[----:B------:R-:W-:Y:S01]  /*1050*/  SEL R11, R11, 0x30, P2 ;  /* 0x000000300b0b7807 */ /* 0x000fe20001000000 */
[----:B------:R-:W-:Y:S01]  /*1060*/  IMAD.IADD R20, R21, 0x1, R20 ;  /* 0x0000000115147824 */ /* 0x000fe200078e0214 */
[----:B------:R-:W-:Y:S01]  /*1070*/  ISETP.GE.U32.AND P0, PT, R18, 0xa, PT ;  /* 0x0000000a1200780c */ /* 0x000fe20003f06070 */
[----:B------:R-:W-:-:S02]  /*1080*/  IMAD.IADD R22, R23, 0x1, R22 ;  /* 0x0000000117167824 */ /* 0x000fc400078e0216 */
[--C-:B------:R-:W-:Y:S01]  /*1090*/  IMAD.IADD R26, R26, 0x1, R11.reuse ;  /* 0x000000011a1a7824 */ /* 0x100fe200078e020b */
[----:B------:R-:W-:Y:S02]  /*10a0*/  SEL R15, R15, 0x30, P0 ;  /* 0x000000300f0f7807 */ /* 0x000fe40000000000 */
[----:B------:R-:W-:Y:S02]  /*10b0*/  PRMT R11, R12, 0x7610, R11 ;  /* 0x000076100c0b7816 */ /* 0x000fe4000000000b */
[----:B------:R-:W-:Y:S01]  /*10c0*/  PRMT R12, R13, 0x7610, R12 ;  /* 0x000076100d0c7816 */ /* 0x000fe2000000000c */
[----:B------:R-:W-:Y:S01]  /*10d0*/  IMAD.IADD R15, R18, 0x1, R15 ;  /* 0x00000001120f7824 */ /* 0x000fe200078e020f */
[----:B------:R-:W-:Y:S02]  /*10e0*/  PRMT R13, R14, 0x7610, R13 ;  /* 0x000076100e0d7816 */ /* 0x000fe4000000000d */
[----:B------:R-:W-:Y:S02]  /*10f0*/  PRMT R14, R16, 0x7610, R14 ;  /* 0x00007610100e7816 */ /* 0x000fe4000000000e */
[----:B------:R-:W-:-:S02]  /*1100*/  PRMT R16, R20, 0x7610, R16 ;  /* 0x0000761014107816 */ /* 0x000fc40000000010 */
[----:B------:R-:W-:Y:S02]  /*1110*/  PRMT R17, R22, 0x7610, R17 ;  /* 0x0000761016117816 */ /* 0x000fe40000000011 */
[----:B------:R-:W-:-:S07]  /*1120*/  PRMT R33, R26, 0x7610, R33 ;  /* 0x000076101a217816 */ /* 0x000fce0000000021 */
.L_x_1:
[----:B------:R-:W1:Y:S01]  /*1130*/  S2UR UR6, SR_CgaCtaId ;  /* 0x00000000000679c3 */ /* 0x000e620000008800 */
[----:B------:R-:W-:Y:S01]  /*1140*/  UMOV UR5, 0x400 ;  /* 0x0000040000057882 */ /* 0x000fe20000000000 */
[----:B------:R-:W-:Y:S01]  /*1150*/  LOP3.LUT R35, R7, 0xffff, RZ, 0xc0, !PT ;  /* 0x0000ffff07237812 */ /* 0x000fe200078ec0ff */
[----:B------:R-:W-:Y:S01]  /*1160*/  IMAD.SHL.U32 R37, R10, 0x10, RZ ;  /* 0x000000100a257824 */ /* 0x000fe200078e00ff */
[----:B------:R-:W-:Y:S01]  /*1170*/  LOP3.LUT R22, R8, 0xffff, RZ, 0xc0, !PT ;  /* 0x0000ffff08167812 */ /* 0x000fe200078ec0ff */
[----:B------:R-:W-:Y:S01]  /*1180*/  BSSY.RECONVERGENT B0, `(.L_x_2) ;  /* 0x0000209000007945 */ /* 0x000fe20003800200 */
[----:B------:R-:W-:Y:S02]  /*1190*/  SHF.R.U32.HI R35, RZ, 0x4, R35 ;  /* 0x00000004ff237819 */ /* 0x000fe40000011623 */
[----:B------:R-:W-:Y:S02]  /*11a0*/  SHF.R.U32.HI R22, RZ, 0x4, R22 ;  /* 0x00000004ff167819 */ /* 0x000fe40000011616 */
[----:B------:R-:W-:-:S02]  /*11b0*/  LOP3.LUT R35, R35, 0xf, RZ, 0xc0, !PT ;  /* 0x0000000f23237812 */ /* 0x000fc400078ec0ff */
[----:B------:R-:W-:Y:S02]  /*11c0*/  LOP3.LUT R22, R22, 0xf, RZ, 0xc0, !PT ;  /* 0x0000000f16167812 */ /* 0x000fe400078ec0ff */
[----:B------:R-:W-:-:S03]  /*11d0*/  LOP3.LUT R25, R9, 0xffff, RZ, 0xc0, !PT ;  /* 0x0000ffff09197812 */ /* 0x000fc600078ec0ff */
[----:B------:R-:W-:Y:S01]  /*11e0*/  IMAD R34, R7, 0x10, R22 ;  /* 0x0000001007227824 */ /* 0x000fe200078e0216 */
[----:B------:R-:W-:-:S04]  /*11f0*/  SHF.R.U32.HI R25, RZ, 0x4, R25 ;  /* 0x00000004ff197819 */ /* 0x000fc80000011619 */
[----:B------:R-:W-:Y:S01]  /*1200*/  LOP3.LUT R25, R25, 0xf, RZ, 0xc0, !PT ;  /* 0x0000000f19197812 */ /* 0x000fe200078ec0ff */
[----:B-1----:R-:W-:-:S04]  /*1210*/  ULEA UR5, UR6, UR5, 0x18 ;  /* 0x0000000506057291 */ /* 0x002fc8000f8ec0ff */
[----:B------:R-:W-:-:S05]  /*1220*/  IMAD R30, R8, 0x10, R25 ;  /* 0x00000010081e7824 */ /* 0x000fca00078e0219 */
[----:B------:R-:W-:Y:S01]  /*1230*/  LOP3.LUT R42, R30, 0xab, RZ, 0x3c, !PT ;  /* 0x000000ab1e2a7812 */ /* 0x000fe200078e3cff */
[----:B------:R-:W1:Y:S03]  /*1240*/  LDS.64 R18, [UR5+0x208] ;  /* 0x00020805ff127984 */ /* 0x000e660008000a00 */
[----:B------:R-:W-:-:S06]  /*1250*/  LOP3.LUT R42, R42, 0xff, RZ, 0xc0, !PT ;  /* 0x000000ff2a2a7812 */ /* 0x000fcc00078ec0ff */
[----:B------:R-:W-:Y:S01]  /*1260*/  POPC R42, R42 ;  /* 0x0000002a002a7309 */ /* 0x000fe20000000000 */
[----:B-1----:R-:W-:-:S04]  /*1270*/  LOP3.LUT R20, R18, 0x10, R35, 0x1e, !PT ;  /* 0x0000001012147812 */ /* 0x002fc800078e1e23 */
[----:B------:R-:W-:-:S04]  /*1280*/  LOP3.LUT R20, R20, 0xff, RZ, 0xc0, !PT ;  /* 0x000000ff14147812 */ /* 0x000fc800078ec0ff */
[----:B------:R-:W-:-:S06]  /*1290*/  LEA R20, R20, UR5, 0x3 ;  /* 0x0000000514147c11 */ /* 0x000fcc000f8e18ff */
[----:B------:R-:W1:Y:S02]  /*12a0*/  LDS.64 R20, [R20] ;  /* 0x0000000014147984 */ /* 0x000e640000000a00 */
[----:B-1----:R-:W-:-:S05]  /*12b0*/  IMAD.SHL.U32 R27, R20, 0x100, RZ ;  /* 0x00000100141b7824 */ /* 0x002fca00078e00ff */
[C-C-:B------:R-:W-:Y:S02]  /*12c0*/  LOP3.LUT R23, R27.reuse, 0xffff, R18.reuse, 0x48, !PT ;  /* 0x0000ffff1b177812 */ /* 0x140fe400078e4812 */
[----:B------:R-:W-:Y:S02]  /*12d0*/  LOP3.LUT R27, R27, 0xffff0000, RZ, 0xc0, !PT ;  /* 0xffff00001b1b7812 */ /* 0x000fe400078ec0ff */
[----:B------:R-:W-:Y:S02]  /*12e0*/  SHF.R.U32.HI R23, RZ, 0x8, R23 ;  /* 0x00000008ff177819 */ /* 0x000fe40000011617 */
[----:B------:R-:W-:Y:S02]  /*12f0*/  LOP3.LUT R36, R27, 0xffffff00, R18, 0x78, !PT ;  /* 0xffffff001b247812 */ /* 0x000fe400078e7812 */
[----:B------:R-:W-:-:S04]  /*1300*/  LOP3.LUT R23, R34, 0xff, R23, 0x48, !PT ;  /* 0x000000ff22177812 */ /* 0x000fc800078e4817 */
[----:B------:R-:W-:-:S06]  /*1310*/  LEA R23, R23, UR5, 0x3 ;  /* 0x0000000517177c11 */ /* 0x000fcc000f8e18ff */
[----:B------:R-:W1:Y:S02]  /*1320*/  LDS.64 R22, [R23] ;  /* 0x0000000017167984 */ /* 0x000e640000000a00 */
[C---:B-1----:R-:W-:Y:S01]  /*1330*/  IMAD.U32 R32, R22.reuse, 0x10000, RZ ;  /* 0x0001000016207824 */ /* 0x042fe200078e00ff */
[--C-:B------:R-:W-:Y:S02]  /*1340*/  SHF.L.U64.HI R22, R22, 0x10, R23.reuse ;  /* 0x0000001016167819 */ /* 0x100fe40000010217 */
[----:B------:R-:W-:Y:S02]  /*1350*/  SHF.R.U32.HI R43, RZ, 0x8, R23 ;  /* 0x00000008ff2b7819 */ /* 0x000fe40000011617 */
[----:B------:R-:W-:Y:S02]  /*1360*/  LOP3.LUT R26, R32, R36, RZ, 0x3c, !PT ;  /* 0x00000024201a7212 */ /* 0x000fe400078e3cff */
[----:B------:R-:W-:Y:S02]  /*1370*/  LOP3.LUT R27, R22, 0xffffff, R19, 0x78, !PT ;  /* 0x00ffffff161b7812 */ /* 0x000fe400078e7813 */
[----:B------:R-:W-:-:S02]  /*1380*/  LOP3.LUT R43, R43, 0xffff, RZ, 0xc0, !PT ;  /* 0x0000ffff2b2b7812 */ /* 0x000fc400078ec0ff */
[----:B------:R-:W-:Y:S02]  /*1390*/  SHF.R.U64 R25, R26, 0x10, R27 ;  /* 0x000000101a197819 */ /* 0x000fe4000000121b */
[----:B------:R-:W-:Y:S02]  /*13a0*/  SHF.L.U64.HI R27, R20, 0x8, R21 ;  /* 0x00000008141b7819 */ /* 0x000fe40000010215 */
[----:B------:R-:W-:Y:S02]  /*13b0*/  LOP3.LUT R25, R30, 0xff, R25, 0x48, !PT ;  /* 0x000000ff1e197812 */ /* 0x000fe400078e4819 */
[----:B------:R-:W-:Y:S02]  /*13c0*/  LOP3.LUT R26, R27, 0xffff, RZ, 0xc0, !PT ;  /* 0x0000ffff1b1a7812 */ /* 0x000fe400078ec0ff */
[----:B------:R-:W-:Y:S02]  /*13d0*/  LEA R25, R25, UR5, 0x3 ;  /* 0x0000000519197c11 */ /* 0x000fe4000f8e18ff */
[----:B------:R-:W-:-:S02]  /*13e0*/  LOP3.LUT R26, R26, 0xffffff, R19, 0x78, !PT ;  /* 0x00ffffff1a1a7812 */ /* 0x000fc400078e7813 */
[----:B------:R-:W-:Y:S01]  /*13f0*/  SHF.R.U32.HI R21, RZ, 0x10, R21 ;  /* 0x00000010ff157819 */ /* 0x000fe20000011615 */
[----:B------:R-:W1:Y:S01]  /*1400*/  LDS.64 R28, [R25] ;  /* 0x00000000191c7984 */ /* 0x000e620000000a00 */
[----:B------:R-:W-:Y:S02]  /*1410*/  LOP3.LUT R20, R10, 0xffff, RZ, 0xc0, !PT ;  /* 0x0000ffff0a147812 */ /* 0x000fe400078ec0ff */
[----:B------:R-:W-:Y:S02]  /*1420*/  LOP3.LUT R26, R26, 0xff0000, R27, 0x78, !PT ;  /* 0x00ff00001a1a7812 */ /* 0x000fe400078e781b */
[----:B------:R-:W-:Y:S02]  /*1430*/  LOP3.LUT R21, R21, 0xff0000ff, R36, 0x48, !PT ;  /* 0xff0000ff15157812 */ /* 0x000fe400078e4824 */
[----:B------:R-:W-:Y:S02]  /*1440*/  LOP3.LUT R27, R22, 0xff, RZ, 0xc0, !PT ;  /* 0x000000ff161b7812 */ /* 0x000fe400078ec0ff */
[----:B------:R-:W-:-:S02]  /*1450*/  SHF.R.U32.HI R20, RZ, 0x4, R20 ;  /* 0x00000004ff147819 */ /* 0x000fc40000011614 */
[----:B------:R-:W-:Y:S02]  /*1460*/  LOP3.LUT R32, R21, 0xff000000, R32, 0x78, !PT ;  /* 0xff00000015207812 */ /* 0x000fe400078e7820 */
[----:B------:R-:W-:Y:S02]  /*1470*/  LOP3.LUT R27, R27, 0xffffff, R26, 0x78, !PT ;  /* 0x00ffffff1b1b7812 */ /* 0x000fe400078e781a */
[----:B------:R-:W-:Y:S02]  /*1480*/  LOP3.LUT R20, R20, 0xf, RZ, 0xc0, !PT ;  /* 0x0000000f14147812 */ /* 0x000fe400078ec0ff */
[----:B------:R-:W-:Y:S02]  /*1490*/  LOP3.LUT R22, R22, 0xffff00, RZ, 0xc0, !PT ;  /* 0x00ffff0016167812 */ /* 0x000fe400078ec0ff */
[----:B-----5:R-:W-:Y:S02]  /*14a0*/  LOP3.LUT R23, R5, 0xffff, RZ, 0xc0, !PT ;  /* 0x0000ffff05177812 */ /* 0x020fe400078ec0ff */
[----:B------:R-:W-:Y:S01]  /*14b0*/  LOP3.LUT R39, R22, 0xffffff, R27, 0x78, !PT ;  /* 0x00ffffff16277812 */ /* 0x000fe200078e781b */
[----:B------:R-:W-:-:S02]  /*14c0*/  VIADD R22, R37, 0x2 ;  /* 0x0000000225167836 */ /* 0x000fc40000000000 */
[C---:B-1----:R-:W-:Y:S01]  /*14d0*/  IMAD.SHL.U32 R25, R28.reuse, 0x1000000, RZ ;  /* 0x010000001c197824 */ /* 0x042fe200078e00ff */
[----:B------:R-:W-:Y:S01]  /*14e0*/  SHF.L.U64.HI R36, R28, 0x18, R29 ;  /* 0x000000181c247819 */ /* 0x000fe2000001021d */
[----:B------:R-:W-:-:S03]  /*14f0*/  IMAD R28, R9, 0x10, R20 ;  /* 0x00000010091c7824 */ /* 0x000fc600078e0214 */
[----:B------:R-:W-:Y:S02]  /*1500*/  LOP3.LUT R21, R25, R32, RZ, 0x3c, !PT ;  /* 0x0000002019157212 */ /* 0x000fe400078e3cff */
[C---:B------:R-:W-:Y:S02]  /*1510*/  LOP3.LUT R26, R36.reuse, R27, RZ, 0x3c, !PT ;  /* 0x0000001b241a7212 */ /* 0x040fe400078e3cff */
[----:B------:R-:W-:Y:S02]  /*1520*/  LOP3.LUT R39, R39, 0xffff, R36, 0x78, !PT ;  /* 0x0000ffff27277812 */ /* 0x000fe400078e7824 */
[----:B------:R-:W-:Y:S02]  /*1530*/  SHF.R.U64 R21, R21, 0x18, R26 ;  /* 0x0000001815157819 */ /* 0x000fe4000000121a */
[----:B------:R-:W-:Y:S02]  /*1540*/  LOP3.LUT R36, R36, 0xff0000, RZ, 0xc0, !PT ;  /* 0x00ff000024247812 */ /* 0x000fe400078ec0ff */
[----:B------:R-:W-:-:S04]  /*1550*/  LOP3.LUT R20, R28, 0xff, R21, 0x48, !PT ;  /* 0x000000ff1c147812 */ /* 0x000fc800078e4815 */
[----:B------:R-:W-:-:S06]  /*1560*/  LEA R20, R20, UR5, 0x3 ;  /* 0x0000000514147c11 */ /* 0x000fcc000f8e18ff */
[----:B------:R-:W1:Y:S02]  /*1570*/  LDS.64 R20, [R20] ;  /* 0x0000000014147984 */ /* 0x000e640000000a00 */
[----:B-1----:R-:W-:Y:S02]  /*1580*/  LOP3.LUT R27, R20, R39, RZ, 0x3c, !PT ;  /* 0x00000027141b7212 */ /* 0x002fe400078e3cff */
[----:B------:R-:W-:Y:S02]  /*1590*/  LOP3.LUT R39, R36, 0xffff00, R39, 0x78, !PT ;  /* 0x00ffff0024277812 */ /* 0x000fe400078e7827 */
[----:B------:R-:W-:Y:S02]  /*15a0*/  LOP3.LUT R22, R22, 0xff, R27, 0x48, !PT ;  /* 0x000000ff16167812 */ /* 0x000fe400078e481b */
[----:B------:R-:W-:Y:S02]  /*15b0*/  LOP3.LUT R38, R39, 0xffff00, R20, 0x78, !PT ;  /* 0x00ffff0027267812 */ /* 0x000fe400078e7814 */
[----:B------:R-:W-:-:S02]  /*15c0*/  LEA R22, R22, UR5, 0x3 ;  /* 0x0000000516167c11 */ /* 0x000fc4000f8e18ff */
[----:B------:R-:W-:Y:S02]  /*15d0*/  LOP3.LUT R39, R43, 0xff, R32, 0x78, !PT ;  /* 0x000000ff2b277812 */ /* 0x000fe400078e7820 */
[----:B------:R-:W-:Y:S01]  /*15e0*/  SHF.R.U32.HI R32, RZ, 0x4, R23 ;  /* 0x00000004ff207819 */ /* 0x000fe20000011617 */
[----:B------:R1:W2:Y:S01]  /*15f0*/  LDS.64 R26, [R22] ;  /* 0x00000000161a7984 */ /* 0x0002a20000000a00 */
[C---:B------:R-:W-:Y:S02]  /*1600*/  LOP3.LUT R36, R35.reuse, 0x30, RZ, 0xfc, !PT ;  /* 0x0000003023247812 */ /* 0x040fe400078efcff */
[----:B------:R-:W-:Y:S02]  /*1610*/  LOP3.LUT R32, R32, 0xf, RZ, 0xc0, !PT ;  /* 0x0000000f20207812 */ /* 0x000fe400078ec0ff */
[----:B------:R-:W-:Y:S02]  /*1620*/  LOP3.LUT R35, R35, 0xb7, RZ, 0x3c, !PT ;  /* 0x000000b723237812 */ /* 0x000fe400078e3cff */
[----:B-1----:R-:W-:-:S02]  /*1630*/  LOP3.LUT R22, R25, 0xff, R29, 0xc8, !PT ;  /* 0x000000ff19167812 */ /* 0x002fc400078ec81d */
[----:B------:R1:W-:Y:S02]  /*1640*/  POPC R25, R36 ;  /* 0x0000002400197309 */ /* 0x0003e40000000000 */
[----:B------:R-:W-:-:S04]  /*1650*/  LOP3.LUT R39, R22, 0xffff, R39, 0x78, !PT ;  /* 0x0000ffff16277812 */ /* 0x000fc800078e7827 */
[----:B------:R-:W-:Y:S02]  /*1660*/  LOP3.LUT R39, R39, 0xffff00, R29, 0x78, !PT ;  /* 0x00ffff0027277812 */ /* 0x000fe400078e781d */
[C---:B------:R-:W-:Y:S01]  /*1670*/  LOP3.LUT R29, R37.reuse, 0xf8, RZ, 0xc, !PT ;  /* 0x000000f8251d7812 */ /* 0x040fe200078e0cff */
[----:B------:R-:W-:Y:S01]  /*1680*/  POPC R35, R35 ;  /* 0x0000002300237309 */ /* 0x000fe20000000000 */
[----:B------:R-:W-:-:S07]  /*1690*/  LOP3.LUT R37, R37, 0xb8, RZ, 0x3c, !PT ;  /* 0x000000b825257812 */ /* 0x000fce00078e3cff */
[----:B------:R-:W-:Y:S01]  /*16a0*/  POPC R29, R29 ;  /* 0x0000001d001d7309 */ /* 0x000fe20000000000 */
[C---:B--2---:R-:W-:Y:S01]  /*16b0*/  IMAD.SHL.U32 R41, R26.reuse, 0x100, RZ ;  /* 0x000001001a297824 */ /* 0x044fe200078e00ff */
[--C-:B-1----:R-:W-:Y:S02]  /*16c0*/  SHF.R.U32.HI R36, RZ, 0x10, R27.reuse ;  /* 0x00000010ff247819 */ /* 0x102fe4000001161b */
[----:B------:R-:W-:Y:S01]  /*16d0*/  SHF.R.U64 R27, R26, 0x10, R27 ;  /* 0x000000101a1b7819 */ /* 0x000fe2000000121b */
[----:B------:R-:W-:Y:S01]  /*16e0*/  IMAD.SHL.U32 R26, R24, 0x10, RZ ;  /* 0x00000010181a7824 */ /* 0x000fe200078e00ff */
[C---:B------:R-:W-:Y:S02]  /*16f0*/  LOP3.LUT R23, R41.reuse, R38, RZ, 0x3c, !PT ;  /* 0x0000002629177212 */ /* 0x040fe400078e3cff */
[----:B------:R-:W-:Y:S02]  /*1700*/  LOP3.LUT R41, R41, 0xff0000, R36, 0xc8, !PT ;  /* 0x00ff000029297812 */ /* 0x000fe400078ec824 */
[----:B------:R-:W-:-:S02]  /*1710*/  SHF.R.U32.HI R23, RZ, 0x8, R23 ;  /* 0x00000008ff177819 */ /* 0x000fc40000011617 */
[----:B------:R-:W-:Y:S02]  /*1720*/  LOP3.LUT R44, R41, 0xff0000, R38, 0x78, !PT ;  /* 0x00ff0000292c7812 */ /* 0x000fe400078e7826 */
[----:B------:R-:W-:Y:S02]  /*1730*/  LOP3.LUT R22, R23, 0xe0, R32, 0x1e, !PT ;  /* 0x000000e017167812 */ /* 0x000fe400078e1e20 */
[----:B------:R-:W-:Y:S02]  /*1740*/  LOP3.LUT R23, R34, 0xc2, RZ, 0x3c, !PT ;  /* 0x000000c222177812 */ /* 0x000fe400078e3cff */
[----:B------:R-:W-:Y:S02]  /*1750*/  LOP3.LUT R22, R22, 0xff, RZ, 0xc0, !PT ;  /* 0x000000ff16167812 */ /* 0x000fe400078ec0ff */
[----:B------:R-:W-:Y:S02]  /*1760*/  LOP3.LUT R40, R23, 0xff, RZ, 0xc0, !PT ;  /* 0x000000ff17287812 */ /* 0x000fe400078ec0ff */
[----:B------:R-:W-:-:S02]  /*1770*/  LEA R22, R22, UR5, 0x3 ;  /* 0x0000000516167c11 */ /* 0x000fc4000f8e18ff */
[----:B------:R-:W-:Y:S02]  /*1780*/  LOP3.LUT R38, R37, 0xf8, RZ, 0xc0, !PT ;  /* 0x000000f825267812 */ /* 0x000fe400078ec0ff */
[----:B------:R-:W1:Y:S02]  /*1790*/  POPC R40, R40 ;  /* 0x0000002800287309 */ /* 0x000e640000000000 */
[----:B------:R-:W2:Y:S06]  /*17a0*/  LDS.64 R22, [R22] ;  /* 0x0000000016167984 */ /* 0x000eac0000000a00 */
[----:B------:R-:W-:Y:S01]  /*17b0*/  POPC R38, R38 ;  /* 0x0000002600267309 */ /* 0x000fe20000000000 */
[----:B-1----:R-:W-:-:S02]  /*17c0*/  IADD3 R25, PT, PT, R42, R25, R40 ;  /* 0x000000192a197210 */ /* 0x002fc40007ffe028 */
[----:B------:R-:W-:-:S04]  /*17d0*/  LOP3.LUT R40, R6, 0xffff, RZ, 0xc0, !PT ;  /* 0x0000ffff06287812 */ /* 0x000fc800078ec0ff */
[----:B------:R-:W-:-:S04]  /*17e0*/  SHF.R.U32.HI R37, RZ, 0x4, R40 ;  /* 0x00000004ff257819 */ /* 0x000fc80000011628 */
[----:B------:R-:W-:-:S05]  /*17f0*/  LOP3.LUT R40, R37, 0xf, RZ, 0xc0, !PT ;  /* 0x0000000f25287812 */ /* 0x000fca00078ec0ff */
[----:B------:R-:W-:Y:S02]  /*1800*/  IMAD R37, R5, 0x10, R40 ;  /* 0x0000001005257824 */ /* 0x000fe400078e0228 */
[----:B--2---:R-:W-:-:S05]  /*1810*/  IMAD.U32 R41, R22, 0x10000, RZ ;  /* 0x0001000016297824 */ /* 0x004fca00078e00ff */
[----:B------:R-:W-:-:S04]  /*1820*/  LOP3.LUT R41, R41, R44, RZ, 0x3c, !PT ;  /* 0x0000002c29297212 */ /* 0x000fc800078e3cff */
[----:B------:R-:W-:Y:S02]  /*1830*/  SHF.R.U32.HI R40, RZ, 0x10, R41 ;  /* 0x00000010ff287819 */ /* 0x000fe40000011629 */
[----:B------:R-:W-:Y:S02]  /*1840*/  LOP3.LUT R41, R34, 0xca, RZ, 0x3c, !PT ;  /* 0x000000ca22297812 */ /* 0x000fe400078e3cff */
[----:B------:R-:W-:Y:S02]  /*1850*/  LOP3.LUT R40, R37, 0xff, R40, 0x48, !PT ;  /* 0x000000ff25287812 */ /* 0x000fe400078e4828 */
[----:B------:R-:W-:Y:S02]  /*1860*/  SHF.R.U64 R34, R20, 0x18, R21 ;  /* 0x0000001814227819 */ /* 0x000fe40000001215 */
[----:B------:R-:W-:Y:S02]  /*1870*/  LEA R20, R40, UR5, 0x3 ;  /* 0x0000000528147c11 */ /* 0x000fe4000f8e18ff */
[----:B------:R-:W-:-:S02]  /*1880*/  LOP3.LUT R42, R34, 0xffff, RZ, 0xc0, !PT ;  /* 0x0000ffff222a7812 */ /* 0x000fc400078ec0ff */
[----:B------:R-:W-:Y:S02]  /*1890*/  LOP3.LUT R40, R30, 0xbf, RZ, 0x3c, !PT ;  /* 0x000000bf1e287812 */ /* 0x000fe400078e3cff */
[----:B------:R-:W1:Y:S01]  /*18a0*/  LDS.64 R20, [R20] ;  /* 0x0000000014147984 */ /* 0x000e620000000a00 */
[----:B------:R-:W-:Y:S02]  /*18b0*/  LOP3.LUT R39, R42, 0xffffff, R39, 0x78, !PT ;  /* 0x00ffffff2a277812 */ /* 0x000fe400078e7827 */
[----:B------:R-:W-:Y:S02]  /*18c0*/  LOP3.LUT R43, R40, 0xff, RZ, 0xc0, !PT ;  /* 0x000000ff282b7812 */ /* 0x000fe400078ec0ff */
[----:B------:R-:W-:Y:S02]  /*18d0*/  LOP3.LUT R42, R39, 0xffff0000, R34, 0x78, !PT ;  /* 0xffff0000272a7812 */ /* 0x000fe400078e7822 */
[----:B------:R-:W-:Y:S01]  /*18e0*/  SHF.R.U32.HI R39, RZ, 0x2, R0 ;  /* 0x00000002ff277819 */ /* 0x000fe20000011600 */
[----:B------:R-:W-:Y:S01]  /*18f0*/  POPC R34, R43 ;  /* 0x0000002b00227309 */ /* 0x000fe20000000000 */
[----:B------:R-:W-:-:S02]  /*1900*/  LOP3.LUT R40, R28, 0xaa, RZ, 0x3c, !PT ;  /* 0x000000aa1c287812 */ /* 0x000fc400078e3cff */
[----:B------:R-:W-:Y:S02]  /*1910*/  LOP3.LUT R0, R39, R0, RZ, 0x3c, !PT ;  /* 0x0000000027007212 */ /* 0x000fe400078e3cff */
[----:B------:R-:W-:Y:S02]  /*1920*/  LOP3.LUT R41, R41, 0xff, RZ, 0xc0, !PT ;  /* 0x000000ff29297812 */ /* 0x000fe400078ec0ff */
[----:B------:R-:W-:Y:S01]  /*1930*/  LOP3.LUT R40, R40, 0xff, RZ, 0xc0, !PT ;  /* 0x000000ff28287812 */ /* 0x000fe200078ec0ff */
[----:B------:R-:W-:Y:S01]  /*1940*/  IMAD.SHL.U32 R39, R0, 0x2, RZ ;  /* 0x0000000200277824 */ /* 0x000fe200078e00ff */
[----:B------:R-:W2:Y:S01]  /*1950*/  POPC R30, R41 ;  /* 0x00000029001e7309 */ /* 0x000ea20000000000 */
[----:B------:R-:W-:Y:S02]  /*1960*/  LOP3.LUT R42, R42, 0xff, R27, 0x78, !PT ;  /* 0x000000ff2a2a7812 */ /* 0x000fe400078e781b */
[----:B------:R-:W-:Y:S02]  /*1970*/  LOP3.LUT R28, R28, 0xab, RZ, 0x3c, !PT ;  /* 0x000000ab1c1c7812 */ /* 0x000fe400078e3cff */
[----:B------:R-:W-:-:S02]  /*1980*/  LOP3.LUT R39, R24, R26, R39, 0x96, !PT ;  /* 0x0000001a18277212 */ /* 0x000fc400078e9627 */
[--C-:B------:R-:W-:Y:S01]  /*1990*/  LOP3.LUT R42, R42, 0xffff00, R27.reuse, 0x78, !PT ;  /* 0x00ffff002a2a7812 */ /* 0x100fe200078e781b */
[----:B------:R-:W3:Y:S01]  /*19a0*/  POPC R40, R40 ;  /* 0x0000002800287309 */ /* 0x000ee20000000000 */
[----:B------:R-:W-:Y:S02]  /*19b0*/  LOP3.LUT R28, R28, 0xff, RZ, 0xc0, !PT ;  /* 0x000000ff1c1c7812 */ /* 0x000fe400078ec0ff */
[----:B------:R-:W-:Y:S01]  /*19c0*/  LOP3.LUT R26, R39, R0, RZ, 0x3c, !PT ;  /* 0x00000000271a7212 */ /* 0x000fe200078e3cff */
[----:B------:R-:W-:Y:S01]  /*19d0*/  IMAD.SHL.U32 R39, R6, 0x10, RZ ;  /* 0x0000001006277824 */ /* 0x000fe200078e00ff */
[----:B------:R-:W-:Y:S02]  /*19e0*/  LOP3.LUT R27, R42, 0xff000000, R27, 0x78, !PT ;  /* 0xff0000002a1b7812 */ /* 0x000fe400078e781b */
[----:B------:R-:W-:Y:S01]  /*19f0*/  SHF.R.U64 R0, R22, 0x8, R23 ;  /* 0x0000000816007819 */ /* 0x000fe20000001217 */
[----:B------:R-:W4:Y:S01]  /*1a00*/  POPC R28, R28 ;  /* 0x0000001c001c7309 */ /* 0x000f220000000000 */
[----:B--2---:R-:W-:Y:S01]  /*1a10*/  IADD3 R34, PT, PT, R34, R35, R30 ;  /* 0x0000002322227210 */ /* 0x004fe20007ffe01e */
[----:B------:R-:W-:Y:S01]  /*1a20*/  VIADD R22, R39, 0x2 ;  /* 0x0000000227167836 */ /* 0x000fe20000000000 */
[----:B------:R-:W-:-:S02]  /*1a30*/  LOP3.LUT R27, R27, 0xffff, R0, 0x78, !PT ;  /* 0x0000ffff1b1b7812 */ /* 0x000fc400078e7800 */
[----:B------:R-:W-:Y:S02]  /*1a40*/  LOP3.LUT R30, R32, 0xac, RZ, 0x3c, !PT ;  /* 0x000000ac201e7812 */ /* 0x000fe400078e3cff */
[----:B-1----:R-:W-:Y:S02]  /*1a50*/  LOP3.LUT R35, R20, R27, RZ, 0x3c, !PT ;  /* 0x0000001b14237212 */ /* 0x002fe400078e3cff */
[----:B---3--:R-:W-:Y:S01]  /*1a60*/  IADD3 R41, PT, PT, R38, R25, R40 ;  /* 0x0000001926297210 */ /* 0x008fe20007ffe028 */
[----:B------:R-:W-:Y:S01]  /*1a70*/  VIADD R25, R31, 0x587c5 ;  /* 0x000587c51f197836 */ /* 0x000fe20000000000 */
[----:B------:R-:W-:Y:S01]  /*1a80*/  LOP3.LUT R35, R22, 0xff, R35, 0x48, !PT ;  /* 0x000000ff16237812 */ /* 0x000fe200078e4823 */
[----:B------:R-:W1:Y:S01]  /*1a90*/  POPC R30, R30 ;  /* 0x0000001e001e7309 */ /* 0x000e620000000000 */
[----:B------:R-:W-:Y:S01]  /*1aa0*/  LOP3.LUT R44, R0, 0xffff0000, RZ, 0xc0, !PT ;  /* 0xffff0000002c7812 */ /* 0x000fe200078ec0ff */
[----:B------:R-:W-:Y:S01]  /*1ab0*/  IMAD.IADD R22, R26, 0x1, R25 ;  /* 0x000000011a167824 */ /* 0x000fe200078e0219 */
[----:B------:R-:W-:-:S02]  /*1ac0*/  LEA R35, R35, UR5, 0x3 ;  /* 0x0000000523237c11 */ /* 0x000fc4000f8e18ff */
[----:B----4-:R-:W-:Y:S02]  /*1ad0*/  IADD3 R38, PT, PT, R29, R34, R28 ;  /* 0x000000221d267210 */ /* 0x010fe40007ffe01c */
[----:B------:R-:W-:Y:S02]  /*1ae0*/  SHF.R.U32.HI R28, RZ, 0x1, R22 ;  /* 0x00000001ff1c7819 */ /* 0x000fe40000011616 */
[----:B------:R-:W2:Y:S03]  /*1af0*/  LDS.64 R34, [R35] ;  /* 0x0000000023227984 */ /* 0x000ea60000000a00 */
[----:B------:R-:W-:Y:S01]  /*1b00*/  IMAD.HI.U32 R29, R28, -0x7bdef7bd, RZ ;  /* 0x842108431c1d7827 */ /* 0x000fe200078e00ff */
[----:B-1----:R-:W-:Y:S02]  /*1b10*/  IADD3 R28, PT, PT, R41, 0x4, R30 ;  /* 0x00000004291c7810 */ /* 0x002fe40007ffe01e */
[----:B------:R-:W-:-:S02]  /*1b20*/  LOP3.LUT R30, R39, 0xc4, RZ, 0x3c, !PT ;  /* 0x000000c4271e7812 */ /* 0x000fc400078e3cff */
[----:B------:R-:W-:Y:S02]  /*1b30*/  SHF.R.U32.HI R29, RZ, 0x4, R29 ;  /* 0x00000004ff1d7819 */ /* 0x000fe4000001161d */
[----:B------:R-:W-:Y:S02]  /*1b40*/  LOP3.LUT R43, R30, 0xf4, RZ, 0xc0, !PT ;  /* 0x000000f41e2b7812 */ /* 0x000fe400078ec0ff */
[----:B------:R-:W-:Y:S01]  /*1b50*/  LOP3.LUT R30, R37, 0x64, RZ, 0x3c, !PT ;  /* 0x00000064251e7812 */ /* 0x000fe200078e3cff */
[----:B------:R-:W-:Y:S01]  /*1b60*/  IMAD R29, R29, -0x3e, R22 ;  /* 0xffffffc21d1d7824 */ /* 0x000fe200078e0216 */
[----:B------:R-:W-:Y:S01]  /*1b70*/  LOP3.LUT R39, R39, 0xe4, RZ, 0x3c, !PT ;  /* 0x000000e427277812 */ /* 0x000fe200078e3cff */
[----:B------:R1:W-:Y:S01]  /*1b80*/  POPC R22, R43 ;  /* 0x0000002b00167309 */ /* 0x0003e20000000000 */
[----:B------:R-:W-:Y:S01]  /*1b90*/  LOP3.LUT R42, R30, 0xff, RZ, 0xc0, !PT ;  /* 0x000000ff1e2a7812 */ /* 0x000fe200078ec0ff */
[----:B------:R-:W-:Y:S01]  /*1ba0*/  IMAD.MOV.U32 R30, RZ, RZ, 0x38 ;  /* 0x00000038ff1e7424 */ /* 0x000fe200078e00ff */
[----:B------:R-:W-:-:S02]  /*1bb0*/  ISETP.GE.U32.AND P1, PT, R29, 0x23, PT ;  /* 0x000000231d00780c */ /* 0x000fc40003f26070 */
[----:B------:R-:W-:Y:S02]  /*1bc0*/  ISETP.GE.U32.AND P0, PT, R29, 0xa, PT ;  /* 0x0000000a1d00780c */ /* 0x000fe40003f06070 */
[----:B------:R-:W-:Y:S01]  /*1bd0*/  SEL R40, R30, 0x3d, !P1 ;  /* 0x0000003d1e287807 */ /* 0x000fe20004800000 */
[----:B------:R-:W3:Y:S01]  /*1be0*/  POPC R41, R42 ;  /* 0x0000002a00297309 */ /* 0x000ee20000000000 */
[----:B------:R-:W-:Y:S02]  /*1bf0*/  LOP3.LUT R37, R37, 0x6c, RZ, 0x3c, !PT ;  /* 0x0000006c25257812 */ /* 0x000fe400078e3cff */
[----:B------:R-:W-:Y:S02]  /*1c00*/  SEL R40, R40, 0x30, P0 ;  /* 0x0000003028287807 */ /* 0x000fe40000000000 */
[----:B-1----:R-:W-:Y:S02]  /*1c10*/  SHF.R.U32.HI R43, RZ, 0x8, R23 ;  /* 0x00000008ff2b7819 */ /* 0x002fe40000011617 */
[----:B------:R-:W-:Y:S01]  /*1c20*/  LOP3.LUT R23, R32, 0x2e, RZ, 0x3c, !PT ;  /* 0x0000002e20177812 */ /* 0x000fe200078e3cff */
[----:B------:R-:W-:Y:S01]  /*1c30*/  IMAD.IADD R0, R29, 0x1, R40 ;  /* 0x000000011d007824 */ /* 0x000fe200078e0228 */
[----:B------:R-:W-:-:S02]  /*1c40*/  LOP3.LUT R29, R44, 0xffffff00, R27, 0x78, !PT ;  /* 0xffffff002c1d7812 */ /* 0x000fc400078e781b */
[----:B------:R-:W-:Y:S02]  /*1c50*/  LOP3.LUT R27, R28, 0xff, RZ, 0xc0, !PT ;  /* 0x000000ff1c1b7812 */ /* 0x000fe400078ec0ff */
[----:B------:R-:W1:Y:S01]  /*1c60*/  POPC R23, R23 ;  /* 0x0000001700177309 */ /* 0x000e620000000000 */
[----:B------:R-:W-:Y:S02]  /*1c70*/  LOP3.LUT R43, R43, 0xffff, RZ, 0xc0, !PT ;  /* 0x0000ffff2b2b7812 */ /* 0x000fe400078ec0ff */
[----:B---3--:R-:W-:Y:S02]  /*1c80*/  IADD3 R27, PT, PT, R22, R27, R41 ;  /* 0x0000001b161b7210 */ /* 0x008fe40007ffe029 */
[----:B------:R-:W-:Y:S02]  /*1c90*/  LOP3.LUT R22, R0, 0xf0, RZ, 0xc0, !PT ;  /* 0x000000f000167812 */ /* 0x000fe400078ec0ff */
[----:B------:R-:W-:Y:S01]  /*1ca0*/  LOP3.LUT R41, R29, 0xffffff00, R20, 0x78, !PT ;  /* 0xffffff001d297812 */ /* 0x000fe200078e7814 */
[----:B--2---:R-:W-:Y:S01]  /*1cb0*/  IMAD.SHL.U32 R20, R34, 0x100, RZ ;  /* 0x0000010022147824 */ /* 0x004fe200078e00ff */
[----:B------:R-:W-:-:S02]  /*1cc0*/  SHF.R.U32.HI R22, RZ, 0x4, R22 ;  /* 0x00000004ff167819 */ /* 0x000fc40000011616 */
[----:B------:R-:W-:Y:S02]  /*1cd0*/  LOP3.LUT R43, R43, 0xff, R36, 0x78, !PT ;  /* 0x000000ff2b2b7812 */ /* 0x000fe400078e7824 */
[----:B------:R-:W-:Y:S01]  /*1ce0*/  LOP3.LUT R29, R20, 0xffff, R41, 0x48, !PT ;  /* 0x0000ffff141d7812 */ /* 0x000fe200078e4829 */
[----:B------:R-:W-:Y:S01]  /*1cf0*/  VIADD R28, R22, 0xf0 ;  /* 0x000000f0161c7836 */ /* 0x000fe20000000000 */
[----:B------:R-:W-:Y:S02]  /*1d00*/  LOP3.LUT R32, R11, 0xffff, RZ, 0xc0, !PT ;  /* 0x0000ffff0b207812 */ /* 0x000fe400078ec0ff */
[----:B------:R-:W-:Y:S02]  /*1d10*/  SHF.R.U32.HI R29, RZ, 0x8, R29 ;  /* 0x00000008ff1d7819 */ /* 0x000fe4000001161d */
[----:B------:R-:W-:Y:S02]  /*1d20*/  LOP3.LUT R40, R43, 0xffffff, R21, 0x78, !PT ;  /* 0x00ffffff2b287812 */ /* 0x000fe400078e7815 */
[----:B------:R-:W-:-:S02]  /*1d30*/  LOP3.LUT R28, R28, 0xffff, R29, 0x48, !PT ;  /* 0x0000ffff1c1c7812 */ /* 0x000fc400078e481d */
[----:B------:R-:W-:Y:S02]  /*1d40*/  LOP3.LUT R41, R41, 0xffff0000, R20, 0x78, !PT ;  /* 0xffff000029297812 */ /* 0x000fe400078e7814 */
[----:B------:R-:W-:Y:S02]  /*1d50*/  LEA R28, R28, UR5, 0x3 ;  /* 0x000000051c1c7c11 */ /* 0x000fe4000f8e18ff */
[----:B-1----:R-:W-:Y:S02]  /*1d60*/  IADD3 R21, PT, PT, R38, 0x5, R23 ;  /* 0x0000000526157810 */ /* 0x002fe40007ffe017 */
[----:B------:R-:W-:Y:S02]  /*1d70*/  SHF.R.U32.HI R20, RZ, 0x4, R32 ;  /* 0x00000004ff147819 */ /* 0x000fe40000011620 */
[----:B------:R-:W1:Y:S01]  /*1d80*/  LDS.64 R28, [R28] ;  /* 0x000000001c1c7984 */ /* 0x000e620000000a00 */
[----:B------:R-:W-:Y:S02]  /*1d90*/  LOP3.LUT R36, R39, 0xf4, RZ, 0xc0, !PT ;  /* 0x000000f427247812 */ /* 0x000fe400078ec0ff */
[----:B------:R-:W-:-:S02]  /*1da0*/  LOP3.LUT R37, R37, 0xff, RZ, 0xc0, !PT ;  /* 0x000000ff25257812 */ /* 0x000fc400078ec0ff */
[----:B------:R-:W-:Y:S02]  /*1db0*/  LOP3.LUT R39, R20, 0xf, RZ, 0xc0, !PT ;  /* 0x0000000f14277812 */ /* 0x000fe400078ec0ff */
[----:B------:R-:W-:Y:S01]  /*1dc0*/  POPC R36, R36 ;  /* 0x0000002400247309 */ /* 0x000fe20000000000 */
[----:B------:R-:W-:Y:S02]  /*1dd0*/  LOP3.LUT R21, R21, 0xff, RZ, 0xc0, !PT ;  /* 0x000000ff15157812 */ /* 0x000fe400078ec0ff */
[----:B------:R-:W-:-:S05]  /*1de0*/  IMAD R32, R0, 0x10, R39 ;  /* 0x0000001000207824 */ /* 0x000fca00078e0227 */
[----:B------:R-:W2:Y:S02]  /*1df0*/  POPC R37, R37 ;  /* 0x0000002500257309 */ /* 0x000ea40000000000 */
[----:B--2---:R-:W-:Y:S02]  /*1e00*/  IADD3 R36, PT, PT, R36, R21, R37 ;  /* 0x0000001524247210 */ /* 0x004fe40007ffe025 */
[----:B------:R-:W-:-:S04]  /*1e10*/  LOP3.LUT R37, R32, 0x8, RZ, 0x3c, !PT ;  /* 0x0000000820257812 */ /* 0x000fc800078e3cff */
[----:B------:R-:W-:Y:S01]  /*1e20*/  LOP3.LUT R39, R37, 0xff, RZ, 0xc0, !PT ;  /* 0x000000ff25277812 */ /* 0x000fe200078ec0ff */
[C---:B-1----:R-:W-:Y:S01]  /*1e30*/  IMAD.U32 R38, R28.reuse, 0x10000, RZ ;  /* 0x000100001c267824 */ /* 0x042fe200078e00ff */
[--C-:B------:R-:W-:Y:S02]  /*1e40*/  SHF.L.U64.HI R23, R28, 0x10, R29.reuse ;  /* 0x000000101c177819 */ /* 0x100fe4000001021d */
[----:B------:R-:W-:Y:S01]  /*1e50*/  POPC R37, R39 ;  /* 0x0000002700257309 */ /* 0x000fe20000000000 */
[----:B------:R-:W-:Y:S02]  /*1e60*/  LOP3.LUT R28, R22, 0x73, RZ, 0x3c, !PT ;  /* 0x00000073161c7812 */ /* 0x000fe400078e3cff */
[----:B------:R-:W-:Y:S02]  /*1e70*/  LOP3.LUT R43, R38, R41, RZ, 0x3c, !PT ;  /* 0x00000029262b7212 */ /* 0x000fe400078e3cff */
[----:B------:R-:W-:Y:S02]  /*1e80*/  LOP3.LUT R20, R23, R40, RZ, 0x3c, !PT ;  /* 0x0000002817147212 */ /* 0x000fe400078e3cff */
[----:B------:R-:W-:Y:S01]  /*1e90*/  SHF.R.U32.HI R29, RZ, 0x8, R29 ;  /* 0x00000008ff1d7819 */ /* 0x000fe2000001161d */
[----:B------:R-:W1:Y:S01]  /*1ea0*/  POPC R28, R28 ;  /* 0x0000001c001c7309 */ /* 0x000e620000000000 */
[----:B------:R-:W-:-:S04]  /*1eb0*/  SHF.R.U64 R43, R43, 0x10, R20 ;  /* 0x000000102b2b7819 */ /* 0x000fc80000001214 */
[C---:B------:R-:W-:Y:S02]  /*1ec0*/  LOP3.LUT R20, R32.reuse, 0xff, R43, 0x48, !PT ;  /* 0x000000ff20147812 */ /* 0x040fe400078e482b */
[----:B------:R-:W-:Y:S02]  /*1ed0*/  LOP3.LUT R32, R32, 0xda, RZ, 0x3c, !PT ;  /* 0x000000da20207812 */ /* 0x000fe400078e3cff */
[----:B------:R-:W-:Y:S02]  /*1ee0*/  LEA R20, R20, UR5, 0x3 ;  /* 0x0000000514147c11 */ /* 0x000fe4000f8e18ff */
[----:B------:R-:W-:Y:S02]  /*1ef0*/  LOP3.LUT R42, R32, 0xff, RZ, 0xc0, !PT ;  /* 0x000000ff202a7812 */ /* 0x000fe400078ec0ff */
[----:B------:R-:W-:Y:S02]  /*1f00*/  LOP3.LUT R43, R29, 0xffff, RZ, 0xc0, !PT ;  /* 0x0000ffff1d2b7812 */ /* 0x000fe400078ec0ff */
[----:B------:R-:W2:Y:S01]  /*1f10*/  LDS.64 R20, [R20] ;  /* 0x0000000014147984 */ /* 0x000ea20000000a00 */
[----:B-1----:R-:W-:Y:S01]  /*1f20*/  IADD3 R37, PT, PT, R37, R27, R28 ;  /* 0x0000001b25257210 */ /* 0x002fe20007ffe01c */
[----:B------:R-:W-:Y:S01]  /*1f30*/  POPC R32, R42 ;  /* 0x0000002a00207309 */ /* 0x000fe20000000000 */
[----:B------:R-:W-:-:S02]  /*1f40*/  SHF.L.U64.HI R27, R34, 0x8, R35 ;  /* 0x00000008221b7819 */ /* 0x000fc40000010223 */
[----:B------:R-:W-:Y:S02]  /*1f50*/  SHF.R.U32.HI R34, RZ, 0x10, R35 ;  /* 0x00000010ff227819 */ /* 0x000fe40000011623 */
[----:B------:R-:W-:Y:S02]  /*1f60*/  LOP3.LUT R40, R40, 0xffff, R27, 0x78, !PT ;  /* 0x0000ffff28287812 */ /* 0x000fe400078e781b */
[----:B------:R-:W-:Y:S02]  /*1f70*/  LOP3.LUT R41, R34, 0xff0000ff, R41, 0x48, !PT ;  /* 0xff0000ff22297812 */ /* 0x000fe400078e4829 */
[----:B------:R-:W-:Y:S02]  /*1f80*/  LOP3.LUT R34, R12, 0xffff, RZ, 0xc0, !PT ;  /* 0x0000ffff0c227812 */ /* 0x000fe400078ec0ff */
[----:B------:R-:W-:Y:S02]  /*1f90*/  LOP3.LUT R40, R40, 0xff0000, R27, 0x78, !PT ;  /* 0x00ff000028287812 */ /* 0x000fe400078e781b */
[----:B------:R-:W-:-:S02]  /*1fa0*/  LOP3.LUT R28, R41, 0xff000000, R38, 0x78, !PT ;  /* 0xff000000291c7812 */ /* 0x000fc400078e7826 */
[----:B------:R-:W-:Y:S02]  /*1fb0*/  SHF.R.U32.HI R34, RZ, 0x4, R34 ;  /* 0x00000004ff227819 */ /* 0x000fe40000011622 */
[----:B------:R-:W-:Y:S02]  /*1fc0*/  LOP3.LUT R27, R40, 0xff, R23, 0x78, !PT ;  /* 0x000000ff281b7812 */ /* 0x000fe400078e7817 */
[----:B------:R-:W-:Y:S02]  /*1fd0*/  LOP3.LUT R34, R34, 0xf, RZ, 0xc0, !PT ;  /* 0x0000000f22227812 */ /* 0x000fe400078ec0ff */
[----:B------:R-:W-:Y:S02]  /*1fe0*/  LOP3.LUT R40, R22, 0x53, RZ, 0x3c, !PT ;  /* 0x0000005316287812 */ /* 0x000fe400078e3cff */
[----:B------:R-:W-:Y:S02]  /*1ff0*/  LOP3.LUT R22, R13, 0xffff, RZ, 0xc0, !PT ;  /* 0x0000ffff0d167812 */ /* 0x000fe400078ec0ff */
[----:B------:R-:W1:Y:S02]  /*2000*/  POPC R41, R40 ;  /* 0x0000002800297309 */ /* 0x000e640000000000 */
[----:B------:R-:W-:Y:S01]  /*2010*/  SHF.R.U32.HI R22, RZ, 0x4, R22 ;  /* 0x00000004ff167819 */ /* 0x000fe20000011616 */
[C---:B--2---:R-:W-:Y:S01]  /*2020*/  IMAD.SHL.U32 R39, R20.reuse, 0x1000000, RZ ;  /* 0x0100000014277824 */ /* 0x044fe200078e00ff */
[----:B------:R-:W-:-:S02]  /*2030*/  SHF.L.U64.HI R20, R20, 0x18, R21 ;  /* 0x0000001814147819 */ /* 0x000fc40000010215 */
[----:B-1----:R-:W-:Y:S02]  /*2040*/  IADD3 R32, PT, PT, R32, R36, R41 ;  /* 0x0000002420207210 */ /* 0x002fe40007ffe029 */
[----:B------:R-:W-:Y:S02]  /*2050*/  LOP3.LUT R35, R39, R28, RZ, 0x3c, !PT ;  /* 0x0000001c27237212 */ /* 0x000fe400078e3cff */
[----:B------:R-:W-:Y:S02]  /*2060*/  LOP3.LUT R38, R20, R27, RZ, 0x3c, !PT ;  /* 0x0000001b14267212 */ /* 0x000fe400078e3cff */
[----:B------:R-:W-:Y:S02]  /*2070*/  LOP3.LUT R27, R27, 0xffff00, R23, 0x78, !PT ;  /* 0x00ffff001b1b7812 */ /* 0x000fe400078e7817 */
[----:B------:R-:W-:Y:S01]  /*2080*/  SHF.R.U64 R35, R35, 0x18, R38 ;  /* 0x0000001823237819 */ /* 0x000fe20000001226 */
[----:B------:R-:W-:Y:S01]  /*2090*/  IMAD R38, R11, 0x10, R34 ;  /* 0x000000100b267824 */ /* 0x000fe200078e0222 */
[----:B------:R-:W-:-:S02]  /*20a0*/  LOP3.LUT R23, R22, 0xf, RZ, 0xc0, !PT ;  /* 0x0000000f16177812 */ /* 0x000fc400078ec0ff */
[----:B------:R-:W-:Y:S02]  /*20b0*/  LOP3.LUT R27, R27, 0xffff, R20, 0x78, !PT ;  /* 0x0000ffff1b1b7812 */ /* 0x000fe400078e7814 */
[----:B------:R-:W-:Y:S01]  /*20c0*/  LOP3.LUT R34, R38, 0xff, R35, 0x48, !PT ;  /* 0x000000ff26227812 */ /* 0x000fe200078e4823 */
[----:B------:R-:W-:Y:S01]  /*20d0*/  IMAD R36, R12, 0x10, R23 ;  /* 0x000000100c247824 */ /* 0x000fe200078e0217 */
[----:B------:R-:W-:Y:S02]  /*20e0*/  LOP3.LUT R20, R20, 0xff0000, RZ, 0xc0, !PT ;  /* 0x00ff000014147812 */ /* 0x000fe400078ec0ff */
[----:B------:R-:W-:Y:S02]  /*20f0*/  LEA R34, R34, UR5, 0x3 ;  /* 0x0000000522227c11 */ /* 0x000fe4000f8e18ff */
[----:B------:R-:W-:-:S04]  /*2100*/  LOP3.LUT R41, R20, 0xffffff00, R27, 0x78, !PT ;  /* 0xffffff0014297812 */ /* 0x000fc800078e781b */
[----:B------:R-:W1:Y:S02]  /*2110*/  LDS.64 R34, [R34] ;  /* 0x0000000022227984 */ /* 0x000e640000000a00 */
[----:B-1----:R-:W-:Y:S02]  /*2120*/  LOP3.LUT R23, R34, R27, RZ, 0x3c, !PT ;  /* 0x0000001b22177212 */ /* 0x002fe400078e3cff */
[----:B------:R-:W-:Y:S02]  /*2130*/  LOP3.LUT R27, R14, 0xffff, RZ, 0xc0, !PT ;  /* 0x0000ffff0e1b7812 */ /* 0x000fe400078ec0ff */
[----:B------:R-:W-:Y:S02]  /*2140*/  LOP3.LUT R22, R36, 0xff, R23, 0x48, !PT ;  /* 0x000000ff24167812 */ /* 0x000fe400078e4817 */
[----:B------:R-:W-:Y:S02]  /*2150*/  SHF.R.U32.HI R27, RZ, 0x4, R27 ;  /* 0x00000004ff1b7819 */ /* 0x000fe4000001161b */
[----:B------:R-:W-:-:S02]  /*2160*/  LEA R22, R22, UR5, 0x3 ;  /* 0x0000000516167c11 */ /* 0x000fc4000f8e18ff */
[----:B------:R-:W-:Y:S02]  /*2170*/  LOP3.LUT R40, R41, 0xffff00, R34, 0x78, !PT ;  /* 0x00ffff0029287812 */ /* 0x000fe400078e7822 */
[----:B------:R-:W-:Y:S02]  /*2180*/  LOP3.LUT R42, R27, 0xf, RZ, 0xc0, !PT ;  /* 0x0000000f1b2a7812 */ /* 0x000fe400078ec0ff */
[----:B------:R-:W1:Y:S01]  /*2190*/  LDS.64 R22, [R22] ;  /* 0x0000000016167984 */ /* 0x000e620000000a00 */
[----:B------:R-:W-:Y:S02]  /*21a0*/  SHF.R.U64 R35, R34, 0x18, R35 ;  /* 0x0000001822237819 */ /* 0x000fe40000001223 */
[----:B------:R-:W-:Y:S02]  /*21b0*/  IMAD R27, R13, 0x10, R42 ;  /* 0x000000100d1b7824 */ /* 0x000fe400078e022a */
[----:B------:R-:W-:Y:S01]  /*21c0*/  LOP3.LUT R34, R35, 0xffff, RZ, 0xc0, !PT ;  /* 0x0000ffff23227812 */ /* 0x000fe200078ec0ff */
[C---:B-1----:R-:W-:Y:S01]  /*21d0*/  IMAD.SHL.U32 R20, R22.reuse, 0x100, RZ ;  /* 0x0000010016147824 */ /* 0x042fe200078e00ff */
[----:B------:R-:W-:-:S02]  /*21e0*/  SHF.R.U64 R44, R22, 0x10, R23 ;  /* 0x00000010162c7819 */ /* 0x000fc40000001217 */
[----:B------:R-:W-:Y:S02]  /*21f0*/  LOP3.LUT R22, R16, 0xffff, RZ, 0xc0, !PT ;  /* 0x0000ffff10167812 */ /* 0x000fe400078ec0ff */
[----:B------:R-:W-:Y:S02]  /*2200*/  LOP3.LUT R41, R20, R40, RZ, 0x3c, !PT ;  /* 0x0000002814297212 */ /* 0x000fe400078e3cff */
[----:B------:R-:W-:Y:S02]  /*2210*/  SHF.R.U32.HI R22, RZ, 0x4, R22 ;  /* 0x00000004ff167819 */ /* 0x000fe40000011616 */
[----:B------:R-:W-:Y:S02]  /*2220*/  SHF.R.U32.HI R42, RZ, 0x8, R41 ;  /* 0x00000008ff2a7819 */ /* 0x000fe40000011629 */
[----:B------:R-:W-:Y:S02]  /*2230*/  LOP3.LUT R22, R22, 0xf, RZ, 0xc0, !PT ;  /* 0x0000000f16167812 */ /* 0x000fe400078ec0ff */
[----:B------:R-:W-:-:S02]  /*2240*/  LOP3.LUT R41, R27, 0xff, R42, 0x48, !PT ;  /* 0x000000ff1b297812 */ /* 0x000fc400078e482a */
[----:B------:R-:W-:Y:S02]  /*2250*/  LOP3.LUT R42, R39, 0xff, R21, 0xc8, !PT ;  /* 0x000000ff272a7812 */ /* 0x000fe400078ec815 */
[----:B------:R-:W-:Y:S02]  /*2260*/  LEA R29, R41, UR5, 0x3 ;  /* 0x00000005291d7c11 */ /* 0x000fe4000f8e18ff */
[----:B------:R-:W-:Y:S02]  /*2270*/  LOP3.LUT R41, R43, 0xff, R28, 0x78, !PT ;  /* 0x000000ff2b297812 */ /* 0x000fe400078e781c */
[----:B------:R-:W-:Y:S02]  /*2280*/  SHF.R.U32.HI R39, RZ, 0x10, R23 ;  /* 0x00000010ff277819 */ /* 0x000fe40000011617 */
[----:B------:R-:W1:Y:S01]  /*2290*/  LDS.64 R28, [R29] ;  /* 0x000000001d1c7984 */ /* 0x000e620000000a00 */
[----:B------:R-:W-:-:S04]  /*22a0*/  LOP3.LUT R41, R42, 0xffff, R41, 0x78, !PT ;  /* 0x0000ffff2a297812 */ /* 0x000fc800078e7829 */
[----:B------:R-:W-:Y:S02]  /*22b0*/  LOP3.LUT R41, R41, 0xffff00, R21, 0x78, !PT ;  /* 0x00ffff0029297812 */ /* 0x000fe400078e7815 */
[----:B------:R-:W-:Y:S02]  /*22c0*/  LOP3.LUT R21, R20, 0xff0000, R39, 0xc8, !PT ;  /* 0x00ff000014157812 */ /* 0x000fe400078ec827 */
[----:B------:R-:W-:Y:S02]  /*22d0*/  LOP3.LUT R20, R15, 0xffff, RZ, 0xc0, !PT ;  /* 0x0000ffff0f147812 */ /* 0x000fe400078ec0ff */
[----:B------:R-:W-:Y:S02]  /*22e0*/  LOP3.LUT R34, R34, 0xffffff, R41, 0x78, !PT ;  /* 0x00ffffff22227812 */ /* 0x000fe400078e7829 */
[----:B------:R-:W-:Y:S02]  /*22f0*/  SHF.R.U32.HI R20, RZ, 0x4, R20 ;  /* 0x00000004ff147819 */ /* 0x000fe40000011614 */
[----:B------:R-:W-:-:S02]  /*2300*/  LOP3.LUT R40, R21, 0xffff0000, R40, 0x78, !PT ;  /* 0xffff000015287812 */ /* 0x000fc400078e7828 */
[----:B------:R-:W-:Y:S02]  /*2310*/  LOP3.LUT R21, R20, 0xf, RZ, 0xc0, !PT ;  /* 0x0000000f14157812 */ /* 0x000fe400078ec0ff */
[----:B------:R-:W-:Y:S02]  /*2320*/  LOP3.LUT R35, R34, 0xffff0000, R35, 0x78, !PT ;  /* 0xffff000022237812 */ /* 0x000fe400078e7823 */
[----:B------:R-:W-:Y:S01]  /*2330*/  LOP3.LUT R39, R39, 0xff, RZ, 0xc0, !PT ;  /* 0x000000ff27277812 */ /* 0x000fe200078ec0ff */
[----:B------:R-:W-:Y:S01]  /*2340*/  IMAD R34, R14, 0x10, R21 ;  /* 0x000000100e227824 */ /* 0x000fe200078e0215 */
[----:B------:R-:W-:Y:S02]  /*2350*/  LOP3.LUT R21, R38, 0x30, RZ, 0x3c, !PT ;  /* 0x0000003026157812 */ /* 0x000fe400078e3cff */
[----:B------:R-:W-:Y:S02]  /*2360*/  LOP3.LUT R35, R35, 0xff, R44, 0x78, !PT ;  /* 0x000000ff23237812 */ /* 0x000fe400078e782c */
[----:B------:R-:W-:-:S02]  /*2370*/  LOP3.LUT R42, R21, 0xff, RZ, 0xc0, !PT ;  /* 0x000000ff152a7812 */ /* 0x000fc400078ec0ff */
[----:B------:R-:W-:Y:S02]  /*2380*/  LOP3.LUT R38, R38, 0x3d, RZ, 0x3c, !PT ;  /* 0x0000003d26267812 */ /* 0x000fe400078e3cff */
[----:B------:R-:W-:Y:S02]  /*2390*/  LOP3.LUT R39, R39, 0xff000000, R40, 0x78, !PT ;  /* 0xff00000027277812 */ /* 0x000fe400078e7828 */
[----:B------:R-:W-:Y:S01]  /*23a0*/  POPC R42, R42 ;  /* 0x0000002a002a7309 */ /* 0x000fe20000000000 */
[----:B------:R-:W-:Y:S01]  /*23b0*/  LOP3.LUT R38, R38, 0xff, RZ, 0xc0, !PT ;  /* 0x000000ff26267812 */ /* 0x000fe200078ec0ff */
[C---:B-1----:R-:W-:Y:S01]  /*23c0*/  IMAD.U32 R41, R28.reuse, 0x10000, RZ ;  /* 0x000100001c297824 */ /* 0x042fe200078e00ff */
[----:B------:R-:W-:-:S04]  /*23d0*/  SHF.R.U64 R28, R28, 0x8, R29 ;  /* 0x000000081c1c7819 */ /* 0x000fc8000000121d */
[----:B------:R-:W-:Y:S02]  /*23e0*/  LOP3.LUT R41, R41, R40, RZ, 0x3c, !PT ;  /* 0x0000002829297212 */ /* 0x000fe400078e3cff */
[----:B------:R-:W-:Y:S02]  /*23f0*/  SHF.R.U32.HI R40, RZ, 0x8, R29 ;  /* 0x00000008ff287819 */ /* 0x000fe4000001161d */
[----:B------:R-:W-:Y:S02]  /*2400*/  SHF.R.U32.HI R41, RZ, 0x10, R41 ;  /* 0x00000010ff297819 */ /* 0x000fe40000011629 */
[----:B------:R-:W-:Y:S02]  /*2410*/  LOP3.LUT R40, R40, 0xffff, RZ, 0xc0, !PT ;  /* 0x0000ffff28287812 */ /* 0x000fe400078ec0ff */
[----:B------:R-:W-:Y:S02]  /*2420*/  LOP3.LUT R20, R34, 0xff, R41, 0x48, !PT ;  /* 0x000000ff22147812 */ /* 0x000fe400078e4829 */
[----:B------:R-:W-:-:S02]  /*2430*/  LOP3.LUT R41, R36, 0xae, RZ, 0x3c, !PT ;  /* 0x000000ae24297812 */ /* 0x000fc400078e3cff */
[----:B------:R-:W-:Y:S02]  /*2440*/  LEA R20, R20, UR5, 0x3 ;  /* 0x0000000514147c11 */ /* 0x000fe4000f8e18ff */
[----:B------:R-:W-:Y:S02]  /*2450*/  LOP3.LUT R43, R41, 0xff, RZ, 0xc0, !PT ;  /* 0x000000ff292b7812 */ /* 0x000fe400078ec0ff */
[----:B------:R-:W-:Y:S01]  /*2460*/  LOP3.LUT R41, R35, 0xffff00, R44, 0x78, !PT ;  /* 0x00ffff0023297812 */ /* 0x000fe200078e782c */
[----:B------:R-:W-:Y:S01]  /*2470*/  IMAD R35, R15, 0x10, R22 ;  /* 0x000000100f237824 */ /* 0x000fe200078e0216 */
[----:B------:R-:W1:Y:S01]  /*2480*/  LDS.64 R20, [R20] ;  /* 0x0000000014147984 */ /* 0x000e620000000a00 */
[----:B------:R-:W-:Y:S01]  /*2490*/  LOP3.LUT R36, R36, 0xaf, RZ, 0x3c, !PT ;  /* 0x000000af24247812 */ /* 0x000fe200078e3cff */
[----:B------:R-:W2:Y:S01]  /*24a0*/  POPC R43, R43 ;  /* 0x0000002b002b7309 */ /* 0x000ea20000000000 */
[----:B------:R-:W-:Y:S02]  /*24b0*/  LOP3.LUT R41, R41, 0xff000000, R44, 0x78, !PT ;  /* 0xff00000029297812 */ /* 0x000fe400078e782c */
[----:B------:R-:W-:-:S02]  /*24c0*/  LOP3.LUT R39, R40, 0xff0000ff, R39, 0x78, !PT ;  /* 0xff0000ff28277812 */ /* 0x000fc400078e7827 */
[----:B------:R-:W-:Y:S02]  /*24d0*/  LOP3.LUT R41, R41, 0xffff, R28, 0x78, !PT ;  /* 0x0000ffff29297812 */ /* 0x000fe400078e781c */
[----:B------:R-:W-:Y:S02]  /*24e0*/  LOP3.LUT R28, R28, 0xffff0000, RZ, 0xc0, !PT ;  /* 0xffff00001c1c7812 */ /* 0x000fe400078ec0ff */
[----:B--2---:R-:W-:Y:S02]  /*24f0*/  IADD3 R37, PT, PT, R43, R37, R42 ;  /* 0x000000252b257210 */ /* 0x004fe40007ffe02a */
[----:B------:R-:W-:Y:S01]  /*2500*/  LOP3.LUT R42, R36, 0xff, RZ, 0xc0, !PT ;  /* 0x000000ff242a7812 */ /* 0x000fe200078ec0ff */
[----:B------:R2:W-:Y:S08]  /*2510*/  POPC R43, R38 ;  /* 0x00000026002b7309 */ /* 0x0005f00000000000 */
[----:B------:R3:W4:Y:S01]  /*2520*/  POPC R36, R42 ;  /* 0x0000002a00247309 */ /* 0x0007220000000000 */
[----:B--2---:R-:W-:-:S02]  /*2530*/  LOP3.LUT R38, R27, 0xaa, RZ, 0x3c, !PT ;  /* 0x000000aa1b267812 */ /* 0x004fc400078e3cff */
[----:B------:R-:W-:-:S04]  /*2540*/  LOP3.LUT R27, R27, 0xea, RZ, 0x3c, !PT ;  /* 0x000000ea1b1b7812 */ /* 0x000fc800078e3cff */
[----:B------:R-:W-:Y:S02]  /*2550*/  LOP3.LUT R27, R27, 0xff, RZ, 0xc0, !PT ;  /* 0x000000ff1b1b7812 */ /* 0x000fe400078ec0ff */
[----:B---3--:R-:W-:Y:S02]  /*2560*/  LOP3.LUT R42, R38, 0xff, RZ, 0xc0, !PT ;  /* 0x000000ff262a7812 */ /* 0x008fe400078ec0ff */
[----:B-1----:R-:W-:Y:S02]  /*2570*/  LOP3.LUT R22, R20, R41, RZ, 0x3c, !PT ;  /* 0x0000002914167212 */ /* 0x002fe400078e3cff */
[----:B------:R-:W-:Y:S02]  /*2580*/  LOP3.LUT R41, R28, 0xffffff00, R41, 0x78, !PT ;  /* 0xffffff001c297812 */ /* 0x000fe400078e7829 */
[----:B------:R-:W-:Y:S01]  /*2590*/  LOP3.LUT R22, R35, 0xff, R22, 0x48, !PT ;  /* 0x000000ff23167812 */ /* 0x000fe200078e4816 */
[----:B------:R-:W-:Y:S01]  /*25a0*/  POPC R42, R42 ;  /* 0x0000002a002a7309 */ /* 0x000fe20000000000 */
[----:B------:R-:W-:-:S02]  /*25b0*/  LOP3.LUT R28, R17, 0xffff, RZ, 0xc0, !PT ;  /* 0x0000ffff111c7812 */ /* 0x000fc400078ec0ff */
[----:B------:R-:W-:Y:S02]  /*25c0*/  LEA R22, R22, UR5, 0x3 ;  /* 0x0000000516167c11 */ /* 0x000fe4000f8e18ff */
[----:B------:R-:W-:Y:S02]  /*25d0*/  SHF.R.U32.HI R28, RZ, 0x4, R28 ;  /* 0x00000004ff1c7819 */ /* 0x000fe4000001161c */
[----:B------:R-:W-:Y:S02]  /*25e0*/  LOP3.LUT R41, R41, 0xffffff00, R20, 0x78, !PT ;  /* 0xffffff0029297812 */ /* 0x000fe400078e7814 */
[----:B------:R-:W1:Y:S01]  /*25f0*/  LDS.64 R22, [R22] ;  /* 0x0000000016167984 */ /* 0x000e620000000a00 */
[----:B----4-:R-:W-:Y:S02]  /*2600*/  IADD3 R36, PT, PT, R36, R32, R43 ;  /* 0x0000002024247210 */ /* 0x010fe40007ffe02b */
[----:B------:R-:W-:Y:S02]  /*2610*/  LOP3.LUT R43, R28, 0xf, RZ, 0xc0, !PT ;  /* 0x0000000f1c2b7812 */ /* 0x000fe400078ec0ff */
[----:B------:R-:W-:-:S02]  /*2620*/  LOP3.LUT R38, R34, 0xea, RZ, 0x3c, !PT ;  /* 0x000000ea22267812 */ /* 0x000fc400078e3cff */
[----:B------:R-:W-:Y:S01]  /*2630*/  LOP3.LUT R39, R39, 0xffffff, R21, 0x78, !PT ;  /* 0x00ffffff27277812 */ /* 0x000fe200078e7815 */
[----:B------:R-:W-:Y:S01]  /*2640*/  IMAD R32, R16, 0x10, R43 ;  /* 0x0000001010207824 */ /* 0x000fe200078e022b */
[----:B------:R-:W-:Y:S02]  /*2650*/  LOP3.LUT R21, R33, 0xffff, RZ, 0xc0, !PT ;  /* 0x0000ffff21157812 */ /* 0x000fe400078ec0ff */
[----:B------:R-:W-:Y:S01]  /*2660*/  LOP3.LUT R34, R34, 0xfe, RZ, 0x3c, !PT ;  /* 0x000000fe22227812 */ /* 0x000fe200078e3cff */
[C---:B-1----:R-:W-:Y:S01]  /*2670*/  IMAD.SHL.U32 R20, R22.reuse, 0x100, RZ ;  /* 0x0000010016147824 */ /* 0x042fe200078e00ff */
[----:B------:R-:W-:-:S04]  /*2680*/  SHF.L.U64.HI R22, R22, 0x8, R23 ;  /* 0x0000000816167819 */ /* 0x000fc80000010217 */
[----:B------:R-:W-:Y:S02]  /*2690*/  LOP3.LUT R28, R20, 0xffff, R41, 0x48, !PT ;  /* 0x0000ffff141c7812 */ /* 0x000fe400078e4829 */
[----:B------:R-:W-:Y:S02]  /*26a0*/  LOP3.LUT R41, R41, 0xffff0000, R20, 0x78, !PT ;  /* 0xffff000029297812 */ /* 0x000fe400078e7814 */
[----:B------:R-:W-:Y:S02]  /*26b0*/  SHF.R.U32.HI R43, RZ, 0x8, R28 ;  /* 0x00000008ff2b7819 */ /* 0x000fe4000001161c */
[----:B------:R-:W-:Y:S02]  /*26c0*/  SHF.R.U32.HI R20, RZ, 0x4, R21 ;  /* 0x00000004ff147819 */ /* 0x000fe40000011615 */
[----:B------:R-:W-:Y:S02]  /*26d0*/  LOP3.LUT R43, R32, 0xff, R43, 0x48, !PT ;  /* 0x000000ff202b7812 */ /* 0x000fe400078e482b */
[----:B------:R-:W-:-:S02]  /*26e0*/  LOP3.LUT R20, R20, 0xf, RZ, 0xc0, !PT ;  /* 0x0000000f14147812 */ /* 0x000fc400078ec0ff */
[----:B------:R-:W-:Y:S02]  /*26f0*/  LEA R28, R43, UR5, 0x3 ;  /* 0x000000052b1c7c11 */ /* 0x000fe4000f8e18ff */
[----:B------:R-:W-:Y:S02]  /*2700*/  LOP3.LUT R43, R38, 0xff, RZ, 0xc0, !PT ;  /* 0x000000ff262b7812 */ /* 0x000fe400078ec0ff */
[----:B------:R-:W-:Y:S02]  /*2710*/  LOP3.LUT R32, R32, 0xab, RZ, 0x3c, !PT ;  /* 0x000000ab20207812 */ /* 0x000fe400078e3cff */
[----:B------:R-:W1:Y:S02]  /*2720*/  LDS.64 R28, [R28] ;  /* 0x000000001c1c7984 */ /* 0x000e640000000a00 */
[----:B------:R-:W2:Y:S02]  /*2730*/  POPC R43, R43 ;  /* 0x0000002b002b7309 */ /* 0x000ea40000000000 */
[----:B--2---:R-:W-:-:S02]  /*2740*/  IADD3 R37, PT, PT, R43, R37, R42 ;  /* 0x000000252b257210 */ /* 0x004fc40007ffe02a */
[----:B------:R-:W-:Y:S02]  /*2750*/  LOP3.LUT R43, R34, 0xff, RZ, 0xc0, !PT ;  /* 0x000000ff222b7812 */ /* 0x000fe400078ec0ff */
[----:B------:R-:W-:Y:S02]  /*2760*/  SHF.R.U32.HI R42, RZ, 0x10, R23 ;  /* 0x00000010ff2a7819 */ /* 0x000fe40000011617 */
[----:B------:R-:W-:Y:S08]  /*2770*/  POPC R23, R27 ;  /* 0x0000001b00177309 */ /* 0x000ff00000000000 */
[----:B------:R-:W2:Y:S01]  /*2780*/  POPC R43, R43 ;  /* 0x0000002b002b7309 */ /* 0x000ea20000000000 */
[C---:B-1----:R-:W-:Y:S01]  /*2790*/  IMAD.U32 R40, R28.reuse, 0x10000, RZ ;  /* 0x000100001c287824 */ /* 0x042fe200078e00ff */
[----:B------:R-:W-:-:S02]  /*27a0*/  SHF.L.U64.HI R38, R28, 0x10, R29 ;  /* 0x000000101c267819 */ /* 0x000fc4000001021d */
[----:B------:R-:W-:Y:S02]  /*27b0*/  SHF.R.U32.HI R29, RZ, 0x8, R29 ;  /* 0x00000008ff1d7819 */ /* 0x000fe4000001161d */
[----:B------:R-:W-:Y:S02]  /*27c0*/  LOP3.LUT R21, R40, R41, RZ, 0x3c, !PT ;  /* 0x0000002928157212 */ /* 0x000fe400078e3cff */
[----:B------:R-:W-:Y:S02]  /*27d0*/  LOP3.LUT R28, R38, R39, RZ, 0x3c, !PT ;  /* 0x00000027261c7212 */ /* 0x000fe400078e3cff */
[----:B------:R-:W-:Y:S02]  /*27e0*/  LOP3.LUT R39, R39, 0xffff, R22, 0x78, !PT ;  /* 0x0000ffff27277812 */ /* 0x000fe400078e7816 */
[----:B------:R-:W-:Y:S01]  /*27f0*/  SHF.R.U64 R21, R21, 0x10, R28 ;  /* 0x0000001015157819 */ /* 0x000fe2000000121c */
[----:B------:R-:W-:Y:S01]  /*2800*/  IMAD R28, R17, 0x10, R20 ;  /* 0x00000010111c7824 */ /* 0x000fe200078e0214 */
[----:B------:R-:W-:-:S02]  /*2810*/  LOP3.LUT R41, R42, 0xff0000ff, R41, 0x48, !PT ;  /* 0xff0000ff2a297812 */ /* 0x000fc400078e4829 */
[----:B------:R-:W-:Y:S02]  /*2820*/  LOP3.LUT R39, R39, 0xff0000, R22, 0x78, !PT ;  /* 0x00ff000027277812 */ /* 0x000fe400078e7816 */
[----:B------:R-:W-:Y:S02]  /*2830*/  LOP3.LUT R20, R28, 0xff, R21, 0x48, !PT ;  /* 0x000000ff1c147812 */ /* 0x000fe400078e4815 */
[----:B------:R-:W-:Y:S02]  /*2840*/  LOP3.LUT R40, R41, 0xff000000, R40, 0x78, !PT ;  /* 0xff00000029287812 */ /* 0x000fe400078e7828 */
[----:B------:R-:W-:Y:S02]  /*2850*/  LEA R20, R20, UR5, 0x3 ;  /* 0x0000000514147c11 */ /* 0x000fe4000f8e18ff */
[----:B------:R-:W-:Y:S02]  /*2860*/  LOP3.LUT R41, R39, 0xff, R38, 0x78, !PT ;  /* 0x000000ff27297812 */ /* 0x000fe400078e7826 */
[----:B--2---:R-:W-:-:S02]  /*2870*/  IADD3 R36, PT, PT, R43, R36, R23 ;  /* 0x000000242b247210 */ /* 0x004fc40007ffe017 */
[----:B------:R-:W1:Y:S01]  /*2880*/  LDS.64 R20, [R20] ;  /* 0x0000000014147984 */ /* 0x000e620000000a00 */
[----:B------:R-:W-:Y:S01]  /*2890*/  LOP3.LUT R29, R29, 0xffff, RZ, 0xc0, !PT ;  /* 0x0000ffff1d1d7812 */ /* 0x000fe200078ec0ff */
[C---:B-1----:R-:W-:Y:S01]  /*28a0*/  IMAD.SHL.U32 R39, R20.reuse, 0x1000000, RZ ;  /* 0x0100000014277824 */ /* 0x042fe200078e00ff */
[----:B------:R-:W-:Y:S01]  /*28b0*/  SHF.L.U64.HI R34, R20, 0x18, R21 ;  /* 0x0000001814227819 */ /* 0x000fe20000010215 */
[----:B------:R-:W-:-:S03]  /*28c0*/  IMAD.SHL.U32 R20, R33, 0x10, RZ ;  /* 0x0000001021147824 */ /* 0x000fc600078e00ff */
[----:B------:R-:W-:Y:S02]  /*28d0*/  LOP3.LUT R23, R39, R40, RZ, 0x3c, !PT ;  /* 0x0000002827177212 */ /* 0x000fe400078e3cff */
[----:B------:R-:W-:Y:S02]  /*28e0*/  LOP3.LUT R22, R34, R41, RZ, 0x3c, !PT ;  /* 0x0000002922167212 */ /* 0x000fe400078e3cff */
[----:B------:R-:W-:Y:S02]  /*28f0*/  LOP3.LUT R40, R29, 0xff, R40, 0x78, !PT ;  /* 0x000000ff1d287812 */ /* 0x000fe400078e7828 */
[----:B------:R-:W-:Y:S02]  /*2900*/  SHF.R.U64 R23, R23, 0x18, R22 ;  /* 0x0000001817177819 */ /* 0x000fe40000001216 */
[----:B------:R-:W-:Y:S02]  /*2910*/  LOP3.LUT R22, R20, 0x41, RZ, 0x3c, !PT ;  /* 0x0000004114167812 */ /* 0x000fe400078e3cff */
[----:B------:R-:W-:-:S02]  /*2920*/  LOP3.LUT R29, R32, 0xff, RZ, 0xc0, !PT ;  /* 0x000000ff201d7812 */ /* 0x000fc400078ec0ff */
[----:B------:R-:W-:Y:S02]  /*2930*/  LOP3.LUT R42, R22, 0xf1, RZ, 0xc0, !PT ;  /* 0x000000f1162a7812 */ /* 0x000fe400078ec0ff */
[C---:B------:R-:W-:Y:S02]  /*2940*/  LOP3.LUT R22, R20.reuse, 0xff, R23, 0x48, !PT ;  /* 0x000000ff14167812 */ /* 0x040fe400078e4817 */
[----:B------:R-:W-:Y:S01]  /*2950*/  LOP3.LUT R23, R20, 0x63, RZ, 0x3c, !PT ;  /* 0x0000006314177812 */ /* 0x000fe200078e3cff */
[----:B------:R-:W-:Y:S01]  /*2960*/  POPC R29, R29 ;  /* 0x0000001d001d7309 */ /* 0x000fe20000000000 */
[----:B------:R-:W-:Y:S02]  /*2970*/  LEA R22, R22, UR5, 0x3 ;  /* 0x0000000516167c11 */ /* 0x000fe4000f8e18ff */
[----:B------:R-:W-:Y:S02]  /*2980*/  LOP3.LUT R27, R23, 0xf3, RZ, 0xc0, !PT ;  /* 0x000000f3171b7812 */ /* 0x000fe400078ec0ff */
[----:B------:R-:W-:-:S02]  /*2990*/  LOP3.LUT R32, R35, 0xaa, RZ, 0x3c, !PT ;  /* 0x000000aa23207812 */ /* 0x000fc400078e3cff */
[----:B------:R-:W1:Y:S01]  /*29a0*/  LDS.64 R22, [R22] ;  /* 0x0000000016167984 */ /* 0x000e620000000a00 */
[----:B------:R-:W-:Y:S01]  /*29b0*/  LOP3.LUT R41, R41, 0xffff00, R38, 0x78, !PT ;  /* 0x00ffff0029297812 */ /* 0x000fe200078e7826 */
[----:B------:R-:W-:Y:S01]  /*29c0*/  POPC R20, R42 ;  /* 0x0000002a00147309 */ /* 0x000fe20000000000 */
[----:B------:R-:W-:Y:S02]  /*29d0*/  LOP3.LUT R35, R35, 0xaf, RZ, 0x3c, !PT ;  /* 0x000000af23237812 */ /* 0x000fe400078e3cff */
[----:B------:R-:W-:Y:S02]  /*29e0*/  LOP3.LUT R32, R32, 0xff, RZ, 0xc0, !PT ;  /* 0x000000ff20207812 */ /* 0x000fe400078ec0ff */
[----:B------:R-:W-:Y:S02]  /*29f0*/  LOP3.LUT R41, R41, 0xffff, R34, 0x78, !PT ;  /* 0x0000ffff29297812 */ /* 0x000fe400078e7822 */
[----:B------:R-:W-:Y:S01]  /*2a00*/  LOP3.LUT R38, R35, 0xff, RZ, 0xc0, !PT ;  /* 0x000000ff23267812 */ /* 0x000fe200078ec0ff */
[----:B------:R-:W-:Y:S01]  /*2a10*/  POPC R27, R27 ;  /* 0x0000001b001b7309 */ /* 0x000fe20000000000 */
[----:B------:R-:W-:-:S02]  /*2a20*/  LOP3.LUT R39, R39, 0xff, R21, 0xc8, !PT ;  /* 0x000000ff27277812 */ /* 0x000fc400078ec815 */
[C---:B------:R-:W-:Y:S02]  /*2a30*/  LOP3.LUT R35, R28.reuse, 0xc6, RZ, 0x3c, !PT ;  /* 0x000000c61c237812 */ /* 0x040fe400078e3cff */
[----:B------:R-:W-:Y:S02]  /*2a40*/  LOP3.LUT R21, R21, 0xffff00, RZ, 0xc0, !PT ;  /* 0x00ffff0015157812 */ /* 0x000fe400078ec0ff */
[----:B------:R-:W-:Y:S01]  /*2a50*/  LOP3.LUT R41, R41, 0xff0000, R34, 0x78, !PT ;  /* 0x00ff000029297812 */ /* 0x000fe200078e7822 */
[----:B------:R-:W2:Y:S01]  /*2a60*/  POPC R32, R32 ;  /* 0x0000002000207309 */ /* 0x000ea20000000000 */
[----:B------:R-:W-:Y:S02]  /*2a70*/  LOP3.LUT R28, R28, 0xce, RZ, 0x3c, !PT ;  /* 0x000000ce1c1c7812 */ /* 0x000fe400078e3cff */
[----:B------:R-:W-:Y:S02]  /*2a80*/  LOP3.LUT R35, R35, 0xff, RZ, 0xc0, !PT ;  /* 0x000000ff23237812 */ /* 0x000fe400078ec0ff */
[----:B------:R-:W-:-:S02]  /*2a90*/  LOP3.LUT R40, R21, R39, R40, 0x96, !PT ;  /* 0x0000002715287212 */ /* 0x000fc400078e9628 */
[----:B------:R-:W-:Y:S01]  /*2aa0*/  LOP3.LUT R28, R28, 0xff, RZ, 0xc0, !PT ;  /* 0x000000ff1c1c7812 */ /* 0x000fe200078ec0ff */
[----:B------:R3:W4:Y:S08]  /*2ab0*/  POPC R34, R38 ;  /* 0x0000002600227309 */ /* 0x0007300000000000 */
[----:B------:R-:W0:Y:S01]  /*2ac0*/  POPC R35, R35 ;  /* 0x0000002300237309 */ /* 0x000e220000000000 */
[----:B-1----:R-:W-:-:S02]  /*2ad0*/  SHF.R.U64 R21, R22, 0x18, R23 ;  /* 0x0000001816157819 */ /* 0x002fc40000001217 */
[----:B------:R-:W-:-:S05]  /*2ae0*/  LOP3.LUT R41, R41, 0xff, R22, 0x78, !PT ;  /* 0x000000ff29297812 */ /* 0x000fca00078e7816 */
[----:B------:R-:W1:Y:S01]  /*2af0*/  POPC R28, R28 ;  /* 0x0000001c001c7309 */ /* 0x000e620000000000 */
[----:B------:R-:W-:Y:S02]  /*2b00*/  LOP3.LUT R40, R40, 0xffff, R21, 0x78, !PT ;  /* 0x0000ffff28287812 */ /* 0x000fe400078e7815 */
[C---:B---3--:R-:W-:Y:S02]  /*2b10*/  LOP3.LUT R38, R41.reuse, 0x93, RZ, 0x3c, !PT ;  /* 0x0000009329267812 */ /* 0x048fe400078e3cff */
[C---:B------:R-:W-:Y:S02]  /*2b20*/  LOP3.LUT R23, R41.reuse, 0xffff00, R22, 0x78, !PT ;  /* 0x00ffff0029177812 */ /* 0x040fe400078e7816 */
[----:B------:R-:W-:Y:S02]  /*2b30*/  LOP3.LUT R41, R41, 0x9b, RZ, 0x3c, !PT ;  /* 0x0000009b29297812 */ /* 0x000fe400078e3cff */
[----:B------:R-:W-:Y:S02]  /*2b40*/  LOP3.LUT R39, R40, 0xc2, RZ, 0x3c, !PT ;  /* 0x000000c228277812 */ /* 0x000fe400078e3cff */
[----:B------:R-:W-:-:S02]  /*2b50*/  LOP3.LUT R22, R38, 0xff, RZ, 0xc0, !PT ;  /* 0x000000ff26167812 */ /* 0x000fc400078ec0ff */
[----:B------:R-:W-:Y:S02]  /*2b60*/  LOP3.LUT R38, R41, 0xff, RZ, 0xc0, !PT ;  /* 0x000000ff29267812 */ /* 0x000fe400078ec0ff */
[----:B------:R-:W-:Y:S02]  /*2b70*/  SHF.R.U32.HI R42, RZ, 0x8, R23 ;  /* 0x00000008ff2a7819 */ /* 0x000fe40000011617 */
[----:B------:R-:W-:Y:S01]  /*2b80*/  LOP3.LUT R41, R39, 0xff, RZ, 0xc0, !PT ;  /* 0x000000ff27297812 */ /* 0x000fe200078ec0ff */
[----:B------:R-:W-:Y:S01]  /*2b90*/  POPC R22, R22 ;  /* 0x0000001600167309 */ /* 0x000fe20000000000 */
[C---:B--2---:R-:W-:Y:S02]  /*2ba0*/  IADD3 R39, PT, PT, R29.reuse, R37, R32 ;  /* 0x000000251d277210 */ /* 0x044fe40007ffe020 */
[----:B------:R-:W-:Y:S02]  /*2bb0*/  LOP3.LUT R37, R40, 0xca, RZ, 0x3c, !PT ;  /* 0x000000ca28257812 */ /* 0x000fe400078e3cff */
[----:B----4-:R-:W-:-:S02]  /*2bc0*/  IADD3 R36, PT, PT, R29, R36, R34 ;  /* 0x000000241d247210 */ /* 0x010fc40007ffe022 */
[----:B------:R-:W-:Y:S01]  /*2bd0*/  LOP3.LUT R34, R42, 0x19, RZ, 0x3c, !PT ;  /* 0x000000192a227812 */ /* 0x000fe200078e3cff */
[----:B------:R2:W-:Y:S01]  /*2be0*/  POPC R32, R41 ;  /* 0x0000002900207309 */ /* 0x0005e20000000000 */
[----:B------:R-:W-:Y:S02]  /*2bf0*/  LOP3.LUT R29, R37, 0xff, RZ, 0xc0, !PT ;  /* 0x000000ff251d7812 */ /* 0x000fe400078ec0ff */
[----:B------:R-:W-:Y:S02]  /*2c00*/  LOP3.LUT R37, R34, 0xff, RZ, 0xc0, !PT ;  /* 0x000000ff22257812 */ /* 0x000fe400078ec0ff */
[----:B0-----:R-:W-:Y:S02]  /*2c10*/  IADD3 R34, PT, PT, R20, R39, R35 ;  /* 0x0000002714227210 */ /* 0x001fe40007ffe023 */
[----:B------:R-:W-:Y:S01]  /*2c20*/  SHF.R.U64 R39, R40, 0x8, R23 ;  /* 0x0000000828277819 */ /* 0x000fe20000001217 */
[----:B------:R-:W-:Y:S01]  /*2c30*/  POPC R38, R38 ;  /* 0x0000002600267309 */ /* 0x000fe20000000000 */
[----:B-1----:R-:W-:-:S02]  /*2c40*/  IADD3 R28, PT, PT, R27, R36, R28 ;  /* 0x000000241b1c7210 */ /* 0x002fc40007ffe01c */
[----:B--2---:R-:W-:Y:S02]  /*2c50*/  SHF.R.U32.HI R41, RZ, 0x10, R23 ;  /* 0x00000010ff297819 */ /* 0x004fe40000011617 */
[----:B------:R-:W-:Y:S02]  /*2c60*/  LOP3.LUT R44, R40, 0xffff0000, R21, 0x78, !PT ;  /* 0xffff0000282c7812 */ /* 0x000fe400078e7815 */
[----:B------:R-:W-:Y:S01]  /*2c70*/  LOP3.LUT R36, R41, 0x31, RZ, 0x3c, !PT ;  /* 0x0000003129247812 */ /* 0x000fe200078e3cff */
[----:B------:R-:W0:Y:S01]  /*2c80*/  POPC R37, R37 ;  /* 0x0000002500257309 */ /* 0x000e220000000000 */
[C---:B------:R-:W-:Y:S02]  /*2c90*/  LOP3.LUT R20, R39.reuse, 0x43, RZ, 0x3c, !PT ;  /* 0x0000004327147812 */ /* 0x040fe400078e3cff */
[----:B------:R-:W-:Y:S02]  /*2ca0*/  LOP3.LUT R39, R39, 0x6f, RZ, 0x3c, !PT ;  /* 0x0000006f27277812 */ /* 0x000fe400078e3cff */
[----:B------:R-:W-:-:S02]  /*2cb0*/  SHF.R.U64 R40, R44, 0x10, R23 ;  /* 0x000000102c287819 */ /* 0x000fc40000001217 */
[----:B------:R-:W-:Y:S01]  /*2cc0*/  LOP3.LUT R21, R36, 0xff, RZ, 0xc0, !PT ;  /* 0x000000ff24157812 */ /* 0x000fe200078ec0ff */
[----:B------:R-:W-:Y:S01]  /*2cd0*/  POPC R29, R29 ;  /* 0x0000001d001d7309 */ /* 0x000fe20000000000 */
[----:B------:R-:W-:Y:S02]  /*2ce0*/  LOP3.LUT R36, R41, 0xb3, RZ, 0x3c, !PT ;  /* 0x000000b329247812 */ /* 0x000fe400078e3cff */
[----:B------:R-:W-:Y:S02]  /*2cf0*/  LOP3.LUT R39, R39, 0xff, RZ, 0xc0, !PT ;  /* 0x000000ff27277812 */ /* 0x000fe400078ec0ff */
[----:B------:R-:W-:Y:S02]  /*2d00*/  SHF.R.U64 R41, R44, 0x18, R23 ;  /* 0x000000182c297819 */ /* 0x000fe40000001217 */
[----:B------:R-:W-:Y:S01]  /*2d10*/  LOP3.LUT R23, R40, 0xc9, RZ, 0x3c, !PT ;  /* 0x000000c928177812 */ /* 0x000fe200078e3cff */
[----:B------:R1:W-:Y:S01]  /*2d20*/  POPC R27, R39 ;  /* 0x00000027001b7309 */ /* 0x0003e20000000000 */
[----:B------:R-:W-:-:S02]  /*2d30*/  LOP3.LUT R42, R42, 0x39, RZ, 0x3c, !PT ;  /* 0x000000392a2a7812 */ /* 0x000fc400078e3cff */
[----:B------:R-:W-:Y:S02]  /*2d40*/  LOP3.LUT R36, R36, 0xff, RZ, 0xc0, !PT ;  /* 0x000000ff24247812 */ /* 0x000fe400078ec0ff */
[----:B------:R-:W-:Y:S02]  /*2d50*/  LOP3.LUT R42, R42, 0xff, RZ, 0xc0, !PT ;  /* 0x000000ff2a2a7812 */ /* 0x000fe400078ec0ff */
[----:B------:R-:W-:Y:S01]  /*2d60*/  LOP3.LUT R20, R20, 0xff, RZ, 0xc0, !PT ;  /* 0x000000ff14147812 */ /* 0x000fe200078ec0ff */
[----:B------:R-:W2:Y:S01]  /*2d70*/  POPC R21, R21 ;  /* 0x0000001500157309 */ /* 0x000ea20000000000 */
[----:B0-----:R-:W-:Y:S02]  /*2d80*/  IADD3 R22, PT, PT, R37, R34, R22 ;  /* 0x0000002225167210 */ /* 0x001fe40007ffe016 */
[----:B-1----:R-:W-:Y:S02]  /*2d90*/  LOP3.LUT R39, R23, 0xff, RZ, 0xc0, !PT ;  /* 0x000000ff17277812 */ /* 0x002fe400078ec0ff */
[----:B------:R-:W-:-:S03]  /*2da0*/  LOP3.LUT R23, R40, 0xcd, RZ, 0x3c, !PT ;  /* 0x000000cd28177812 */ /* 0x000fc600078e3cff */
[----:B------:R-:W0:Y:S01]  /*2db0*/  POPC R35, R42 ;  /* 0x0000002a00237309 */ /* 0x000e220000000000 */
[----:B------:R-:W-:Y:S02]  /*2dc0*/  LOP3.LUT R40, R23, 0xff, RZ, 0xc0, !PT ;  /* 0x000000ff17287812 */ /* 0x000fe400078ec0ff */
[----:B------:R-:W-:-:S04]  /*2dd0*/  LOP3.LUT R23, R41, 0x57, RZ, 0x3c, !PT ;  /* 0x0000005729177812 */ /* 0x000fc800078e3cff */
[----:B------:R-:W-:Y:S01]  /*2de0*/  LOP3.LUT R23, R23, 0xff, RZ, 0xc0, !PT ;  /* 0x000000ff17177812 */ /* 0x000fe200078ec0ff */
[----:B------:R-:W1:Y:S01]  /*2df0*/  POPC R36, R36 ;  /* 0x0000002400247309 */ /* 0x000e620000000000 */
[----:B--2---:R-:W-:Y:S02]  /*2e00*/  IADD3 R21, PT, PT, R32, R22, R21 ;  /* 0x0000001620157210 */ /* 0x004fe40007ffe015 */
[----:B0-----:R-:W-:-:S05]  /*2e10*/  IADD3 R28, PT, PT, R35, R28, R38 ;  /* 0x0000001c231c7210 */ /* 0x001fca0007ffe026 */
[----:B------:R-:W-:Y:S01]  /*2e20*/  POPC R20, R20 ;  /* 0x0000001400147309 */ /* 0x000fe20000000000 */
[----:B-1----:R-:W-:-:S07]  /*2e30*/  IADD3 R28, PT, PT, R29, R28, R36 ;  /* 0x0000001c1d1c7210 */ /* 0x002fce0007ffe024 */
[----:B------:R-:W0:Y:S01]  /*2e40*/  POPC R39, R39 ;  /* 0x0000002700277309 */ /* 0x000e220000000000 */
[----:B------:R-:W-:-:S07]  /*2e50*/  IMAD.MOV.U32 R29, RZ, RZ, 0x14 ;  /* 0x00000014ff1d7424 */ /* 0x000fce00078e00ff */
[----:B------:R-:W1:Y:S01]  /*2e60*/  POPC R40, R40 ;  /* 0x0000002800287309 */ /* 0x000e620000000000 */
[----:B0-----:R-:W-:-:S07]  /*2e70*/  IADD3 R20, PT, PT, R39, R21, R20 ;  /* 0x0000001527147210 */ /* 0x001fce0007ffe014 */
[----:B------:R-:W0:Y:S01]  /*2e80*/  POPC R23, R23 ;  /* 0x0000001700177309 */ /* 0x000e220000000000 */
[----:B-1----:R-:W-:Y:S01]  /*2e90*/  IADD3 R28, PT, PT, R40, R28, R27 ;  /* 0x0000001c281c7210 */ /* 0x002fe20007ffe01b */
[----:B0-----:R-:W-:-:S03]  /*2ea0*/  IMAD.IADD R20, R20, 0x1, R23 ;  /* 0x0000000114147824 */ /* 0x001fc600078e0217 */
[----:B------:R-:W-:Y:S02]  /*2eb0*/  IADD3 R28, PT, PT, -R28, 0x68, -R23 ;  /* 0x000000681c1c7810 */ /* 0x000fe40007ffe917 */
[C---:B------:R-:W-:Y:S02]  /*2ec0*/  IADD3 R21, PT, PT, -R20.reuse, 0x68, RZ ;  /* 0x0000006814157810 */ /* 0x040fe40007ffe1ff */
[----:B------:R-:W-:Y:S02]  /*2ed0*/  IABS R28, R28 ;  /* 0x0000001c001c7213 */ /* 0x000fe40000000000 */
[----:B------:R-:W-:Y:S02]  /*2ee0*/  IABS R32, R21 ;  /* 0x0000001500207213 */ /* 0x000fe40000000000 */
[----:B------:R-:W-:Y:S01]  /*2ef0*/  ISETP.NE.AND P0, PT, R20, 0x68, PT ;  /* 0x000000681400780c */ /* 0x000fe20003f05270 */
[--C-:B------:R-:W-:Y:S01]  /*2f00*/  IMAD.MOV.U32 R21, RZ, RZ, R28.reuse ;  /* 0x000000ffff157224 */ /* 0x100fe200078e001c */
[----:B------:R-:W-:-:S02]  /*2f10*/  PRMT R28, R0, 0x7610, R28 ;  /* 0x00007610001c7816 */ /* 0x000fc4000000001c */
[----:B------:R-:W-:Y:S02]  /*2f20*/  SEL R27, R29, 0x5, !P0 ;  /* 0x000000051d1b7807 */ /* 0x000fe40004000000 */
[----:B------:R-:W-:Y:S02]  /*2f30*/  ISETP.GT.U32.AND P0, PT, R21, R32, PT ;  /* 0x000000201500720c */ /* 0x000fe40003f04070 */
[----:B------:R-:W-:Y:S02]  /*2f40*/  VIMNMX.U32 R32, PT, PT, R32, R21, !PT ;  /* 0x0000001520207248 */ /* 0x000fe40007fe0000 */
[----:B------:R-:W-:-:S05]  /*2f50*/  SEL R27, R27, 0x6, !P0 ;  /* 0x000000061b1b7807 */ /* 0x000fca0004000000 */
[----:B------:R-:W-:-:S05]  /*2f60*/  IMAD R32, R32, 0x10000, R27 ;  /* 0x0001000020207824 */ /* 0x000fca00078e021b */
[----:B------:R-:W-:-:S13]  /*2f70*/  ISETP.GE.U32.AND P0, PT, R32, 0x2e0000, PT ;  /* 0x002e00002000780c */ /* 0x000fda0003f06070 */
[----:B------:R-:W-:Y:S05]  /*2f80*/  @!P0 BRA `(.L_x_3) ;  /* 0x0000000000a08947 */ /* 0x000fea0003800000 */
[----:B------:R-:W0:Y:S01]  /*2f90*/  S2R R23, SR_LANEID ;  /* 0x0000000000177919 */ /* 0x000e220000000000 */
[----:B------:R-:W-:Y:S01]  /*2fa0*/  VOTEU.ANY UR6, UPT, PT ;  /* 0x0000000000067886 */ /* 0x000fe200038e0100 */
[----:B------:R-:W1:Y:S01]  /*2fb0*/  LDC.64 R20, c[0x0][0x380] ;  /* 0x0000e000ff147b82 */ /* 0x000e620000000a00 */
[----:B------:R-:W0:Y:S08]  /*2fc0*/  FLO.U32 R34, UR6 ;  /* 0x0000000600227d00 */ /* 0x000e3000080e0000 */
[----:B------:R-:W1:Y:S01]  /*2fd0*/  POPC R35, UR6 ;  /* 0x0000000600237d09 */ /* 0x000e620008000000 */
[----:B0-----:R-:W-:-:S13]  /*2fe0*/  ISETP.EQ.U32.AND P0, PT, R34, R23, PT ;  /* 0x000000172200720c */ /* 0x001fda0003f02070 */
[----:B-1----:R0:W2:Y:S01]  /*2ff0*/  @P0 ATOMG.E.ADD.STRONG.GPU PT, R21, desc[UR38][R20.64], R35 ;  /* 0x80000023141509a8 */ /* 0x0020a200081ef126 */
[----:B------:R-:W-:Y:S02]  /*3000*/  IMAD.MOV.U32 R37, RZ, RZ, 0x2e ;  /* 0x0000002eff257424 */ /* 0x000fe400078e00ff */
[----:B------:R-:W-:Y:S01]  /*3010*/  IMAD.MOV.U32 R38, RZ, RZ, 0x2f ;  /* 0x0000002fff267424 */ /* 0x000fe200078e00ff */
[----:B------:R-:W1:Y:S01]  /*3020*/  S2R R22, SR_LTMASK ;  /* 0x0000000000167919 */ /* 0x000e620000003900 */
[----:B------:R-:W-:-:S03]  /*3030*/  VIADD R27, R27, 0x30 ;  /* 0x000000301b1b7836 */ /* 0x000fc60000000000 */
[----:B0-----:R-:W-:Y:S02]  /*3040*/  PRMT R20, R38, 0x7610, R20 ;  /* 0x0000761026147816 */ /* 0x001fe40000000014 */
[----:B-1----:R-:W-:-:S04]  /*3050*/  LOP3.LUT R36, R22, UR6, RZ, 0xc0, !PT ;  /* 0x0000000616247c12 */ /* 0x002fc8000f8ec0ff */
[----:B------:R-:W0:Y:S01]  /*3060*/  POPC R23, R36 ;  /* 0x0000002400177309 */ /* 0x000e220000000000 */
[----:B--2---:R1:W0:Y:S02]  /*3070*/  SHFL.IDX PT, R0, R21, R34, 0x1f ;  /* 0x00001f2215007589 */ /* 0x00422400000e0000 */
[----:B-1----:R-:W-:Y:S01]  /*3080*/  SHF.R.U32.HI R21, RZ, 0x10, R32 ;  /* 0x00000010ff157819 */ /* 0x002fe20000011620 */
[----:B0-----:R-:W-:-:S04]  /*3090*/  IMAD.IADD R0, R0, 0x1, R23 ;  /* 0x0000000100007824 */ /* 0x001fc800078e0217 */
[----:B------:R-:W-:-:S05]  /*30a0*/  IMAD R0, R0, 0x13, RZ ;  /* 0x0000001300007824 */ /* 0x000fca00078e02ff */
[----:B------:R-:W-:-:S04]  /*30b0*/  IADD3 R22, P0, PT, R0, UR8, RZ ;  /* 0x0000000800167c10 */ /* 0x000fc8000ff1e0ff */
[----:B------:R-:W-:Y:S02]  /*30c0*/  LEA.HI.X.SX32 R23, R0, UR9, 0x1, P0 ;  /* 0x0000000900177c11 */ /* 0x000fe400080f0eff */
[----:B------:R-:W-:-:S03]  /*30d0*/  PRMT R0, R37, 0x7610, R0 ;  /* 0x0000761025007816 */ /* 0x000fc60000000000 */
[----:B------:R0:W-:Y:S04]  /*30e0*/  STG.E.U8 desc[UR38][R22.64+0x9], R11 ;  /* 0x0000090b16007986 */ /* 0x0001e8000c101126 */
        /* <DEDUP_REMOVED lines=17> */
[----:B------:R0:W-:Y:S02]  /*3200*/  STG.E.U8 desc[UR38][R22.64+0x10], R33 ;  /* 0x0000102116007986 */ /* 0x0001e4000c101126 */
.L_x_3:
[----:B------:R-:W-:Y:S05]  /*3210*/  BSYNC.RECONVERGENT B0 ;  /* 0x0000000000007941 */ /* 0x000fea0003800200 */
.L_x_2:
[----:B------:R-:W-:-:S06]  /*3220*/  UISETP.NE.AND UP0, UPT, UR11, 0x3b9aca07, UPT ;  /* 0x3b9aca070b00788c */ /* 0x000fcc000bf05270 */
[----:B------:R-:W-:-:S13]  /*3230*/  PLOP3.LUT P0, PT, PT, PT, UP0, 0x80, 0x8 ;  /* 0x000000000008781c */ /* 0x000fda0003f0f008 */
[----:B------:R-:W-:Y:S05]  /*3240*/  @!P0 EXIT ;  /* 0x000000000000894d */ /* 0x000fea0003800000 */
[----:B------:R-:W-:-:S04]  /*3250*/  UIMAD.WIDE.U32 UR6, UR25, -0x2e48e8a7, URZ ;  /* 0xd1b71759190678a5 */ /* 0x000fc8000f8e00ff */
[----:B------:R-:W-:-:S04]  /*3260*/  USHF.R.U32.HI UR7, URZ, 0xd, UR7 ;  /* 0x0000000dff077899 */ /* 0x000fc80008011607 */
[----:B------:R-:W-:-:S04]  /*3270*/  UIMAD UR7, UR7, 0x2710, UR24 ;  /* 0x00002710070778a4 */ /* 0x000fc8000f8e0218 */
[----:B------:R-:W-:-:S09]  /*3280*/  UISETP.NE.AND UP0, UPT, UR7, URZ, UPT ;  /* 0x000000ff0700728c */ /* 0x000fd2000bf05270 */
[----:B------:R-:W-:Y:S05]  /*3290*/  BRA.U UP0, `(.L_x_4) ;  /* 0x0000000500507547 */ /* 0x000fea000b800000 */
[----:B0-----:R-:W-:Y:S01]  /*32a0*/  SHF.R.U32.HI R5, RZ, 0x2, R2 ;  /* 0x00000002ff057819 */ /* 0x001fe20000011602 */
[----:B------:R-:W-:Y:S01]  /*32b0*/  VIADD R25, R31, 0x212e9e ;  /* 0x00212e9e1f197836 */ /* 0x000fe20000000000 */
[----:B------:R-:W-:Y:S02]  /*32c0*/  SHF.R.U32.HI R7, RZ, 0x2, R4 ;  /* 0x00000002ff077819 */ /* 0x000fe40000011604 */
[----:B------:R-:W-:Y:S01]  /*32d0*/  LOP3.LUT R2, R5, R2, RZ, 0x3c, !PT ;  /* 0x0000000205027212 */ /* 0x000fe200078e3cff */
[----:B------:R-:W-:Y:S01]  /*32e0*/  IMAD.SHL.U32 R5, R26, 0x10, RZ ;  /* 0x000000101a057824 */ /* 0x000fe200078e00ff */
[----:B------:R-:W-:Y:S02]  /*32f0*/  LOP3.LUT R7, R7, R4, RZ, 0x3c, !PT ;  /* 0x0000000407077212 */ /* 0x000fe400078e3cff */
[----:B------:R-:W-:Y:S01]  /*3300*/  SHF.R.U32.HI R4, RZ, 0x2, R3 ;  /* 0x00000002ff047819 */ /* 0x000fe20000011603 */
[----:B------:R-:W-:-:S03]  /*3310*/  IMAD.SHL.U32 R0, R2, 0x2, RZ ;  /* 0x0000000202007824 */ /* 0x000fc600078e00ff */
[----:B------:R-:W-:Y:S02]  /*3320*/  LOP3.LUT R3, R4, R3, RZ, 0x3c, !PT ;  /* 0x0000000304037212 */ /* 0x000fe400078e3cff */
[----:B------:R-:W-:-:S04]  /*3330*/  LOP3.LUT R5, R26, R5, R0, 0x96, !PT ;  /* 0x000000051a057212 */ /* 0x000fc800078e9600 */
[----:B------:R-:W-:Y:S01]  /*3340*/  LOP3.LUT R2, R5, R2, RZ, 0x3c, !PT ;  /* 0x0000000205027212 */ /* 0x000fe200078e3cff */
[----:B------:R-:W-:-:S04]  /*3350*/  IMAD.SHL.U32 R5, R7, 0x2, RZ ;  /* 0x0000000207057824 */ /* 0x000fc800078e00ff */
[----:B------:R-:W-:-:S05]  /*3360*/  IMAD.SHL.U32 R0, R2, 0x10, RZ ;  /* 0x0000001002007824 */ /* 0x000fca00078e00ff */
[----:B------:R-:W-:Y:S02]  /*3370*/  LOP3.LUT R5, R7, R5, R0, 0x96, !PT ;  /* 0x0000000507057212 */ /* 0x000fe400078e9600 */
[----:B------:R-:W-:Y:S02]  /*3380*/  SHF.R.U32.HI R7, RZ, 0x2, R24 ;  /* 0x00000002ff077819 */ /* 0x000fe40000011618 */
[----:B------:R-:W-:Y:S01]  /*3390*/  LOP3.LUT R4, R5, R2, RZ, 0x3c, !PT ;  /* 0x0000000205047212 */ /* 0x000fe200078e3cff */
[----:B------:R-:W-:Y:S01]  /*33a0*/  IMAD.SHL.U32 R5, R3, 0x2, RZ ;  /* 0x0000000203057824 */ /* 0x000fe200078e00ff */
[----:B------:R-:W-:-:S03]  /*33b0*/  LOP3.LUT R7, R7, R24, RZ, 0x3c, !PT ;  /* 0x0000001807077212 */ /* 0x000fc600078e3cff */
[----:B------:R-:W-:Y:S02]  /*33c0*/  IMAD.SHL.U32 R0, R4, 0x10, RZ ;  /* 0x0000001004007824 */ /* 0x000fe400078e00ff */
[----:B------:R-:W-:-:S03]  /*33d0*/  IMAD.SHL.U32 R6, R7, 0x2, RZ ;  /* 0x0000000207067824 */ /* 0x000fc600078e00ff */
[----:B------:R-:W-:Y:S02]  /*33e0*/  LOP3.LUT R3, R3, R5, R0, 0x96, !PT ;  /* 0x0000000503037212 */ /* 0x000fe400078e9600 */
[----:B------:R-:W-:Y:S02]  /*33f0*/  SHF.R.U32.HI R5, RZ, 0x2, R26 ;  /* 0x00000002ff057819 */ /* 0x000fe4000001161a */
[----:B------:R-:W-:Y:S02]  /*3400*/  LOP3.LUT R3, R3, R4, RZ, 0x3c, !PT ;  /* 0x0000000403037212 */ /* 0x000fe400078e3cff */
[----:B------:R-:W-:-:S03]  /*3410*/  LOP3.LUT R5, R5, R26, RZ, 0x3c, !PT ;  /* 0x0000001a05057212 */ /* 0x000fc600078e3cff */
[----:B------:R-:W-:-:S05]  /*3420*/  IMAD.SHL.U32 R0, R3, 0x10, RZ ;  /* 0x0000001003007824 */ /* 0x000fca00078e00ff */
[----:B------:R-:W-:Y:S01]  /*3430*/  LOP3.LUT R0, R7, R6, R0, 0x96, !PT ;  /* 0x0000000607007212 */ /* 0x000fe200078e9600 */
[----:B------:R-:W-:-:S03]  /*3440*/  IMAD.SHL.U32 R6, R5, 0x2, RZ ;  /* 0x0000000205067824 */ /* 0x000fc600078e00ff */
[----:B------:R-:W-:-:S05]  /*3450*/  LOP3.LUT R24, R0, R3, RZ, 0x3c, !PT ;  /* 0x0000000300187212 */ /* 0x000fca00078e3cff */
[----:B------:R-:W-:-:S05]  /*3460*/  IMAD.SHL.U32 R0, R24, 0x10, RZ ;  /* 0x0000001018007824 */ /* 0x000fca00078e00ff */
[----:B------:R-:W-:Y:S02]  /*3470*/  LOP3.LUT R5, R5, R6, R0, 0x96, !PT ;  /* 0x0000000605057212 */ /* 0x000fe400078e9600 */
[----:B------:R-:W0:Y:S02]  /*3480*/  LDC.64 R6, c[0x4][0x40] ;  /* 0x01001000ff067b82 */ /* 0x000e240000000a00 */
[----:B------:R-:W-:-:S05]  /*3490*/  LOP3.LUT R26, R5, R24, RZ, 0x3c, !PT ;  /* 0x00000018051a7212 */ /* 0x000fca00078e3cff */
[----:B------:R-:W-:-:S04]  /*34a0*/  IMAD.IADD R0, R26, 0x1, R25 ;  /* 0x000000011a007824 */ /* 0x000fc800078e0219 */
[----:B------:R-:W-:-:S04]  /*34b0*/  IMAD.HI.U32 R5, R0, -0x45306eb3, RZ ;  /* 0xbacf914d00057827 */ /* 0x000fc800078e00ff */
[----:B------:R-:W-:-:S05]  /*34c0*/  IMAD.IADD R8, R0, 0x1, -R5 ;  /* 0x0000000100087824 */ /* 0x000fca00078e0a05 */
[----:B------:R-:W-:-:S04]  /*34d0*/  LEA.HI R8, R8, R5, RZ, 0x1f ;  /* 0x0000000508087211 */ /* 0x000fc800078ff8ff */
[----:B------:R-:W-:Y:S02]  /*34e0*/  SHF.R.U32.HI R5, RZ, 0x5, R8 ;  /* 0x00000005ff057819 */ /* 0x000fe40000011608 */
[C---:B------:R-:W-:Y:S02]  /*34f0*/  IADD3 R10, PT, PT, R31.reuse, 0x10974f, R4 ;  /* 0x0010974f1f0a7810 */ /* 0x040fe40007ffe004 */
[----:B------:R-:W-:Y:S01]  /*3500*/  IADD3 R20, PT, PT, R31, 0x161f14, R3 ;  /* 0x00161f141f147810 */ /* 0x000fe20007ffe003 */
[----:B------:R-:W-:Y:S01]  /*3510*/  IMAD R5, R5, -0x25, R0 ;  /* 0xffffffdb05057824 */ /* 0x000fe200078e0200 */
[C---:B------:R-:W-:Y:S02]  /*3520*/  IADD3 R0, PT, PT, R31.reuse, 0xb0f8a, R2 ;  /* 0x000b0f8a1f007810 */ /* 0x040fe40007ffe002 */
[----:B------:R-:W-:Y:S01]  /*3530*/  IADD3 R31, PT, PT, R31, 0x1ba6d9, R24 ;  /* 0x001ba6d91f1f7810 */ /* 0x000fe20007ffe018 */
[----:B0-----:R-:W-:Y:S01]  /*3540*/  IMAD.WIDE.U32 R8, R5, 0x3, R6 ;  /* 0x0000000305087825 */ /* 0x001fe200078e0006 */
[----:B------:R-:W-:-:S02]  /*3550*/  SHF.R.U32.HI R11, RZ, 0x1, R10 ;  /* 0x00000001ff0b7819 */ /* 0x000fc4000001160a */
[----:B------:R-:W-:Y:S02]  /*3560*/  SHF.R.U32.HI R21, RZ, 0x1, R20 ;  /* 0x00000001ff157819 */ /* 0x000fe40000011614 */
[----:B------:R-:W-:Y:S02]  /*3570*/  SHF.R.U32.HI R7, RZ, 0x1, R0 ;  /* 0x00000001ff077819 */ /* 0x000fe40000011600 */
[----:B------:R-:W-:Y:S01]  /*3580*/  SHF.R.U32.HI R22, RZ, 0x1, R31 ;  /* 0x00000001ff167819 */ /* 0x000fe2000001161f */
[----:B------:R-:W-:Y:S01]  /*3590*/  IMAD.HI.U32 R11, R11, -0x7bdef7bd, RZ ;  /* 0x842108430b0b7827 */ /* 0x000fe200078e00ff */
[----:B------:R-:W5:Y:S03]  /*35a0*/  LDG.E.U8 R5, desc[UR38][R8.64] ;  /* 0x0000002608057981 */ /* 0x000f66000c1e1100 */
        /* <DEDUP_REMOVED lines=12> */
[----:B------:R-:W-:Y:S01]  /*3670*/  IMAD R22, R22, -0x3e, R31 ;  /* 0xffffffc216167824 */ /* 0x000fe200078e021f */
[----:B------:R-:W-:Y:S02]  /*3680*/  ISETP.GE.U32.AND P2, PT, R21, 0x23, PT ;  /* 0x000000231500780c */ /* 0x000fe40003f46070 */
[----:B------:R-:W-:Y:S02]  /*3690*/  ISETP.GE.U32.AND P1, PT, R7, 0x23, PT ;  /* 0x000000230700780c */ /* 0x000fe40003f26070 */
[----:B------:R-:W-:-:S02]  /*36a0*/  ISETP.GE.U32.AND P4, PT, R22, 0x23, PT ;  /* 0x000000231600780c */ /* 0x000fc40003f86070 */
[C---:B0-----:R-:W-:Y:S02]  /*36b0*/  SEL R8, R30.reuse, 0x3d, !P3 ;  /* 0x0000003d1e087807 */ /* 0x041fe40005800000 */
[----:B------:R-:W-:Y:S02]  /*36c0*/  ISETP.GE.U32.AND P3, PT, R21, 0xa, PT ;  /* 0x0000000a1500780c */ /* 0x000fe40003f66070 */
[C---:B------:R-:W-:Y:S02]  /*36d0*/  SEL R9, R30.reuse, 0x3d, !P2 ;  /* 0x0000003d1e097807 */ /* 0x040fe40005000000 */
[----:B------:R-:W-:Y:S02]  /*36e0*/  ISETP.GE.U32.AND P0, PT, R7, 0xa, PT ;  /* 0x0000000a0700780c */ /* 0x000fe40003f06070 */
[----:B------:R-:W-:Y:S02]  /*36f0*/  SEL R0, R30, 0x3d, !P1 ;  /* 0x0000003d1e007807 */ /* 0x000fe40004800000 */
[----:B------:R-:W-:-:S02]  /*3700*/  ISETP.GE.U32.AND P2, PT, R22, 0xa, PT ;  /* 0x0000000a1600780c */ /* 0x000fc40003f46070 */
[----:B------:R-:W-:Y:S02]  /*3710*/  SEL R20, R30, 0x3d, !P4 ;  /* 0x0000003d1e147807 */ /* 0x000fe40006000000 */
[----:B------:R-:W-:Y:S02]  /*3720*/  SEL R10, R9, 0x30, P3 ;  /* 0x00000030090a7807 */ /* 0x000fe40001800000 */
[----:B------:R-:W-:Y:S02]  /*3730*/  SEL R0, R0, 0x30, P0 ;  /* 0x0000003000007807 */ /* 0x000fe40000000000 */
[----:B------:R-:W-:Y:S01]  /*3740*/  SEL R9, R20, 0x30, P2 ;  /* 0x0000003014097807 */ /* 0x000fe20001000000 */
[----:B------:R-:W-:Y:S01]  /*3750*/  IMAD.IADD R10, R21, 0x1, R10 ;  /* 0x00000001150a7824 */ /* 0x000fe200078e020a */
[----:B------:R-:W-:Y:S01]  /*3760*/  ISETP.GE.U32.AND P1, PT, R11, 0xa, PT ;  /* 0x0000000a0b00780c */ /* 0x000fe20003f26070 */
[----:B------:R-:W-:Y:S02]  /*3770*/  IMAD.IADD R0, R7, 0x1, R0 ;  /* 0x0000000107007824 */ /* 0x000fe400078e0200 */
[----:B------:R-:W-:Y:S01]  /*3780*/  IMAD.IADD R22, R22, 0x1, R9 ;  /* 0x0000000116167824 */ /* 0x000fe200078e0209 */
[----:B------:R-:W-:-:S02]  /*3790*/  SEL R8, R8, 0x30, P1 ;  /* 0x0000003008087807 */ /* 0x000fc40000800000 */
[----:B------:R-:W-:Y:S02]  /*37a0*/  PRMT R9, R10, 0x7610, R9 ;  /* 0x000076100a097816 */ /* 0x000fe40000000009 */
[----:B------:R-:W-:Y:S01]  /*37b0*/  PRMT R7, R0, 0x7610, R7 ;  /* 0x0000761000077816 */ /* 0x000fe20000000007 */
[----:B------:R-:W-:Y:S01]  /*37c0*/  IMAD.IADD R8, R11, 0x1, R8 ;  /* 0x000000010b087824 */ /* 0x000fe200078e0208 */
[----:B------:R-:W-:-:S07]  /*37d0*/  PRMT R10, R22, 0x7610, R10 ;  /* 0x00007610160a7816 */ /* 0x000fce000000000a */
.L_x_4:
[----:B------:R-:W-:-:S04]  /*37e0*/  UIMAD.WIDE.U32 UR6, UR25, 0x60f25deb, URZ ;  /* 0x60f25deb190678a5 */ /* 0x000fc8000f8e00ff */
[----:B------:R-:W-:-:S04]  /*37f0*/  USHF.R.U32.HI UR7, URZ, 0x8, UR7 ;  /* 0x00000008ff077899 */ /* 0x000fc80008011607 */
[----:B------:R-:W-:-:S04]  /*3800*/  UIMAD UR7, UR7, 0x2a4, UR24 ;  /* 0x000002a4070778a4 */ /* 0x000fc8000f8e0218 */
[----:B------:R-:W-:-:S09]  /*3810*/  UISETP.NE.AND UP0, UPT, UR7, URZ, UPT ;  /* 0x000000ff0700728c */ /* 0x000fd2000bf05270 */
[----:B------:R-:W-:Y:S05]  /*3820*/  BRA.U UP0, `(.L_x_5) ;  /* 0x00000009002c7547 */ /* 0x000fea000b800000 */
[----:B0-----:R-:W-:Y:S01]  /*3830*/  SHF.R.U32.HI R11, RZ, 0x2, R2 ;  /* 0x00000002ff0b7819 */ /* 0x001fe20000011602 */
[----:B------:R-:W-:Y:S01]  /*3840*/  IMAD.SHL.U32 R13, R26, 0x10, RZ ;  /* 0x000000101a0d7824 */ /* 0x000fe200078e00ff */
[----:B------:R-:W-:Y:S02]  /*3850*/  SHF.R.U32.HI R15, RZ, 0x2, R4 ;  /* 0x00000002ff0f7819 */ /* 0x000fe40000011604 */
[----:B------:R-:W-:Y:S02]  /*3860*/  LOP3.LUT R11, R11, R2, RZ, 0x3c, !PT ;  /* 0x000000020b0b7212 */ /* 0x000fe400078e3cff */
[----:B------:R-:W-:Y:S02]  /*3870*/  LOP3.LUT R15, R15, R4, RZ, 0x3c, !PT ;  /* 0x000000040f0f7212 */ /* 0x000fe400078e3cff */
[----:B------:R-:W-:Y:S01]  /*3880*/  SHF.R.U32.HI R4, RZ, 0x2, R3 ;  /* 0x00000002ff047819 */ /* 0x000fe20000011603 */
[----:B------:R-:W-:Y:S02]  /*3890*/  IMAD.SHL.U32 R0, R11, 0x2, RZ ;  /* 0x000000020b007824 */ /* 0x000fe400078e00ff */
[----:B------:R-:W-:Y:S01]  /*38a0*/  IMAD.SHL.U32 R2, R15, 0x2, RZ ;  /* 0x000000020f027824 */ /* 0x000fe200078e00ff */
[----:B------:R-:W-:-:S02]  /*38b0*/  LOP3.LUT R12, R4, R3, RZ, 0x3c, !PT ;  /* 0x00000003040c7212 */ /* 0x000fc400078e3cff */
[----:B------:R-:W-:Y:S02]  /*38c0*/  LOP3.LUT R0, R26, R13, R0, 0x96, !PT ;  /* 0x0000000d1a007212 */ /* 0x000fe400078e9600 */
[----:B------:R-:W-:Y:S02]  /*38d0*/  SHF.R.U32.HI R13, RZ, 0x2, R24 ;  /* 0x00000002ff0d7819 */ /* 0x000fe40000011618 */
[----:B------:R-:W-:Y:S02]  /*38e0*/  LOP3.LUT R11, R0, R11, RZ, 0x3c, !PT ;  /* 0x0000000b000b7212 */ /* 0x000fe400078e3cff */
[----:B------:R-:W-:Y:S02]  /*38f0*/  LOP3.LUT R13, R13, R24, RZ, 0x3c, !PT ;  /* 0x000000180d0d7212 */ /* 0x000fe400078e3cff */
[----:B------:R-:W-:Y:S01]  /*3900*/  IADD3 R28, PT, PT, R25, 0x587c5, R11 ;  /* 0x000587c5191c7810 */ /* 0x000fe20007ffe00b */
[----:B------:R-:W-:-:S05]  /*3910*/  IMAD.SHL.U32 R0, R11, 0x10, RZ ;  /* 0x000000100b007824 */ /* 0x000fca00078e00ff */
[----:B------:R-:W-:Y:S02]  /*3920*/  LOP3.LUT R0, R11, R0, R2, 0x96, !PT ;  /* 0x000000000b007212 */ /* 0x000fe400078e9602 */
[----:B------:R-:W-:Y:S02]  /*3930*/  SHF.R.U32.HI R2, RZ, 0x2, R11 ;  /* 0x00000002ff027819 */ /* 0x000fe4000001160b */
[----:B------:R-:W-:Y:S01]  /*3940*/  LOP3.LUT R4, R0, R15, RZ, 0x3c, !PT ;  /* 0x0000000f00047212 */ /* 0x000fe200078e3cff */
[----:B------:R-:W-:Y:S01]  /*3950*/  IMAD.SHL.U32 R0, R12, 0x2, RZ ;  /* 0x000000020c007824 */ /* 0x000fe200078e00ff */
[----:B------:R-:W-:Y:S02]  /*3960*/  SHF.R.U32.HI R15, RZ, 0x2, R26 ;  /* 0x00000002ff0f7819 */ /* 0x000fe4000001161a */
[----:B------:R-:W-:Y:S01]  /*3970*/  LOP3.LUT R14, R2, R11, RZ, 0x3c, !PT ;  /* 0x0000000b020e7212 */ /* 0x000fe200078e3cff */
[----:B------:R-:W-:Y:S01]  /*3980*/  IMAD.SHL.U32 R3, R4, 0x10, RZ ;  /* 0x0000001004037824 */ /* 0x000fe200078e00ff */
[----:B------:R-:W-:-:S02]  /*3990*/  LOP3.LUT R26, R15, R26, RZ, 0x3c, !PT ;  /* 0x0000001a0f1a7212 */ /* 0x000fc400078e3cff */
[----:B------:R-:W-:Y:S01]  /*39a0*/  SHF.R.U32.HI R17, RZ, 0x2, R4 ;  /* 0x00000002ff117819 */ /* 0x000fe20000011604 */
[----:B------:R-:W-:Y:S01]  /*39b0*/  IMAD.SHL.U32 R15, R14, 0x2, RZ ;  /* 0x000000020e0f7824 */ /* 0x000fe200078e00ff */
[----:B------:R-:W-:Y:S01]  /*39c0*/  LOP3.LUT R3, R4, R3, R0, 0x96, !PT ;  /* 0x0000000304037212 */ /* 0x000fe200078e9600 */
[----:B------:R-:W-:Y:S01]  /*39d0*/  IMAD.SHL.U32 R0, R13, 0x2, RZ ;  /* 0x000000020d007824 */ /* 0x000fe200078e00ff */
[----:B------:R-:W-:Y:S02]  /*39e0*/  LOP3.LUT R17, R17, R4, RZ, 0x3c, !PT ;  /* 0x0000000411117212 */ /* 0x000fe400078e3cff */
[----:B------:R-:W-:-:S03]  /*39f0*/  LOP3.LUT R12, R3, R12, RZ, 0x3c, !PT ;  /* 0x0000000c030c7212 */ /* 0x000fc600078e3cff */
[----:B------:R-:W-:Y:S01]  /*3a00*/  IMAD.SHL.U32 R20, R17, 0x2, RZ ;  /* 0x0000000211147824 */ /* 0x000fe200078e00ff */
[--C-:B------:R-:W-:Y:S01]  /*3a10*/  IADD3 R11, PT, PT, R25, 0x10974f, R12.reuse ;  /* 0x0010974f190b7810 */ /* 0x100fe20007ffe00c */
[----:B------:R-:W-:Y:S01]  /*3a20*/  IMAD.SHL.U32 R3, R12, 0x10, RZ ;  /* 0x000000100c037824 */ /* 0x000fe200078e00ff */
[----:B------:R-:W-:-:S04]  /*3a30*/  SHF.R.U32.HI R23, RZ, 0x2, R12 ;  /* 0x00000002ff177819 */ /* 0x000fc8000001160c */
[----:B------:R-:W-:Y:S02]  /*3a40*/  LOP3.LUT R0, R12, R3, R0, 0x96, !PT ;  /* 0x000000030c007212 */ /* 0x000fe400078e9600 */
[----:B------:R-:W-:Y:S02]  /*3a50*/  LOP3.LUT R23, R23, R12, RZ, 0x3c, !PT ;  /* 0x0000000c17177212 */ /* 0x000fe400078e3cff */
[----:B------:R-:W-:Y:S01]  /*3a60*/  LOP3.LUT R0, R0, R13, RZ, 0x3c, !PT ;  /* 0x0000000d00007212 */ /* 0x000fe200078e3cff */
[----:B------:R-:W-:-:S04]  /*3a70*/  IMAD.SHL.U32 R13, R26, 0x2, RZ ;  /* 0x000000021a0d7824 */ /* 0x000fc800078e00ff */
[----:B------:R-:W-:-:S05]  /*3a80*/  IMAD.SHL.U32 R3, R0, 0x10, RZ ;  /* 0x0000001000037824 */ /* 0x000fca00078e00ff */
[----:B------:R-:W-:-:S04]  /*3a90*/  LOP3.LUT R3, R0, R3, R13, 0x96, !PT ;  /* 0x0000000300037212 */ /* 0x000fc800078e960d */
[----:B------:R-:W-:Y:S02]  /*3aa0*/  LOP3.LUT R2, R3, R26, RZ, 0x3c, !PT ;  /* 0x0000001a03027212 */ /* 0x000fe400078e3cff */
[----:B------:R-:W-:-:S03]  /*3ab0*/  SHF.R.U32.HI R3, RZ, 0x1, R28 ;  /* 0x00000001ff037819 */ /* 0x000fc6000001161c */
[----:B------:R-:W-:Y:S02]  /*3ac0*/  IMAD.SHL.U32 R13, R2, 0x10, RZ ;  /* 0x00000010020d7824 */ /* 0x000fe400078e00ff */
[----:B------:R-:W-:-:S03]  /*3ad0*/  IMAD.HI.U32 R3, R3, -0x7bdef7bd, RZ ;  /* 0x8421084303037827 */ /* 0x000fc600078e00ff */
[----:B------:R-:W-:Y:S02]  /*3ae0*/  LOP3.LUT R15, R2, R13, R15, 0x96, !PT ;  /* 0x0000000d020f7212 */ /* 0x000fe400078e960f */
[----:B------:R-:W-:Y:S02]  /*3af0*/  SHF.R.U32.HI R13, RZ, 0x1, R11 ;  /* 0x00000001ff0d7819 */ /* 0x000fe4000001160b */
[----:B------:R-:W-:Y:S02]  /*3b00*/  LOP3.LUT R4, R15, R14, RZ, 0x3c, !PT ;  /* 0x0000000e0f047212 */ /* 0x000fe400078e3cff */
[----:B------:R-:W-:Y:S01]  /*3b10*/  IADD3 R15, PT, PT, R25, 0x161f14, R0 ;  /* 0x00161f14190f7810 */ /* 0x000fe20007ffe000 */
[----:B------:R-:W-:Y:S01]  /*3b20*/  IMAD.HI.U32 R13, R13, -0x7bdef7bd, RZ ;  /* 0x842108430d0d7827 */ /* 0x000fe200078e00ff */
[----:B------:R-:W-:Y:S02]  /*3b30*/  SHF.R.U32.HI R3, RZ, 0x4, R3 ;  /* 0x00000004ff037819 */ /* 0x000fe40000011603 */
[----:B------:R-:W-:Y:S01]  /*3b40*/  SHF.R.U32.HI R16, RZ, 0x1, R15 ;  /* 0x00000001ff107819 */ /* 0x000fe2000001160f */
[----:B------:R-:W-:Y:S01]  /*3b50*/  IMAD.SHL.U32 R21, R4, 0x10, RZ ;  /* 0x0000001004157824 */ /* 0x000fe200078e00ff */
[----:B------:R-:W-:Y:S01]  /*3b60*/  SHF.R.U32.HI R14, RZ, 0x4, R13 ;  /* 0x00000004ff0e7819 */ /* 0x000fe2000001160d */
[----:B------:R-:W-:Y:S01]  /*3b70*/  IMAD R28, R3, -0x3e, R28 ;  /* 0xffffffc2031c7824 */ /* 0x000fe200078e021c */
[----:B------:R-:W-:Y:S01]  /*3b80*/  SHF.R.U32.HI R13, RZ, 0x2, R0 ;  /* 0x00000002ff0d7819 */ /* 0x000fe20000011600 */
[----:B------:R-:W-:Y:S01]  /*3b90*/  IMAD.HI.U32 R16, R16, -0x7bdef7bd, RZ ;  /* 0x8421084310107827 */ /* 0x000fe200078e00ff */
[----:B------:R-:W-:-:S02]  /*3ba0*/  LOP3.LUT R20, R4, R21, R20, 0x96, !PT ;  /* 0x0000001504147212 */ /* 0x000fc400078e9614 */
[----:B------:R-:W-:Y:S01]  /*3bb0*/  ISETP.GE.U32.AND P1, PT, R28, 0x23, PT ;  /* 0x000000231c00780c */ /* 0x000fe20003f26070 */
[----:B------:R-:W-:Y:S01]  /*3bc0*/  IMAD R14, R14, -0x3e, R11 ;  /* 0xffffffc20e0e7824 */ /* 0x000fe200078e020b */
[----:B------:R-:W-:Y:S01]  /*3bd0*/  LOP3.LUT R3, R20, R17, RZ, 0x3c, !PT ;  /* 0x0000001114037212 */ /* 0x000fe200078e3cff */
[----:B------:R-:W-:Y:S01]  /*3be0*/  IMAD.SHL.U32 R11, R23, 0x2, RZ ;  /* 0x00000002170b7824 */ /* 0x000fe200078e00ff */
[----:B------:R-:W-:Y:S02]  /*3bf0*/  SHF.R.U32.HI R16, RZ, 0x4, R16 ;  /* 0x00000004ff107819 */ /* 0x000fe40000011610 */
[----:B------:R-:W-:Y:S01]  /*3c00*/  LOP3.LUT R26, R13, R0, RZ, 0x3c, !PT ;  /* 0x000000000d1a7212 */ /* 0x000fe200078e3cff */
[----:B------:R-:W-:Y:S01]  /*3c10*/  IMAD.SHL.U32 R12, R3, 0x10, RZ ;  /* 0x00000010030c7824 */ /* 0x000fe200078e00ff */
[----:B------:R-:W-:Y:S01]  /*3c20*/  ISETP.GE.U32.AND P0, PT, R28, 0xa, PT ;  /* 0x0000000a1c00780c */ /* 0x000fe20003f06070 */
[----:B------:R-:W-:Y:S01]  /*3c30*/  IMAD R16, R16, -0x3e, R15 ;  /* 0xffffffc210107824 */ /* 0x000fe200078e020f */
[----:B------:R-:W-:Y:S01]  /*3c40*/  SEL R0, R30, 0x3d, !P1 ;  /* 0x0000003d1e007807 */ /* 0x000fe20004800000 */
[----:B------:R-:W-:Y:S01]  /*3c50*/  IMAD.SHL.U32 R21, R26, 0x2, RZ ;  /* 0x000000021a157824 */ /* 0x000fe200078e00ff */
[----:B------:R-:W-:-:S02]  /*3c60*/  ISETP.GE.U32.AND P1, PT, R14, 0x23, PT ;  /* 0x000000230e00780c */ /* 0x000fc40003f26070 */
[----:B------:R-:W-:Y:S02]  /*3c70*/  LOP3.LUT R12, R3, R12, R11, 0x96, !PT ;  /* 0x0000000c030c7212 */ /* 0x000fe400078e960b */
[----:B------:R-:W-:Y:S02]  /*3c80*/  IADD3 R15, PT, PT, R25, 0x1ba6d9, R2 ;  /* 0x001ba6d9190f7810 */ /* 0x000fe40007ffe002 */
[----:B------:R-:W-:Y:S02]  /*3c90*/  SEL R11, R0, 0x30, P0 ;  /* 0x00000030000b7807 */ /* 0x000fe40000000000 */
[----:B------:R-:W-:Y:S02]  /*3ca0*/  ISETP.GE.U32.AND P0, PT, R14, 0xa, PT ;  /* 0x0000000a0e00780c */ /* 0x000fe40003f06070 */
[----:B------:R-:W-:Y:S01]  /*3cb0*/  SEL R0, R30, 0x3d, !P1 ;  /* 0x0000003d1e007807 */ /* 0x000fe20004800000 */
[----:B------:R-:W-:Y:S01]  /*3cc0*/  IMAD.IADD R28, R28, 0x1, R11 ;  /* 0x000000011c1c7824 */ /* 0x000fe200078e020b */
[----:B------:R-:W-:-:S02]  /*3cd0*/  LOP3.LUT R24, R12, R23, RZ, 0x3c, !PT ;  /* 0x000000170c187212 */ /* 0x000fc400078e3cff */
[----:B------:R-:W-:Y:S02]  /*3ce0*/  ISETP.GE.U32.AND P1, PT, R16, 0x23, PT ;  /* 0x000000231000780c */ /* 0x000fe40003f26070 */
[----:B------:R-:W-:Y:S01]  /*3cf0*/  SHF.R.U32.HI R12, RZ, 0x1, R15 ;  /* 0x00000001ff0c7819 */ /* 0x000fe2000001160f */
[----:B------:R-:W-:Y:S01]  /*3d00*/  IMAD.SHL.U32 R17, R24, 0x10, RZ ;  /* 0x0000001018117824 */ /* 0x000fe200078e00ff */
[----:B------:R-:W-:Y:S02]  /*3d10*/  SEL R13, R0, 0x30, P0 ;  /* 0x00000030000d7807 */ /* 0x000fe40000000000 */
[----:B------:R-:W-:Y:S01]  /*3d20*/  ISETP.GE.U32.AND P0, PT, R16, 0xa, PT ;  /* 0x0000000a1000780c */ /* 0x000fe20003f06070 */
[----:B------:R-:W-:Y:S01]  /*3d30*/  IMAD.HI.U32 R12, R12, -0x7bdef7bd, RZ ;  /* 0x842108430c0c7827 */ /* 0x000fe200078e00ff */
[----:B------:R-:W-:Y:S02]  /*3d40*/  SEL R0, R30, 0x3d, !P1 ;  /* 0x0000003d1e007807 */ /* 0x000fe40004800000 */
[----:B------:R-:W-:-:S02]  /*3d50*/  LOP3.LUT R17, R24, R17, R21, 0x96, !PT ;  /* 0x0000001118117212 */ /* 0x000fc400078e9615 */
[----:B------:R-:W-:Y:S02]  /*3d60*/  SEL R11, R0, 0x30, P0 ;  /* 0x00000030000b7807 */ /* 0x000fe40000000000 */
[----:B------:R-:W-:Y:S01]  /*3d70*/  SHF.R.U32.HI R20, RZ, 0x4, R12 ;  /* 0x00000004ff147819 */ /* 0x000fe2000001160c */
[----:B------:R-:W-:Y:S01]  /*3d80*/  IMAD.IADD R12, R14, 0x1, R13 ;  /* 0x000000010e0c7824 */ /* 0x000fe200078e020d */
[----:B------:R-:W-:Y:S01]  /*3d90*/  LOP3.LUT R26, R17, R26, RZ, 0x3c, !PT ;  /* 0x0000001a111a7212 */ /* 0x000fe200078e3cff */
[----:B------:R-:W-:Y:S01]  /*3da0*/  IMAD.IADD R13, R16, 0x1, R11 ;  /* 0x00000001100d7824 */ /* 0x000fe200078e020b */
[C---:B------:R-:W-:Y:S01]  /*3db0*/  IADD3 R14, PT, PT, R25.reuse, 0x212e9e, R4 ;  /* 0x00212e9e190e7810 */ /* 0x040fe20007ffe004 */
[----:B------:R-:W-:Y:S01]  /*3dc0*/  IMAD R20, R20, -0x3e, R15 ;  /* 0xffffffc214147824 */ /* 0x000fe200078e020f */
[C---:B------:R-:W-:Y:S02]  /*3dd0*/  IADD3 R16, PT, PT, R25.reuse, 0x26b663, R3 ;  /* 0x0026b66319107810 */ /* 0x040fe40007ffe003 */
[C---:B------:R-:W-:Y:S01]  /*3de0*/  IADD3 R21, PT, PT, R25.reuse, 0x2c3e28, R24 ;  /* 0x002c3e2819157810 */ /* 0x040fe20007ffe018 */
[----:B------:R-:W-:Y:S01]  /*3df0*/  VIADD R25, R25, 0x31c5ed ;  /* 0x0031c5ed19197836 */ /* 0x000fe20000000000 */
[----:B------:R-:W-:-:S02]  /*3e00*/  SHF.R.U32.HI R0, RZ, 0x1, R14 ;  /* 0x00000001ff007819 */ /* 0x000fc4000001160e */
[----:B------:R-:W-:Y:S01]  /*3e10*/  SHF.R.U32.HI R15, RZ, 0x1, R16 ;  /* 0x00000001ff0f7819 */ /* 0x000fe20000011610 */
[----:B------:R-:W-:Y:S01]  /*3e20*/  IMAD.IADD R23, R26, 0x1, R25 ;  /* 0x000000011a177824 */ /* 0x000fe200078e0219 */
[----:B------:R-:W-:Y:S01]  /*3e30*/  SHF.R.U32.HI R22, RZ, 0x1, R21 ;  /* 0x00000001ff167819 */ /* 0x000fe20000011615 */
[----:B------:R-:W-:Y:S01]  /*3e40*/  IMAD.HI.U32 R11, R0, -0x7bdef7bd, RZ ;  /* 0x84210843000b7827 */ /* 0x000fe200078e00ff */
[C---:B------:R-:W-:Y:S02]  /*3e50*/  ISETP.GE.U32.AND P1, PT, R20.reuse, 0x23, PT ;  /* 0x000000231400780c */ /* 0x040fe40003f26070 */
[----:B------:R-:W-:Y:S01]  /*3e60*/  SHF.R.U32.HI R27, RZ, 0x1, R23 ;  /* 0x00000001ff1b7819 */ /* 0x000fe20000011617 */
[----:B------:R-:W-:Y:S01]  /*3e70*/  IMAD.HI.U32 R17, R15, -0x7bdef7bd, RZ ;  /* 0x842108430f117827 */ /* 0x000fe200078e00ff */
[----:B------:R-:W-:Y:S02]  /*3e80*/  ISETP.GE.U32.AND P0, PT, R20, 0xa, PT ;  /* 0x0000000a1400780c */ /* 0x000fe40003f06070 */
[----:B------:R-:W-:Y:S01]  /*3e90*/  SEL R0, R30, 0x3d, !P1 ;  /* 0x0000003d1e007807 */ /* 0x000fe20004800000 */
[----:B------:R-:W-:Y:S01]  /*3ea0*/  IMAD.HI.U32 R22, R22, -0x7bdef7bd, RZ ;  /* 0x8421084316167827 */ /* 0x000fe200078e00ff */
[----:B------:R-:W-:-:S02]  /*3eb0*/  SHF.R.U32.HI R15, RZ, 0x4, R11 ;  /* 0x00000004ff0f7819 */ /* 0x000fc4000001160b */
[----:B------:R-:W-:Y:S01]  /*3ec0*/  SEL R11, R0, 0x30, P0 ;  /* 0x00000030000b7807 */ /* 0x000fe20000000000 */
[----:B------:R-:W-:Y:S01]  /*3ed0*/  IMAD.HI.U32 R27, R27, -0x7bdef7bd, RZ ;  /* 0x842108431b1b7827 */ /* 0x000fe200078e00ff */
[----:B------:R-:W-:Y:S02]  /*3ee0*/  SHF.R.U32.HI R17, RZ, 0x4, R17 ;  /* 0x00000004ff117819 */ /* 0x000fe40000011611 */
[----:B------:R-:W-:Y:S01]  /*3ef0*/  SHF.R.U32.HI R22, RZ, 0x4, R22 ;  /* 0x00000004ff167819 */ /* 0x000fe20000011616 */
        /* <DEDUP_REMOVED lines=12> */
[----:B------:R-:W-:Y:S02]  /*3fc0*/  ISETP.GE.U32.AND P0, PT, R15, 0xa, PT ;  /* 0x0000000a0f00780c */ /* 0x000fe40003f06070 */
[----:B------:R-:W-:Y:S02]  /*3fd0*/  SEL R0, R30, 0x3d, !P1 ;  /* 0x0000003d1e007807 */ /* 0x000fe40004800000 */
[----:B------:R-:W-:-:S02]  /*3fe0*/  ISETP.GE.U32.AND P3, PT, R22, 0xa, PT ;  /* 0x0000000a1600780c */ /* 0x000fc40003f66070 */
[----:B------:R-:W-:Y:S02]  /*3ff0*/  ISETP.GE.U32.AND P2, PT, R23, 0xa, PT ;  /* 0x0000000a1700780c */ /* 0x000fe40003f46070 */
        /* <DEDUP_REMOVED lines=8> */
[----:B------:R-:W-:Y:S01]  /*4080*/  IMAD.IADD R20, R23, 0x1, R20 ;  /* 0x0000000117147824 */ /* 0x000fe200078e0214 */
[----:B------:R-:W-:Y:S01]  /*4090*/  PRMT R15, R0, 0x7610, R15 ;  /* 0x00007610000f7816 */ /* 0x000fe2000000000f */
[--C-:B------:R-:W-:Y:S01]  /*40a0*/  IMAD.IADD R16, R17, 0x1, R14.reuse ;  /* 0x0000000111107824 */ /* 0x100fe200078e020e */
[----:B------:R-:W-:Y:S02]  /*40b0*/  PRMT R14, R11, 0x7610, R14 ;  /* 0x000076100b0e7816 */ /* 0x000fe4000000000e */
[----:B------:R-:W-:Y:S02]  /*40c0*/  PRMT R17, R21, 0x7610, R17 ;  /* 0x0000761015117816 */ /* 0x000fe40000000011 */
[----:B------:R-:W-:-:S07]  /*40d0*/  PRMT R33, R20, 0x7610, R33 ;  /* 0x0000761014217816 */ /* 0x000fce0000000021 */
.L_x_5:
[----:B0-----:R-:W-:Y:S01]  /*40e0*/  LOP3.LUT R0, R7, 0xffff, RZ, 0xc0, !PT ;  /* 0x0000ffff07007812 */ /* 0x001fe200078ec0ff */
[----:B------:R-:W-:Y:S03]  /*40f0*/  BSSY.RECONVERGENT B0, `(.L_x_6) ;  /* 0x0000207000007945 */ /* 0x000fe60003800200 */
[----:B------:R-:W-:-:S04]  /*4100*/  SHF.R.U32.HI R0, RZ, 0x4, R0 ;  /* 0x00000004ff007819 */ /* 0x000fc80000011600 */
[----:B------:R-:W-:-:S04]  /*4110*/  LOP3.LUT R41, R0, 0xf, RZ, 0xc0, !PT ;  /* 0x0000000f00297812 */ /* 0x000fc800078ec0ff */
[----:B------:R-:W-:Y:S02]  /*4120*/  LOP3.LUT R0, R18, 0x10, R41, 0x1e, !PT ;  /* 0x0000001012007812 */ /* 0x000fe400078e1e29 */
[----:B------:R-:W-:Y:S02]  /*4130*/  LOP3.LUT R44, R41, 0xb7, RZ, 0x3c, !PT ;  /* 0x000000b7292c7812 */ /* 0x000fe400078e3cff */
[----:B------:R-:W-:-:S04]  /*4140*/  LOP3.LUT R0, R0, 0xff, RZ, 0xc0, !PT ;  /* 0x000000ff00007812 */ /* 0x000fc800078ec0ff */
[----:B------:R-:W-:Y:S02]  /*4150*/  LEA R20, R0, UR5, 0x3 ;  /* 0x0000000500147c11 */ /* 0x000fe4000f8e18ff */
[----:B------:R-:W-:-:S04]  /*4160*/  LOP3.LUT R0, R8, 0xffff, RZ, 0xc0, !PT ;  /* 0x0000ffff08007812 */ /* 0x000fc800078ec0ff */
[----:B------:R-:W0:Y:S01]  /*4170*/  LDS.64 R20, [R20] ;  /* 0x0000000014147984 */ /* 0x000e220000000a00 */
[----:B------:R-:W-:-:S04]  /*4180*/  SHF.R.U32.HI R0, RZ, 0x4, R0 ;  /* 0x00000004ff007819 */ /* 0x000fc80000011600 */
[----:B------:R-:W-:-:S05]  /*4190*/  LOP3.LUT R0, R0, 0xf, RZ, 0xc0, !PT ;  /* 0x0000000f00007812 */ /* 0x000fca00078ec0ff */
[----:B------:R-:W-:Y:S01]  /*41a0*/  IMAD R38, R7, 0x10, R0 ;  /* 0x0000001007267824 */ /* 0x000fe200078e0200 */
[----:B------:R-:W-:Y:S01]  /*41b0*/  LOP3.LUT R0, R9, 0xffff, RZ, 0xc0, !PT ;  /* 0x0000ffff09007812 */ /* 0x000fe200078ec0ff */
[C---:B0-----:R-:W-:Y:S01]  /*41c0*/  IMAD.SHL.U32 R11, R20.reuse, 0x100, RZ ;  /* 0x00000100140b7824 */ /* 0x041fe200078e00ff */
[--C-:B------:R-:W-:Y:S02]  /*41d0*/  SHF.L.U64.HI R20, R20, 0x8, R21.reuse ;  /* 0x0000000814147819 */ /* 0x100fe40000010215 */
[----:B------:R-:W-:Y:S02]  /*41e0*/  SHF.R.U32.HI R32, RZ, 0x10, R21 ;  /* 0x00000010ff207819 */ /* 0x000fe40000011615 */
[C---:B------:R-:W-:Y:S02]  /*41f0*/  LOP3.LUT R22, R11.reuse, 0xffff, R18, 0x48, !PT ;  /* 0x0000ffff0b167812 */ /* 0x040fe400078e4812 */
[----:B------:R-:W-:Y:S02]  /*4200*/  LOP3.LUT R11, R11, 0xffff0000, RZ, 0xc0, !PT ;  /* 0xffff00000b0b7812 */ /* 0x000fe400078ec0ff */
[----:B------:R-:W-:-:S02]  /*4210*/  SHF.R.U32.HI R23, RZ, 0x8, R22 ;  /* 0x00000008ff177819 */ /* 0x000fc40000011616 */
[----:B------:R-:W-:Y:S02]  /*4220*/  SHF.R.U32.HI R22, RZ, 0x4, R0 ;  /* 0x00000004ff167819 */ /* 0x000fe40000011600 */
[----:B------:R-:W-:Y:S02]  /*4230*/  LOP3.LUT R23, R38, 0xff, R23, 0x48, !PT ;  /* 0x000000ff26177812 */ /* 0x000fe400078e4817 */
[----:B------:R-:W-:Y:S02]  /*4240*/  LOP3.LUT R11, R11, 0xffffff00, R18, 0x78, !PT ;  /* 0xffffff000b0b7812 */ /* 0x000fe400078e7812 */
[----:B------:R-:W-:Y:S02]  /*4250*/  LEA R23, R23, UR5, 0x3 ;  /* 0x0000000517177c11 */ /* 0x000fe4000f8e18ff */
[----:B------:R-:W-:-:S03]  /*4260*/  LOP3.LUT R39, R22, 0xf, RZ, 0xc0, !PT ;  /* 0x0000000f16277812 */ /* 0x000fc600078ec0ff */
[----:B------:R0:W1:Y:S02]  /*4270*/  LDS.64 R34, [R23] ;  /* 0x0000000017227984 */ /* 0x0000640000000a00 */
[----:B------:R-:W-:Y:S01]  /*4280*/  IMAD R39, R8, 0x10, R39 ;  /* 0x0000001008277824 */ /* 0x000fe200078e0227 */
[----:B0-----:R-:W-:Y:S01]  /*4290*/  LOP3.LUT R23, R32, 0xff0000ff, R11, 0x48, !PT ;  /* 0xff0000ff20177812 */ /* 0x001fe200078e480b */
[C---:B-1----:R-:W-:Y:S01]  /*42a0*/  IMAD.U32 R0, R34.reuse, 0x10000, RZ ;  /* 0x0001000022007824 */ /* 0x042fe200078e00ff */
[----:B------:R-:W-:-:S04]  /*42b0*/  SHF.L.U64.HI R34, R34, 0x10, R35 ;  /* 0x0000001022227819 */ /* 0x000fc80000010223 */
[----:B------:R-:W-:Y:S02]  /*42c0*/  LOP3.LUT R22, R0, R11, RZ, 0x3c, !PT ;  /* 0x0000000b00167212 */ /* 0x000fe400078e3cff */
[----:B------:R-:W-:Y:S02]  /*42d0*/  LOP3.LUT R27, R34, 0xffffff, R19, 0x78, !PT ;  /* 0x00ffffff221b7812 */ /* 0x000fe400078e7813 */
[----:B------:R-:W-:Y:S02]  /*42e0*/  LOP3.LUT R0, R23, 0xff000000, R0, 0x78, !PT ;  /* 0xff00000017007812 */ /* 0x000fe400078e7800 */
[----:B------:R-:W-:-:S04]  /*42f0*/  SHF.R.U64 R22, R22, 0x10, R27 ;  /* 0x0000001016167819 */ /* 0x000fc8000000121b */
[----:B------:R-:W-:-:S04]  /*4300*/  LOP3.LUT R22, R39, 0xff, R22, 0x48, !PT ;  /* 0x000000ff27167812 */ /* 0x000fc800078e4816 */
[----:B------:R-:W-:Y:S02]  /*4310*/  LEA R36, R22, UR5, 0x3 ;  /* 0x0000000516247c11 */ /* 0x000fe4000f8e18ff */
[----:B------:R-:W-:-:S04]  /*4320*/  LOP3.LUT R22, R20, 0xffff, RZ, 0xc0, !PT ;  /* 0x0000ffff14167812 */ /* 0x000fc800078ec0ff */
[----:B------:R-:W0:Y:S01]  /*4330*/  LDS.64 R36, [R36] ;  /* 0x0000000024247984 */ /* 0x000e220000000a00 */
[----:B------:R-:W-:Y:S02]  /*4340*/  LOP3.LUT R21, R22, 0xffffff, R19, 0x78, !PT ;  /* 0x00ffffff16157812 */ /* 0x000fe400078e7813 */
[----:B------:R-:W-:Y:S02]  /*4350*/  LOP3.LUT R22, R34, 0xff, RZ, 0xc0, !PT ;  /* 0x000000ff22167812 */ /* 0x000fe400078ec0ff */
[----:B------:R-:W-:Y:S02]  /*4360*/  LOP3.LUT R11, R21, 0xff0000, R20, 0x78, !PT ;  /* 0x00ff0000150b7812 */ /* 0x000fe400078e7814 */
[----:B------:R-:W-:Y:S02]  /*4370*/  LOP3.LUT R20, R10, 0xffff, RZ, 0xc0, !PT ;  /* 0x0000ffff0a147812 */ /* 0x000fe400078ec0ff */
[----:B------:R-:W-:Y:S02]  /*4380*/  LOP3.LUT R11, R22, 0xffffff, R11, 0x78, !PT ;  /* 0x00ffffff160b7812 */ /* 0x000fe400078e780b */
[----:B------:R-:W-:-:S02]  /*4390*/  SHF.R.U32.HI R20, RZ, 0x4, R20 ;  /* 0x00000004ff147819 */ /* 0x000fc40000011614 */
[----:B------:R-:W-:Y:S02]  /*43a0*/  LOP3.LUT R34, R34, 0xffff00, RZ, 0xc0, !PT ;  /* 0x00ffff0022227812 */ /* 0x000fe400078ec0ff */
[----:B------:R-:W-:Y:S02]  /*43b0*/  LOP3.LUT R20, R20, 0xf, RZ, 0xc0, !PT ;  /* 0x0000000f14147812 */ /* 0x000fe400078ec0ff */
[----:B------:R-:W-:Y:S02]  /*43c0*/  LOP3.LUT R43, R34, 0xffffff, R11, 0x78, !PT ;  /* 0x00ffffff222b7812 */ /* 0x000fe400078e780b */
[----:B------:R-:W-:Y:S01]  /*43d0*/  SHF.R.U32.HI R34, RZ, 0x8, R35 ;  /* 0x00000008ff227819 */ /* 0x000fe20000011623 */
[----:B------:R-:W-:Y:S01]  /*43e0*/  IMAD R27, R9, 0x10, R20 ;  /* 0x00000010091b7824 */ /* 0x000fe200078e0214 */
[----:B------:R-:W-:Y:S02]  /*43f0*/  LOP3.LUT R20, R41, 0x30, RZ, 0xfc, !PT ;  /* 0x0000003029147812 */ /* 0x000fe400078efcff */
[----:B------:R-:W-:-:S04]  /*4400*/  LOP3.LUT R35, R34, 0xffff, RZ, 0xc0, !PT ;  /* 0x0000ffff22237812 */ /* 0x000fc800078ec0ff */
[----:B------:R-:W-:Y:S01]  /*4410*/  POPC R20, R20 ;  /* 0x0000001400147309 */ /* 0x000fe20000000000 */
[C---:B0-----:R-:W-:Y:S01]  /*4420*/  IMAD.SHL.U32 R31, R36.reuse, 0x1000000, RZ ;  /* 0x01000000241f7824 */ /* 0x041fe200078e00ff */
[----:B------:R-:W-:Y:S02]  /*4430*/  SHF.L.U64.HI R32, R36, 0x18, R37 ;  /* 0x0000001824207819 */ /* 0x000fe40000010225 */
[----:B------:R-:W-:Y:S02]  /*4440*/  LOP3.LUT R36, R39, 0xab, RZ, 0x3c, !PT ;  /* 0x000000ab27247812 */ /* 0x000fe400078e3cff */
[----:B------:R-:W-:Y:S02]  /*4450*/  LOP3.LUT R21, R31, R0, RZ, 0x3c, !PT ;  /* 0x000000001f157212 */ /* 0x000fe400078e3cff */
[----:B------:R-:W-:Y:S02]  /*4460*/  LOP3.LUT R22, R32, R11, RZ, 0x3c, !PT ;  /* 0x0000000b20167212 */ /* 0x000fe400078e3cff */
[----:B------:R-:W-:Y:S01]  /*4470*/  LOP3.LUT R42, R36, 0xff, RZ, 0xc0, !PT ;  /* 0x000000ff242a7812 */ /* 0x000fe200078ec0ff */
[----:B------:R-:W-:Y:S01]  /*4480*/  IMAD.SHL.U32 R36, R10, 0x10, RZ ;  /* 0x000000100a247824 */ /* 0x000fe200078e00ff */
[----:B------:R-:W-:-:S02]  /*4490*/  SHF.R.U64 R22, R21, 0x18, R22 ;  /* 0x0000001815167819 */ /* 0x000fc40000001216 */
[----:B------:R-:W-:Y:S02]  /*44a0*/  LOP3.LUT R21, R38, 0xc2, RZ, 0x3c, !PT ;  /* 0x000000c226157812 */ /* 0x000fe400078e3cff */
[----:B------:R-:W-:Y:S01]  /*44b0*/  LOP3.LUT R22, R27, 0xff, R22, 0x48, !PT ;  /* 0x000000ff1b167812 */ /* 0x000fe200078e4816 */
[----:B------:R-:W-:Y:S01]  /*44c0*/  POPC R42, R42 ;  /* 0x0000002a002a7309 */ /* 0x000fe20000000000 */
[----:B------:R-:W-:Y:S02]  /*44d0*/  LOP3.LUT R40, R21, 0xff, RZ, 0xc0, !PT ;  /* 0x000000ff15287812 */ /* 0x000fe400078ec0ff */
[----:B------:R-:W-:Y:S02]  /*44e0*/  LEA R22, R22, UR5, 0x3 ;  /* 0x0000000516167c11 */ /* 0x000fe4000f8e18ff */
[----:B------:R-:W-:Y:S02]  /*44f0*/  LOP3.LUT R43, R43, 0xffff, R32, 0x78, !PT ;  /* 0x0000ffff2b2b7812 */ /* 0x000fe400078e7820 */
[----:B------:R-:W-:Y:S01]  /*4500*/  LOP3.LUT R32, R32, 0xff0000, RZ, 0xc0, !PT ;  /* 0x00ff000020207812 */ /* 0x000fe200078ec0ff */
[----:B------:R-:W0:Y:S01]  /*4510*/  POPC R21, R40 ;  /* 0x0000002800157309 */ /* 0x000e220000000000 */
[----:B------:R-:W1:Y:S01]  /*4520*/  LDS.64 R22, [R22] ;  /* 0x0000000016167984 */ /* 0x000e620000000a00 */
[----:B------:R-:W-:-:S02]  /*4530*/  LOP3.LUT R31, R31, 0xff, R37, 0xc8, !PT ;  /* 0x000000ff1f1f7812 */ /* 0x000fc400078ec825 */
[----:B------:R-:W-:Y:S02]  /*4540*/  LOP3.LUT R39, R39, 0xbf, RZ, 0x3c, !PT ;  /* 0x000000bf27277812 */ /* 0x000fe400078e3cff */
[----:B------:R-:W-:Y:S02]  /*4550*/  LOP3.LUT R38, R38, 0xca, RZ, 0x3c, !PT ;  /* 0x000000ca26267812 */ /* 0x000fe400078e3cff */
[----:B------:R-:W-:Y:S02]  /*4560*/  LOP3.LUT R45, R39, 0xff, RZ, 0xc0, !PT ;  /* 0x000000ff272d7812 */ /* 0x000fe400078ec0ff */
[----:B------:R-:W-:-:S04]  /*4570*/  LOP3.LUT R38, R38, 0xff, RZ, 0xc0, !PT ;  /* 0x000000ff26267812 */ /* 0x000fc800078ec0ff */
[----:B------:R2:W-:Y:S01]  /*4580*/  POPC R41, R38 ;  /* 0x0000002600297309 */ /* 0x0005e20000000000 */
[----:B0-----:R-:W-:Y:S01]  /*4590*/  IADD3 R11, PT, PT, R42, R20, R21 ;  /* 0x000000142a0b7210 */ /* 0x001fe20007ffe015 */
[----:B------:R-:W-:-:S06]  /*45a0*/  VIADD R20, R36, 0x2 ;  /* 0x0000000224147836 */ /* 0x000fcc0000000000 */
[----:B------:R-:W-:Y:S01]  /*45b0*/  POPC R45, R45 ;  /* 0x0000002d002d7309 */ /* 0x000fe20000000000 */
[C---:B--2---:R-:W-:Y:S02]  /*45c0*/  LOP3.LUT R38, R27.reuse, 0xaa, RZ, 0x3c, !PT ;  /* 0x000000aa1b267812 */ /* 0x044fe400078e3cff */
[----:B------:R-:W-:Y:S02]  /*45d0*/  LOP3.LUT R27, R27, 0xab, RZ, 0x3c, !PT ;  /* 0x000000ab1b1b7812 */ /* 0x000fe400078e3cff */
[----:B------:R-:W-:Y:S02]  /*45e0*/  LOP3.LUT R38, R38, 0xff, RZ, 0xc0, !PT ;  /* 0x000000ff26267812 */ /* 0x000fe400078ec0ff */
[----:B------:R-:W-:-:S04]  /*45f0*/  LOP3.LUT R27, R27, 0xff, RZ, 0xc0, !PT ;  /* 0x000000ff1b1b7812 */ /* 0x000fc800078ec0ff */
[----:B------:R-:W-:Y:S01]  /*4600*/  POPC R38, R38 ;  /* 0x0000002600267309 */ /* 0x000fe20000000000 */
[----:B-1----:R-:W-:Y:S02]  /*4610*/  LOP3.LUT R21, R22, R43, RZ, 0x3c, !PT ;  /* 0x0000002b16157212 */ /* 0x002fe400078e3cff */
[----:B------:R-:W-:-:S05]  /*4620*/  LOP3.LUT R43, R32, 0xffff00, R43, 0x78, !PT ;  /* 0x00ffff00202b7812 */ /* 0x000fca00078e782b */
[----:B------:R-:W-:Y:S01]  /*4630*/  POPC R27, R27 ;  /* 0x0000001b001b7309 */ /* 0x000fe20000000000 */
[----:B------:R-:W-:Y:S02]  /*4640*/  LOP3.LUT R20, R20, 0xff, R21, 0x48, !PT ;  /* 0x000000ff14147812 */ /* 0x000fe400078e4815 */
[----:B------:R-:W-:Y:S02]  /*4650*/  LOP3.LUT R40, R43, 0xffff00, R22, 0x78, !PT ;  /* 0x00ffff002b287812 */ /* 0x000fe400078e7816 */
[----:B------:R-:W-:Y:S02]  /*4660*/  LEA R20, R20, UR5, 0x3 ;  /* 0x0000000514147c11 */ /* 0x000fe4000f8e18ff */
[----:B------:R-:W-:Y:S02]  /*4670*/  LOP3.LUT R32, R35, 0xff, R0, 0x78, !PT ;  /* 0x000000ff23207812 */ /* 0x000fe400078e7800 */
[----:B-----5:R-:W-:Y:S02]  /*4680*/  LOP3.LUT R0, R5, 0xffff, RZ, 0xc0, !PT ;  /* 0x0000ffff05007812 */ /* 0x020fe400078ec0ff */
[----:B------:R-:W0:Y:S01]  /*4690*/  LDS.64 R20, [R20] ;  /* 0x0000000014147984 */ /* 0x000e220000000a00 */
[----:B------:R-:W-:-:S02]  /*46a0*/  LOP3.LUT R31, R31, 0xffff, R32, 0x78, !PT ;  /* 0x0000ffff1f1f7812 */ /* 0x000fc400078e7820 */
[----:B------:R-:W-:Y:S02]  /*46b0*/  SHF.R.U32.HI R0, RZ, 0x4, R0 ;  /* 0x00000004ff007819 */ /* 0x000fe40000011600 */
[----:B------:R-:W-:Y:S02]  /*46c0*/  LOP3.LUT R37, R31, 0xffff00, R37, 0x78, !PT ;  /* 0x00ffff001f257812 */ /* 0x000fe400078e7825 */
[----:B------:R-:W-:Y:S02]  /*46d0*/  LOP3.LUT R0, R0, 0xf, RZ, 0xc0, !PT ;  /* 0x0000000f00007812 */ /* 0x000fe400078ec0ff */
[----:B------:R-:W-:Y:S02]  /*46e0*/  LOP3.LUT R31, R6, 0xffff, RZ, 0xc0, !PT ;  /* 0x0000ffff061f7812 */ /* 0x000fe400078ec0ff */
[----:B------:R-:W-:Y:S02]  /*46f0*/  SHF.R.U64 R42, R22, 0x18, R23 ;  /* 0x00000018162a7819 */ /* 0x000fe40000001217 */
[----:B------:R-:W-:Y:S01]  /*4700*/  SHF.R.U32.HI R31, RZ, 0x4, R31 ;  /* 0x00000004ff1f7819 */ /* 0x000fe2000001161f */
[----:B0-----:R-:W-:Y:S01]  /*4710*/  IMAD.SHL.U32 R43, R20, 0x100, RZ ;  /* 0x00000100142b7824 */ /* 0x001fe200078e00ff */
[----:B------:R-:W-:-:S02]  /*4720*/  SHF.R.U32.HI R32, RZ, 0x10, R21 ;  /* 0x00000010ff207819 */ /* 0x000fc40000011615 */
[----:B------:R-:W-:Y:S02]  /*4730*/  SHF.R.U64 R21, R20, 0x10, R21 ;  /* 0x0000001014157819 */ /* 0x000fe40000001215 */
[C---:B------:R-:W-:Y:S02]  /*4740*/  LOP3.LUT R34, R43.reuse, R40, RZ, 0x3c, !PT ;  /* 0x000000282b227212 */ /* 0x040fe400078e3cff */
[----:B------:R-:W-:Y:S02]  /*4750*/  LOP3.LUT R43, R43, 0xff0000, R32, 0xc8, !PT ;  /* 0x00ff00002b2b7812 */ /* 0x000fe400078ec820 */
[----:B------:R-:W-:Y:S02]  /*4760*/  SHF.R.U32.HI R35, RZ, 0x8, R34 ;  /* 0x00000008ff237819 */ /* 0x000fe40000011622 */
[----:B------:R-:W-:Y:S02]  /*4770*/  LOP3.LUT R43, R43, 0xff0000, R40, 0x78, !PT ;  /* 0x00ff00002b2b7812 */ /* 0x000fe400078e7828 */
[----:B------:R-:W-:-:S04]  /*4780*/  LOP3.LUT R35, R35, 0xe0, R0, 0x1e, !PT ;  /* 0x000000e023237812 */ /* 0x000fc800078e1e00 */
[----:B------:R-:W-:-:S04]  /*4790*/  LOP3.LUT R35, R35, 0xff, RZ, 0xc0, !PT ;  /* 0x000000ff23237812 */ /* 0x000fc800078ec0ff */
[----:B------:R-:W-:-:S06]  /*47a0*/  LEA R35, R35, UR5, 0x3 ;  /* 0x0000000523237c11 */ /* 0x000fcc000f8e18ff */
[----:B------:R-:W0:Y:S02]  /*47b0*/  LDS.64 R34, [R35] ;  /* 0x0000000023227984 */ /* 0x000e240000000a00 */
[C---:B0-----:R-:W-:Y:S01]  /*47c0*/  IMAD.U32 R40, R34.reuse, 0x10000, RZ ;  /* 0x0001000022287824 */ /* 0x041fe200078e00ff */
[----:B------:R-:W-:-:S04]  /*47d0*/  SHF.R.U64 R34, R34, 0x8, R35 ;  /* 0x0000000822227819 */ /* 0x000fc80000001223 */
[----:B------:R-:W-:Y:S02]  /*47e0*/  LOP3.LUT R43, R40, R43, RZ, 0x3c, !PT ;  /* 0x0000002b282b7212 */ /* 0x000fe400078e3cff */
[----:B------:R-:W-:-:S05]  /*47f0*/  LOP3.LUT R40, R31, 0xf, RZ, 0xc0, !PT ;  /* 0x0000000f1f287812 */ /* 0x000fca00078ec0ff */
[----:B------:R-:W-:Y:S01]  /*4800*/  IMAD R31, R5, 0x10, R40 ;  /* 0x00000010051f7824 */ /* 0x000fe200078e0228 */
[----:B------:R-:W-:-:S04]  /*4810*/  SHF.R.U32.HI R40, RZ, 0x10, R43 ;  /* 0x00000010ff287819 */ /* 0x000fc8000001162b */
[----:B------:R-:W-:-:S04]  /*4820*/  LOP3.LUT R40, R31, 0xff, R40, 0x48, !PT ;  /* 0x000000ff1f287812 */ /* 0x000fc800078e4828 */
[----:B------:R-:W-:Y:S02]  /*4830*/  LEA R43, R40, UR5, 0x3 ;  /* 0x00000005282b7c11 */ /* 0x000fe4000f8e18ff */
[----:B------:R-:W-:-:S03]  /*4840*/  LOP3.LUT R40, R42, 0xffff, RZ, 0xc0, !PT ;  /* 0x0000ffff2a287812 */ /* 0x000fc600078ec0ff */
[----:B------:R0:W1:Y:S01]  /*4850*/  LDS.64 R22, [R43] ;  /* 0x000000002b167984 */ /* 0x0000620000000a00 */
[----:B------:R-:W-:Y:S02]  /*4860*/  LOP3.LUT R37, R40, 0xffffff, R37, 0x78, !PT ;  /* 0x00ffffff28257812 */ /* 0x000fe400078e7825 */
[----:B------:R-:W2:Y:S02]  /*4870*/  POPC R40, R44 ;  /* 0x0000002c00287309 */ /* 0x000ea40000000000 */
[----:B------:R-:W-:Y:S01]  /*4880*/  LOP3.LUT R42, R37, 0xffff0000, R42, 0x78, !PT ;  /* 0xffff0000252a7812 */ /* 0x000fe200078e782a */
[----:B------:R-:W-:-:S03]  /*4890*/  IMAD.SHL.U32 R37, R6, 0x10, RZ ;  /* 0x0000001006257824 */ /* 0x000fc600078e00ff */
[----:B------:R-:W-:Y:S01]  /*48a0*/  LOP3.LUT R42, R42, 0xff, R21, 0x78, !PT ;  /* 0x000000ff2a2a7812 */ /* 0x000fe200078e7815 */
[----:B------:R-:W-:-:S03]  /*48b0*/  VIADD R20, R37, 0x2 ;  /* 0x0000000225147836 */ /* 0x000fc60000000000 */
[----:B------:R-:W-:-:S04]  /*48c0*/  LOP3.LUT R42, R42, 0xffff00, R21, 0x78, !PT ;  /* 0x00ffff002a2a7812 */ /* 0x000fc800078e7815 */
[----:B------:R-:W-:Y:S02]  /*48d0*/  LOP3.LUT R39, R42, 0xff000000, R21, 0x78, !PT ;  /* 0xff0000002a277812 */ /* 0x000fe400078e7815 */
[----:B--2---:R-:W-:Y:S02]  /*48e0*/  IADD3 R40, PT, PT, R45, R40, R41 ;  /* 0x000000282d287210 */ /* 0x004fe40007ffe029 */
[----:B------:R-:W-:Y:S02]  /*48f0*/  LOP3.LUT R39, R39, 0xffff, R34, 0x78, !PT ;  /* 0x0000ffff27277812 */ /* 0x000fe400078e7822 */
[C---:B------:R-:W-:Y:S02]  /*4900*/  LOP3.LUT R41, R36.reuse, 0xf8, RZ, 0xc, !PT ;  /* 0x000000f824297812 */ /* 0x040fe400078e0cff */
[----:B------:R-:W-:Y:S02]  /*4910*/  LOP3.LUT R36, R36, 0xb8, RZ, 0x3c, !PT ;  /* 0x000000b824247812 */ /* 0x000fe400078e3cff */
[----:B------:R-:W-:-:S02]  /*4920*/  LOP3.LUT R34, R34, 0xffff0000, RZ, 0xc0, !PT ;  /* 0xffff000022227812 */ /* 0x000fc400078ec0ff */
[----:B------:R-:W2:Y:S01]  /*4930*/  POPC R41, R41 ;  /* 0x0000002900297309 */ /* 0x000ea20000000000 */
[----:B------:R-:W-:Y:S02]  /*4940*/  LOP3.LUT R36, R36, 0xf8, RZ, 0xc0, !PT ;  /* 0x000000f824247812 */ /* 0x000fe400078ec0ff */
[----:B0-----:R-:W-:-:S05]  /*4950*/  LOP3.LUT R43, R34, 0xffffff00, R39, 0x78, !PT ;  /* 0xffffff00222b7812 */ /* 0x001fca00078e7827 */
[----:B------:R-:W0:Y:S01]  /*4960*/  POPC R36, R36 ;  /* 0x0000002400247309 */ /* 0x000e220000000000 */
[----:B-1----:R-:W-:Y:S02]  /*4970*/  LOP3.LUT R21, R22, R39, RZ, 0x3c, !PT ;  /* 0x0000002716157212 */ /* 0x002fe400078e3cff */
[----:B------:R-:W-:Y:S02]  /*4980*/  LOP3.LUT R43, R43, 0xffffff00, R22, 0x78, !PT ;  /* 0xffffff002b2b7812 */ /* 0x000fe400078e7816 */
[----:B------:R-:W-:Y:S02]  /*4990*/  LOP3.LUT R20, R20, 0xff, R21, 0x48, !PT ;  /* 0x000000ff14147812 */ /* 0x000fe400078e4815 */
[----:B--2---:R-:W-:Y:S02]  /*49a0*/  IADD3 R40, PT, PT, R41, R40, R27 ;  /* 0x0000002829287210 */ /* 0x004fe40007ffe01b */
[----:B------:R-:W-:Y:S02]  /*49b0*/  LEA R20, R20, UR5, 0x3 ;  /* 0x0000000514147c11 */ /* 0x000fe4000f8e18ff */
[----:B------:R-:W-:-:S02]  /*49c0*/  LOP3.LUT R41, R0, 0xac, RZ, 0x3c, !PT ;  /* 0x000000ac00297812 */ /* 0x000fc400078e3cff */
[----:B0-----:R-:W-:Y:S02]  /*49d0*/  IADD3 R11, PT, PT, R36, R11, R38 ;  /* 0x0000000b240b7210 */ /* 0x001fe40007ffe026 */
[----:B------:R-:W0:Y:S01]  /*49e0*/  LDS.64 R20, [R20] ;  /* 0x0000000014147984 */ /* 0x000e220000000a00 */
[----:B------:R-:W1:Y:S01]  /*49f0*/  POPC R34, R41 ;  /* 0x0000002900227309 */ /* 0x000e620000000000 */
[----:B------:R-:W-:-:S04]  /*4a00*/  LOP3.LUT R36, R28, 0xffff, RZ, 0xc0, !PT ;  /* 0x0000ffff1c247812 */ /* 0x000fc800078ec0ff */
[----:B------:R-:W-:-:S04]  /*4a10*/  SHF.R.U32.HI R36, RZ, 0x4, R36 ;  /* 0x00000004ff247819 */ /* 0x000fc80000011624 */
[----:B------:R-:W-:Y:S02]  /*4a20*/  LOP3.LUT R36, R36, 0xf, RZ, 0xc0, !PT ;  /* 0x0000000f24247812 */ /* 0x000fe400078ec0ff */
[----:B-1----:R-:W-:-:S04]  /*4a30*/  IADD3 R11, PT, PT, R11, 0x4, R34 ;  /* 0x000000040b0b7810 */ /* 0x002fc80007ffe022 */
[----:B------:R-:W-:Y:S02]  /*4a40*/  LOP3.LUT R38, R11, 0xff, RZ, 0xc0, !PT ;  /* 0x000000ff0b267812 */ /* 0x000fe400078ec0ff */
[----:B------:R-:W-:Y:S01]  /*4a50*/  SHF.R.U32.HI R11, RZ, 0x2, R2 ;  /* 0x00000002ff0b7819 */ /* 0x000fe20000011602 */
[C---:B0-----:R-:W-:Y:S01]  /*4a60*/  IMAD.SHL.U32 R22, R20.reuse, 0x100, RZ ;  /* 0x0000010014167824 */ /* 0x041fe200078e00ff */
[----:B------:R-:W-:-:S04]  /*4a70*/  SHF.L.U64.HI R20, R20, 0x8, R21 ;  /* 0x0000000814147819 */ /* 0x000fc80000010215 */
[----:B------:R-:W-:Y:S02]  /*4a80*/  LOP3.LUT R27, R22, 0xffff, R43, 0x48, !PT ;  /* 0x0000ffff161b7812 */ /* 0x000fe400078e482b */
[----:B------:R-:W-:Y:S02]  /*4a90*/  LOP3.LUT R43, R43, 0xffff0000, R22, 0x78, !PT ;  /* 0xffff00002b2b7812 */ /* 0x000fe400078e7816 */
[----:B------:R-:W-:-:S04]  /*4aa0*/  SHF.R.U32.HI R27, RZ, 0x8, R27 ;  /* 0x00000008ff1b7819 */ /* 0x000fc8000001161b */
[----:B------:R-:W-:Y:S02]  /*4ab0*/  LOP3.LUT R34, R27, 0xf0, R36, 0x1e, !PT ;  /* 0x000000f01b227812 */ /* 0x000fe400078e1e24 */
[----:B------:R-:W-:Y:S02]  /*4ac0*/  SHF.R.U32.HI R27, RZ, 0x8, R35 ;  /* 0x00000008ff1b7819 */ /* 0x000fe40000011623 */
[----:B------:R-:W-:Y:S02]  /*4ad0*/  LOP3.LUT R35, R37, 0xc4, RZ, 0x3c, !PT ;  /* 0x000000c425237812 */ /* 0x000fe400078e3cff */
[----:B------:R-:W-:Y:S02]  /*4ae0*/  LOP3.LUT R34, R34, 0xffff, RZ, 0xc0, !PT ;  /* 0x0000ffff22227812 */ /* 0x000fe400078ec0ff */
[----:B------:R-:W-:Y:S02]  /*4af0*/  LOP3.LUT R44, R35, 0xf4, RZ, 0xc0, !PT ;  /* 0x000000f4232c7812 */ /* 0x000fe400078ec0ff */
[----:B------:R-:W-:-:S02]  /*4b00*/  LEA R34, R34, UR5, 0x3 ;  /* 0x0000000522227c11 */ /* 0x000fc4000f8e18ff */
[----:B------:R-:W-:Y:S01]  /*4b10*/  LOP3.LUT R35, R31, 0x64, RZ, 0x3c, !PT ;  /* 0x000000641f237812 */ /* 0x000fe200078e3cff */
[----:B------:R0:W-:Y:S01]  /*4b20*/  POPC R39, R44 ;  /* 0x0000002c00277309 */ /* 0x0001e20000000000 */
[----:B------:R-:W-:Y:S02]  /*4b30*/  LOP3.LUT R27, R27, 0xffff, RZ, 0xc0, !PT ;  /* 0x0000ffff1b1b7812 */ /* 0x000fe400078ec0ff */
[----:B------:R-:W-:Y:S02]  /*4b40*/  LOP3.LUT R42, R35, 0xff, RZ, 0xc0, !PT ;  /* 0x000000ff232a7812 */ /* 0x000fe400078ec0ff */
[----:B------:R-:W1:Y:S01]  /*4b50*/  LDS.64 R34, [R34] ;  /* 0x0000000022227984 */ /* 0x000e620000000a00 */
[----:B------:R-:W-:Y:S02]  /*4b60*/  LOP3.LUT R27, R27, 0xff, R32, 0x78, !PT ;  /* 0x000000ff1b1b7812 */ /* 0x000fe400078e7820 */
[----:B------:R-:W-:Y:S01]  /*4b70*/  LOP3.LUT R31, R31, 0x6c, RZ, 0x3c, !PT ;  /* 0x0000006c1f1f7812 */ /* 0x000fe200078e3cff */
[----:B------:R-:W2:Y:S01]  /*4b80*/  POPC R42, R42 ;  /* 0x0000002a002a7309 */ /* 0x000ea20000000000 */
[----:B------:R-:W-:Y:S01]  /*4b90*/  LOP3.LUT R41, R27, 0xffffff, R23, 0x78, !PT ;  /* 0x00ffffff1b297812 */ /* 0x000fe200078e7817 */
[----:B------:R-:W-:Y:S01]  /*4ba0*/  VIADD R27, R25, 0x587c5 ;  /* 0x000587c5191b7836 */ /* 0x000fe20000000000 */
[----:B------:R-:W-:-:S04]  /*4bb0*/  LOP3.LUT R37, R37, 0xe4, RZ, 0x3c, !PT ;  /* 0x000000e425257812 */ /* 0x000fc800078e3cff */
[----:B0-----:R-:W-:Y:S02]  /*4bc0*/  LOP3.LUT R44, R37, 0xf4, RZ, 0xc0, !PT ;  /* 0x000000f4252c7812 */ /* 0x001fe400078ec0ff */
[----:B--2---:R-:W-:Y:S02]  /*4bd0*/  IADD3 R39, PT, PT, R39, R38, R42 ;  /* 0x0000002627277210 */ /* 0x004fe40007ffe02a */
[----:B------:R-:W-:Y:S01]  /*4be0*/  LOP3.LUT R38, R11, R2, RZ, 0x3c, !PT ;  /* 0x000000020b267212 */ /* 0x000fe200078e3cff */
[----:B------:R-:W-:Y:S01]  /*4bf0*/  IMAD.SHL.U32 R2, R26, 0x10, RZ ;  /* 0x000000101a027824 */ /* 0x000fe200078e00ff */
[----:B------:R-:W-:-:S03]  /*4c00*/  LOP3.LUT R42, R31, 0xff, RZ, 0xc0, !PT ;  /* 0x000000ff1f2a7812 */ /* 0x000fc600078ec0ff */
[----:B------:R-:W-:-:S03]  /*4c10*/  IMAD.SHL.U32 R11, R38, 0x2, RZ ;  /* 0x00000002260b7824 */ /* 0x000fc600078e00ff */
[----:B------:R-:W-:Y:S02]  /*4c20*/  POPC R42, R42 ;  /* 0x0000002a002a7309 */ /* 0x000fe40000000000 */
[----:B------:R-:W-:-:S04]  /*4c30*/  LOP3.LUT R11, R26, R2, R11, 0x96, !PT ;  /* 0x000000021a0b7212 */ /* 0x000fc800078e960b */
[----:B------:R-:W-:Y:S01]  /*4c40*/  LOP3.LUT R38, R11, R38, RZ, 0x3c, !PT ;  /* 0x000000260b267212 */ /* 0x000fe200078e3cff */
[C---:B-1----:R-:W-:Y:S01]  /*4c50*/  IMAD.U32 R32, R34.reuse, 0x10000, RZ ;  /* 0x0001000022207824 */ /* 0x042fe200078e00ff */
[----:B------:R-:W-:-:S03]  /*4c60*/  SHF.L.U64.HI R2, R34, 0x10, R35 ;  /* 0x0000001022027819 */ /* 0x000fc60000010223 */
[----:B------:R-:W-:Y:S01]  /*4c70*/  IMAD.IADD R11, R38, 0x1, R27 ;  /* 0x00000001260b7824 */ /* 0x000fe200078e021b */
[----:B------:R-:W-:Y:S02]  /*4c80*/  LOP3.LUT R34, R0, 0x2e, RZ, 0x3c, !PT ;  /* 0x0000002e00227812 */ /* 0x000fe400078e3cff */
[----:B------:R-:W-:Y:S02]  /*4c90*/  LOP3.LUT R23, R32, R43, RZ, 0x3c, !PT ;  /* 0x0000002b20177212 */ /* 0x000fe400078e3cff */
[----:B------:R-:W-:Y:S02]  /*4ca0*/  LOP3.LUT R22, R2, R41, RZ, 0x3c, !PT ;  /* 0x0000002902167212 */ /* 0x000fe400078e3cff */
[----:B------:R-:W0:Y:S01]  /*4cb0*/  POPC R34, R34 ;  /* 0x0000002200227309 */ /* 0x000e220000000000 */
[----:B------:R-:W-:Y:S02]  /*4cc0*/  LOP3.LUT R41, R41, 0xffff, R20, 0x78, !PT ;  /* 0x0000ffff29297812 */ /* 0x000fe400078e7814 */
[----:B------:R-:W-:-:S02]  /*4cd0*/  SHF.R.U64 R23, R23, 0x10, R22 ;  /* 0x0000001017177819 */ /* 0x000fc40000001216 */
[----:B------:R-:W-:Y:S02]  /*4ce0*/  SHF.R.U32.HI R22, RZ, 0x1, R11 ;  /* 0x00000001ff167819 */ /* 0x000fe4000001160b */
[----:B------:R-:W-:-:S03]  /*4cf0*/  LOP3.LUT R37, R41, 0xff0000, R20, 0x78, !PT ;  /* 0x00ff000029257812 */ /* 0x000fc600078e7814 */
[----:B------:R-:W-:Y:S01]  /*4d00*/  IMAD.HI.U32 R22, R22, -0x7bdef7bd, RZ ;  /* 0x8421084316167827 */ /* 0x000fe200078e00ff */
[----:B------:R-:W-:-:S04]  /*4d10*/  LOP3.LUT R37, R37, 0xff, R2, 0x78, !PT ;  /* 0x000000ff25257812 */ /* 0x000fc800078e7802 */
[----:B------:R-:W-:Y:S02]  /*4d20*/  SHF.R.U32.HI R22, RZ, 0x4, R22 ;  /* 0x00000004ff167819 */ /* 0x000fe40000011616 */
[----:B0-----:R-:W-:Y:S02]  /*4d30*/  IADD3 R40, PT, PT, R40, 0x5, R34 ;  /* 0x0000000528287810 */ /* 0x001fe40007ffe022 */
[----:B------:R-:W0:Y:S01]  /*4d40*/  POPC R34, R44 ;  /* 0x0000002c00227309 */ /* 0x000e220000000000 */
[----:B------:R-:W-:Y:S01]  /*4d50*/  IMAD R11, R22, -0x3e, R11 ;  /* 0xffffffc2160b7824 */ /* 0x000fe200078e020b */
[----:B------:R-:W-:Y:S02]  /*4d60*/  LOP3.LUT R31, R40, 0xff, RZ, 0xc0, !PT ;  /* 0x000000ff281f7812 */ /* 0x000fe400078ec0ff */
[----:B------:R-:W-:Y:S02]  /*4d70*/  SHF.R.U32.HI R40, RZ, 0x10, R21 ;  /* 0x00000010ff287819 */ /* 0x000fe40000011615 */
[----:B------:R-:W-:-:S02]  /*4d80*/  ISETP.GE.U32.AND P1, PT, R11, 0x23, PT ;  /* 0x000000230b00780c */ /* 0x000fc40003f26070 */
[C---:B------:R-:W-:Y:S02]  /*4d90*/  ISETP.GE.U32.AND P0, PT, R11.reuse, 0xa, PT ;  /* 0x0000000a0b00780c */ /* 0x040fe40003f06070 */
[----:B------:R-:W-:Y:S02]  /*4da0*/  SEL R22, R30, 0x3d, !P1 ;  /* 0x0000003d1e167807 */ /* 0x000fe40004800000 */
[----:B------:R-:W-:Y:S02]  /*4db0*/  LOP3.LUT R43, R40, 0xff0000ff, R43, 0x48, !PT ;  /* 0xff0000ff282b7812 */ /* 0x000fe400078e482b */
[----:B------:R-:W-:Y:S02]  /*4dc0*/  SEL R22, R22, 0x30, P0 ;  /* 0x0000003016167807 */ /* 0x000fe40000000000 */
[----:B0-----:R-:W-:Y:S02]  /*4dd0*/  IADD3 R34, PT, PT, R34, R31, R42 ;  /* 0x0000001f22227210 */ /* 0x001fe40007ffe02a */
[C---:B------:R-:W-:Y:S01]  /*4de0*/  LOP3.LUT R40, R36.reuse, 0x73, RZ, 0x3c, !PT ;  /* 0x0000007324287812 */ /* 0x040fe200078e3cff */
[----:B------:R-:W-:Y:S01]  /*4df0*/  IMAD.IADD R11, R11, 0x1, R22 ;  /* 0x000000010b0b7824 */ /* 0x000fe200078e0216 */
[----:B------:R-:W-:-:S02]  /*4e00*/  LOP3.LUT R42, R36, 0x53, RZ, 0x3c, !PT ;  /* 0x00000053242a7812 */ /* 0x000fc400078e3cff */
[----:B------:R-:W-:Y:S02]  /*4e10*/  LOP3.LUT R32, R43, 0xff000000, R32, 0x78, !PT ;  /* 0xff0000002b207812 */ /* 0x000fe400078e7820 */
[----:B------:R-:W-:Y:S01]  /*4e20*/  LOP3.LUT R0, R11, 0xffff, RZ, 0xc0, !PT ;  /* 0x0000ffff0b007812 */ /* 0x000fe200078ec0ff */
[----:B------:R-:W-:Y:S03]  /*4e30*/  POPC R40, R40 ;  /* 0x0000002800287309 */ /* 0x000fe60000000000 */
[----:B------:R-:W-:-:S04]  /*4e40*/  SHF.R.U32.HI R0, RZ, 0x4, R0 ;  /* 0x00000004ff007819 */ /* 0x000fc80000011600 */
[----:B------:R-:W-:-:S05]  /*4e50*/  LOP3.LUT R45, R0, 0xf, RZ, 0xc0, !PT ;  /* 0x0000000f002d7812 */ /* 0x000fca00078ec0ff */
[----:B------:R-:W-:-:S05]  /*4e60*/  IMAD R0, R28, 0x10, R45 ;  /* 0x000000101c007824 */ /* 0x000fca00078e022d */
[C---:B------:R-:W-:Y:S02]  /*4e70*/  LOP3.LUT R23, R0.reuse, 0xff, R23, 0x48, !PT ;  /* 0x000000ff00177812 */ /* 0x040fe400078e4817 */
[C---:B------:R-:W-:Y:S02]  /*4e80*/  LOP3.LUT R36, R0.reuse, 0x8, RZ, 0xfc, !PT ;  /* 0x0000000800247812 */ /* 0x040fe400078efcff */
[----:B------:R-:W-:Y:S02]  /*4e90*/  LEA R23, R23, UR5, 0x3 ;  /* 0x0000000517177c11 */ /* 0x000fe4000f8e18ff */
[----:B------:R-:W-:Y:S02]  /*4ea0*/  LOP3.LUT R0, R0, 0xda, RZ, 0x3c, !PT ;  /* 0x000000da00007812 */ /* 0x000fe400078e3cff */
[----:B------:R-:W-:Y:S02]  /*4eb0*/  LOP3.LUT R41, R36, 0xff, RZ, 0xc0, !PT ;  /* 0x000000ff24297812 */ /* 0x000fe400078ec0ff */
[----:B------:R-:W0:Y:S01]  /*4ec0*/  LDS.64 R22, [R23] ;  /* 0x0000000017167984 */ /* 0x000e220000000a00 */
[----:B------:R-:W-:Y:S01]  /*4ed0*/  LOP3.LUT R43, R0, 0xff, RZ, 0xc0, !PT ;  /* 0x000000ff002b7812 */ /* 0x000fe200078ec0ff */
[----:B------:R-:W1:Y:S08]  /*4ee0*/  POPC R36, R41 ;  /* 0x0000002900247309 */ /* 0x000e700000000000 */
[----:B------:R2:W-:Y:S01]  /*4ef0*/  POPC R0, R43 ;  /* 0x0000002b00007309 */ /* 0x0005e20000000000 */
[----:B-1----:R-:W-:-:S02]  /*4f00*/  IADD3 R36, PT, PT, R36, R39, R40 ;  /* 0x0000002724247210 */ /* 0x002fc40007ffe028 */
[----:B--2---:R-:W-:-:S04]  /*4f10*/  SHF.R.U32.HI R43, RZ, 0x8, R35 ;  /* 0x00000008ff2b7819 */ /* 0x004fc80000011623 */
[----:B------:R-:W-:Y:S01]  /*4f20*/  LOP3.LUT R43, R43, 0xffff, RZ, 0xc0, !PT ;  /* 0x0000ffff2b2b7812 */ /* 0x000fe200078ec0ff */
[C---:B0-----:R-:W-:Y:S01]  /*4f30*/  IMAD.SHL.U32 R31, R22.reuse, 0x1000000, RZ ;  /* 0x01000000161f7824 */ /* 0x041fe200078e00ff */
[----:B------:R-:W-:-:S04]  /*4f40*/  SHF.L.U64.HI R22, R22, 0x18, R23 ;  /* 0x0000001816167819 */ /* 0x000fc80000010217 */
[----:B------:R-:W-:Y:S02]  /*4f50*/  LOP3.LUT R21, R22, R37, RZ, 0x3c, !PT ;  /* 0x0000002516157212 */ /* 0x000fe400078e3cff */
[----:B------:R-:W-:Y:S02]  /*4f60*/  LOP3.LUT R20, R31, R32, RZ, 0x3c, !PT ;  /* 0x000000201f147212 */ /* 0x000fe400078e3cff */
[----:B------:R-:W-:Y:S02]  /*4f70*/  LOP3.LUT R37, R37, 0xffff00, R2, 0x78, !PT ;  /* 0x00ffff0025257812 */ /* 0x000fe400078e7802 */
[----:B------:R-:W-:Y:S02]  /*4f80*/  SHF.R.U64 R20, R20, 0x18, R21 ;  /* 0x0000001814147819 */ /* 0x000fe40000001215 */
[----:B------:R-:W0:Y:S01]  /*4f90*/  POPC R21, R42 ;  /* 0x0000002a00157309 */ /* 0x000e220000000000 */
[----:B------:R-:W-:Y:S02]  /*4fa0*/  LOP3.LUT R37, R37, 0xffff, R22, 0x78, !PT ;  /* 0x0000ffff25257812 */ /* 0x000fe400078e7816 */
[----:B------:R-:W-:-:S02]  /*4fb0*/  LOP3.LUT R22, R22, 0xff0000, RZ, 0xc0, !PT ;  /* 0x00ff000016167812 */ /* 0x000fc400078ec0ff */
[----:B------:R-:W-:Y:S02]  /*4fc0*/  LOP3.LUT R31, R31, 0xff, R23, 0xc8, !PT ;  /* 0x000000ff1f1f7812 */ /* 0x000fe400078ec817 */
[----:B0-----:R-:W-:Y:S02]  /*4fd0*/  IADD3 R0, PT, PT, R0, R34, R21 ;  /* 0x0000002200007210 */ /* 0x001fe40007ffe015 */
[----:B------:R-:W-:-:S04]  /*4fe0*/  LOP3.LUT R21, R12, 0xffff, RZ, 0xc0, !PT ;  /* 0x0000ffff0c157812 */ /* 0x000fc800078ec0ff */
[----:B------:R-:W-:-:S04]  /*4ff0*/  SHF.R.U32.HI R21, RZ, 0x4, R21 ;  /* 0x00000004ff157819 */ /* 0x000fc80000011615 */
[----:B------:R-:W-:Y:S02]  /*5000*/  LOP3.LUT R34, R21, 0xf, RZ, 0xc0, !PT ;  /* 0x0000000f15227812 */ /* 0x000fe400078ec0ff */
[----:B------:R-:W-:-:S03]  /*5010*/  LOP3.LUT R21, R13, 0xffff, RZ, 0xc0, !PT ;  /* 0x0000ffff0d157812 */ /* 0x000fc600078ec0ff */
[----:B------:R-:W-:Y:S01]  /*5020*/  IMAD R39, R11, 0x10, R34 ;  /* 0x000000100b277824 */ /* 0x000fe200078e0222 */
[----:B------:R-:W-:-:S04]  /*5030*/  SHF.R.U32.HI R21, RZ, 0x4, R21 ;  /* 0x00000004ff157819 */ /* 0x000fc80000011615 */
[----:B------:R-:W-:Y:S02]  /*5040*/  LOP3.LUT R20, R39, 0xff, R20, 0x48, !PT ;  /* 0x000000ff27147812 */ /* 0x000fe400078e4814 */
[----:B------:R-:W-:Y:S02]  /*5050*/  LOP3.LUT R21, R21, 0xf, RZ, 0xc0, !PT ;  /* 0x0000000f15157812 */ /* 0x000fe400078ec0ff */
[----:B------:R-:W-:Y:S02]  /*5060*/  LEA R20, R20, UR5, 0x3 ;  /* 0x0000000514147c11 */ /* 0x000fe4000f8e18ff */
[----:B------:R-:W-:Y:S01]  /*5070*/  LOP3.LUT R2, R39, 0x30, RZ, 0x3c, !PT ;  /* 0x0000003027027812 */ /* 0x000fe200078e3cff */
[----:B------:R-:W-:-:S03]  /*5080*/  IMAD R40, R12, 0x10, R21 ;  /* 0x000000100c287824 */ /* 0x000fc600078e0215 */
[----:B------:R-:W0:Y:S01]  /*5090*/  LDS.64 R20, [R20] ;  /* 0x0000000014147984 */ /* 0x000e220000000a00 */
[----:B------:R-:W-:Y:S02]  /*50a0*/  LOP3.LUT R41, R2, 0xff, RZ, 0xc0, !PT ;  /* 0x000000ff02297812 */ /* 0x000fe400078ec0ff */
[----:B------:R-:W-:-:S04]  /*50b0*/  LOP3.LUT R34, R40, 0xae, RZ, 0x3c, !PT ;  /* 0x000000ae28227812 */ /* 0x000fc800078e3cff */
[----:B------:R-:W-:Y:S01]  /*50c0*/  LOP3.LUT R42, R34, 0xff, RZ, 0xc0, !PT ;  /* 0x000000ff222a7812 */ /* 0x000fe200078ec0ff */
[----:B------:R-:W-:Y:S08]  /*50d0*/  POPC R41, R41 ;  /* 0x0000002900297309 */ /* 0x000ff00000000000 */
[----:B------:R-:W1:Y:S02]  /*50e0*/  POPC R42, R42 ;  /* 0x0000002a002a7309 */ /* 0x000e640000000000 */
[----:B-1----:R-:W-:-:S02]  /*50f0*/  IADD3 R2, PT, PT, R42, R36, R41 ;  /* 0x000000242a027210 */ /* 0x002fc40007ffe029 */
[----:B------:R-:W-:-:S04]  /*5100*/  LOP3.LUT R36, R43, 0xff, R32, 0x78, !PT ;  /* 0x000000ff2b247812 */ /* 0x000fc800078e7820 */
[----:B------:R-:W-:Y:S02]  /*5110*/  LOP3.LUT R31, R31, 0xffff, R36, 0x78, !PT ;  /* 0x0000ffff1f1f7812 */ /* 0x000fe400078e7824 */
[----:B0-----:R-:W-:Y:S02]  /*5120*/  LOP3.LUT R35, R20, R37, RZ, 0x3c, !PT ;  /* 0x0000002514237212 */ /* 0x001fe400078e3cff */
[----:B------:R-:W-:Y:S02]  /*5130*/  LOP3.LUT R37, R22, 0xffffff00, R37, 0x78, !PT ;  /* 0xffffff0016257812 */ /* 0x000fe400078e7825 */
[----:B------:R-:W-:Y:S02]  /*5140*/  LOP3.LUT R34, R40, 0xff, R35, 0x48, !PT ;  /* 0x000000ff28227812 */ /* 0x000fe400078e4823 */
[----:B------:R-:W-:Y:S02]  /*5150*/  LOP3.LUT R22, R14, 0xffff, RZ, 0xc0, !PT ;  /* 0x0000ffff0e167812 */ /* 0x000fe400078ec0ff */
[----:B------:R-:W-:-:S02]  /*5160*/  LEA R34, R34, UR5, 0x3 ;  /* 0x0000000522227c11 */ /* 0x000fc4000f8e18ff */
[----:B------:R-:W-:Y:S02]  /*5170*/  SHF.R.U32.HI R22, RZ, 0x4, R22 ;  /* 0x00000004ff167819 */ /* 0x000fe40000011616 */
[----:B------:R-:W-:Y:S02]  /*5180*/  LOP3.LUT R32, R37, 0xffff00, R20, 0x78, !PT ;  /* 0x00ffff0025207812 */ /* 0x000fe400078e7814 */
[----:B------:R-:W0:Y:S01]  /*5190*/  LDS.64 R34, [R34] ;  /* 0x0000000022227984 */ /* 0x000e220000000a00 */
[----:B------:R-:W-:Y:S02]  /*51a0*/  LOP3.LUT R22, R22, 0xf, RZ, 0xc0, !PT ;  /* 0x0000000f16167812 */ /* 0x000fe400078ec0ff */
[----:B------:R-:W-:Y:S02]  /*51b0*/  SHF.R.U64 R21, R20, 0x18, R21 ;  /* 0x0000001814157819 */ /* 0x000fe40000001215 */
[----:B------:R-:W-:Y:S01]  /*51c0*/  LOP3.LUT R20, R31, 0xffff00, R23, 0x78, !PT ;  /* 0x00ffff001f147812 */ /* 0x000fe200078e7817 */
[----:B------:R-:W-:Y:S01]  /*51d0*/  IMAD R22, R13, 0x10, R22 ;  /* 0x000000100d167824 */ /* 0x000fe200078e0216 */
[----:B------:R-:W-:-:S02]  /*51e0*/  LOP3.LUT R23, R21, 0xffff, RZ, 0xc0, !PT ;  /* 0x0000ffff15177812 */ /* 0x000fc400078ec0ff */
[----:B------:R-:W-:Y:S02]  /*51f0*/  LOP3.LUT R40, R40, 0xaf, RZ, 0x3c, !PT ;  /* 0x000000af28287812 */ /* 0x000fe400078e3cff */
[----:B------:R-:W-:-:S04]  /*5200*/  LOP3.LUT R20, R23, 0xffffff, R20, 0x78, !PT ;  /* 0x00ffffff17147812 */ /* 0x000fc800078e7814 */
[----:B------:R-:W-:Y:S02]  /*5210*/  LOP3.LUT R21, R20, 0xffff0000, R21, 0x78, !PT ;  /* 0xffff000014157812 */ /* 0x000fe400078e7815 */
[----:B------:R-:W-:-:S04]  /*5220*/  LOP3.LUT R20, R15, 0xffff, RZ, 0xc0, !PT ;  /* 0x0000ffff0f147812 */ /* 0x000fc800078ec0ff */
[----:B------:R-:W-:-:S04]  /*5230*/  SHF.R.U32.HI R20, RZ, 0x4, R20 ;  /* 0x00000004ff147819 */ /* 0x000fc80000011614 */
[----:B------:R-:W-:Y:S02]  /*5240*/  LOP3.LUT R23, R20, 0xf, RZ, 0xc0, !PT ;  /* 0x0000000f14177812 */ /* 0x000fe400078ec0ff */
[----:B------:R-:W-:-:S04]  /*5250*/  LOP3.LUT R20, R22, 0xaa, RZ, 0x3c, !PT ;  /* 0x000000aa16147812 */ /* 0x000fc800078e3cff */
[----:B------:R-:W-:Y:S01]  /*5260*/  LOP3.LUT R44, R20, 0xff, RZ, 0xc0, !PT ;  /* 0x000000ff142c7812 */ /* 0x000fe200078ec0ff */
[----:B------:R-:W-:-:S03]  /*5270*/  IMAD R20, R14, 0x10, R23 ;  /* 0x000000100e147824 */ /* 0x000fc600078e0217 */
[----:B------:R-:W-:Y:S02]  /*5280*/  POPC R23, R44 ;  /* 0x0000002c00177309 */ /* 0x000fe40000000000 */
[----:B------:R-:W-:Y:S01]  /*5290*/  LOP3.LUT R45, R20, 0xea, RZ, 0x3c, !PT ;  /* 0x000000ea142d7812 */ /* 0x000fe200078e3cff */
[----:B0-----:R-:W-:Y:S01]  /*52a0*/  IMAD.SHL.U32 R41, R34, 0x100, RZ ;  /* 0x0000010022297824 */ /* 0x001fe200078e00ff */
[----:B------:R-:W-:Y:S02]  /*52b0*/  SHF.R.U32.HI R31, RZ, 0x10, R35 ;  /* 0x00000010ff1f7819 */ /* 0x000fe40000011623 */
[----:B------:R-:W-:Y:S02]  /*52c0*/  LOP3.LUT R45, R45, 0xff, RZ, 0xc0, !PT ;  /* 0x000000ff2d2d7812 */ /* 0x000fe400078ec0ff */
[C---:B------:R-:W-:Y:S02]  /*52d0*/  LOP3.LUT R37, R41.reuse, R32, RZ, 0x3c, !PT ;  /* 0x0000002029257212 */ /* 0x040fe400078e3cff */
[----:B------:R-:W-:-:S02]  /*52e0*/  LOP3.LUT R41, R41, 0xff0000, R31, 0xc8, !PT ;  /* 0x00ff000029297812 */ /* 0x000fc400078ec81f */
[----:B------:R-:W-:Y:S01]  /*52f0*/  SHF.R.U32.HI R37, RZ, 0x8, R37 ;  /* 0x00000008ff257819 */ /* 0x000fe20000011625 */
[----:B------:R-:W0:Y:S01]  /*5300*/  POPC R45, R45 ;  /* 0x0000002d002d7309 */ /* 0x000e220000000000 */
[----:B------:R-:W-:Y:S02]  /*5310*/  LOP3.LUT R32, R41, 0xffff0000, R32, 0x78, !PT ;  /* 0xffff000029207812 */ /* 0x000fe400078e7820 */
[----:B------:R-:W-:Y:S02]  /*5320*/  LOP3.LUT R37, R22, 0xff, R37, 0x48, !PT ;  /* 0x000000ff16257812 */ /* 0x000fe400078e4825 */
[----:B------:R-:W-:Y:S02]  /*5330*/  LOP3.LUT R41, R40, 0xff, RZ, 0xc0, !PT ;  /* 0x000000ff28297812 */ /* 0x000fe400078ec0ff */
[----:B------:R-:W-:Y:S02]  /*5340*/  LEA R37, R37, UR5, 0x3 ;  /* 0x0000000525257c11 */ /* 0x000fe4000f8e18ff */
[----:B------:R-:W-:-:S02]  /*5350*/  LOP3.LUT R40, R39, 0x3d, RZ, 0x3c, !PT ;  /* 0x0000003d27287812 */ /* 0x000fc400078e3cff */
[----:B------:R-:W-:Y:S02]  /*5360*/  POPC R41, R41 ;  /* 0x0000002900297309 */ /* 0x000fe40000000000 */
[----:B------:R-:W1:Y:S01]  /*5370*/  LDS.64 R36, [R37] ;  /* 0x0000000025247984 */ /* 0x000e620000000a00 */
[----:B0-----:R-:W-:Y:S01]  /*5380*/  IADD3 R2, PT, PT, R45, R2, R23 ;  /* 0x000000022d027210 */ /* 0x001fe20007ffe017 */
[----:B-1----:R-:W-:-:S05]  /*5390*/  IMAD.U32 R43, R36, 0x10000, RZ ;  /* 0x00010000242b7824 */ /* 0x002fca00078e00ff */
[----:B------:R-:W-:-:S04]  /*53a0*/  LOP3.LUT R43, R43, R32, RZ, 0x3c, !PT ;  /* 0x000000202b2b7212 */ /* 0x000fc800078e3cff */
[----:B------:R-:W-:-:S04]  /*53b0*/  SHF.R.U32.HI R43, RZ, 0x10, R43 ;  /* 0x00000010ff2b7819 */ /* 0x000fc8000001162b */
[----:B------:R-:W-:Y:S02]  /*53c0*/  LOP3.LUT R39, R20, 0xff, R43, 0x48, !PT ;  /* 0x000000ff14277812 */ /* 0x000fe400078e482b */
[----:B------:R-:W-:Y:S02]  /*53d0*/  LOP3.LUT R43, R40, 0xff, RZ, 0xc0, !PT ;  /* 0x000000ff282b7812 */ /* 0x000fe400078ec0ff */
[----:B------:R-:W-:Y:S02]  /*53e0*/  LEA R42, R39, UR5, 0x3 ;  /* 0x00000005272a7c11 */ /* 0x000fe4000f8e18ff */
[----:B------:R-:W-:Y:S01]  /*53f0*/  SHF.R.U64 R40, R34, 0x10, R35 ;  /* 0x0000001022287819 */ /* 0x000fe20000001223 */
[----:B------:R-:W0:Y:S01]  /*5400*/  POPC R39, R43 ;  /* 0x0000002b00277309 */ /* 0x000e220000000000 */
[----:B------:R-:W-:Y:S01]  /*5410*/  LOP3.LUT R20, R20, 0xfe, RZ, 0x3c, !PT ;  /* 0x000000fe14147812 */ /* 0x000fe200078e3cff */
[----:B------:R1:W2:Y:S01]  /*5420*/  LDS.64 R34, [R42] ;  /* 0x000000002a227984 */ /* 0x0002a20000000a00 */
[----:B------:R-:W-:-:S04]  /*5430*/  LOP3.LUT R21, R21, 0xff, R40, 0x78, !PT ;  /* 0x000000ff15157812 */ /* 0x000fc800078e7828 */
[--C-:B------:R-:W-:Y:S02]  /*5440*/  LOP3.LUT R21, R21, 0xffff00, R40.reuse, 0x78, !PT ;  /* 0x00ffff0015157812 */ /* 0x100fe400078e7828 */
[----:B-1----:R-:W-:Y:S02]  /*5450*/  LOP3.LUT R42, R20, 0xff, RZ, 0xc0, !PT ;  /* 0x000000ff142a7812 */ /* 0x002fe400078ec0ff */
[----:B------:R-:W-:Y:S02]  /*5460*/  LOP3.LUT R40, R21, 0xff000000, R40, 0x78, !PT ;  /* 0xff00000015287812 */ /* 0x000fe400078e7828 */
[----:B------:R-:W-:Y:S02]  /*5470*/  SHF.R.U64 R21, R36, 0x8, R37 ;  /* 0x0000000824157819 */ /* 0x000fe40000001225 */
[----:B0-----:R-:W-:Y:S01]  /*5480*/  IADD3 R39, PT, PT, R41, R0, R39 ;  /* 0x0000000029277210 */ /* 0x001fe20007ffe027 */
[----:B------:R-:W-:Y:S01]  /*5490*/  POPC R42, R42 ;  /* 0x0000002a002a7309 */ /* 0x000fe20000000000 */
[----:B------:R-:W-:-:S02]  /*54a0*/  LOP3.LUT R0, R16, 0xffff, RZ, 0xc0, !PT ;  /* 0x0000ffff10007812 */ /* 0x000fc400078ec0ff */
[----:B------:R-:W-:Y:S02]  /*54b0*/  LOP3.LUT R41, R40, 0xffff, R21, 0x78, !PT ;  /* 0x0000ffff28297812 */ /* 0x000fe400078e7815 */
[----:B------:R-:W-:Y:S02]  /*54c0*/  SHF.R.U32.HI R0, RZ, 0x4, R0 ;  /* 0x00000004ff007819 */ /* 0x000fe40000011600 */
[----:B------:R-:W-:Y:S02]  /*54d0*/  LOP3.LUT R36, R22, 0xea, RZ, 0x3c, !PT ;  /* 0x000000ea16247812 */ /* 0x000fe400078e3cff */
[----:B------:R-:W-:Y:S02]  /*54e0*/  LOP3.LUT R0, R0, 0xf, RZ, 0xc0, !PT ;  /* 0x0000000f00007812 */ /* 0x000fe400078ec0ff */
[----:B------:R-:W-:Y:S02]  /*54f0*/  LOP3.LUT R40, R36, 0xff, RZ, 0xc0, !PT ;  /* 0x000000ff24287812 */ /* 0x000fe400078ec0ff */
[----:B------:R-:W-:Y:S01]  /*5500*/  LOP3.LUT R20, R21, 0xffff0000, RZ, 0xc0, !PT ;  /* 0xffff000015147812 */ /* 0x000fe200078ec0ff */
[----:B------:R-:W-:Y:S01]  /*5510*/  IMAD R0, R15, 0x10, R0 ;  /* 0x000000100f007824 */ /* 0x000fe200078e0200 */
[----:B------:R-:W0:Y:S01]  /*5520*/  POPC R36, R40 ;  /* 0x0000002800247309 */ /* 0x000e220000000000 */
[----:B--2---:R-:W-:-:S02]  /*5530*/  LOP3.LUT R23, R34, R41, RZ, 0x3c, !PT ;  /* 0x0000002922177212 */ /* 0x004fc400078e3cff */
[----:B------:R-:W-:Y:S02]  /*5540*/  LOP3.LUT R41, R20, 0xffffff00, R41, 0x78, !PT ;  /* 0xffffff0014297812 */ /* 0x000fe400078e7829 */
[----:B------:R-:W-:Y:S02]  /*5550*/  LOP3.LUT R23, R0, 0xff, R23, 0x48, !PT ;  /* 0x000000ff00177812 */ /* 0x000fe400078e4817 */
[----:B------:R-:W-:Y:S02]  /*5560*/  LOP3.LUT R20, R17, 0xffff, RZ, 0xc0, !PT ;  /* 0x0000ffff11147812 */ /* 0x000fe400078ec0ff */
[----:B------:R-:W-:Y:S02]  /*5570*/  LEA R23, R23, UR5, 0x3 ;  /* 0x0000000517177c11 */ /* 0x000fe4000f8e18ff */
[----:B------:R-:W-:Y:S02]  /*5580*/  SHF.R.U32.HI R20, RZ, 0x4, R20 ;  /* 0x00000004ff147819 */ /* 0x000fe40000011614 */
[----:B------:R-:W-:-:S02]  /*5590*/  LOP3.LUT R41, R41, 0xffffff00, R34, 0x78, !PT ;  /* 0xffffff0029297812 */ /* 0x000fc400078e7822 */
[----:B------:R-:W1:Y:S01]  /*55a0*/  LDS.64 R22, [R23] ;  /* 0x0000000017167984 */ /* 0x000e620000000a00 */
[----:B0-----:R-:W-:Y:S02]  /*55b0*/  IADD3 R36, PT, PT, R42, R39, R36 ;  /* 0x000000272a247210 */ /* 0x001fe40007ffe024 */
[----:B------:R-:W-:Y:S02]  /*55c0*/  LOP3.LUT R39, R20, 0xf, RZ, 0xc0, !PT ;  /* 0x0000000f14277812 */ /* 0x000fe400078ec0ff */
[----:B------:R-:W-:Y:S02]  /*55d0*/  SHF.R.U32.HI R40, RZ, 0x8, R37 ;  /* 0x00000008ff287819 */ /* 0x000fe40000011625 */
[----:B------:R-:W-:Y:S01]  /*55e0*/  LOP3.LUT R37, R31, 0xff, RZ, 0xc0, !PT ;  /* 0x000000ff1f257812 */ /* 0x000fe200078ec0ff */
[----:B------:R-:W-:Y:S01]  /*55f0*/  IMAD R39, R16, 0x10, R39 ;  /* 0x0000001010277824 */ /* 0x000fe200078e0227 */
[----:B------:R-:W-:Y:S02]  /*5600*/  LOP3.LUT R31, R33, 0xffff, RZ, 0xc0, !PT ;  /* 0x0000ffff211f7812 */ /* 0x000fe400078ec0ff */
[----:B------:R-:W-:-:S02]  /*5610*/  LOP3.LUT R37, R37, 0xff000000, R32, 0x78, !PT ;  /* 0xff00000025257812 */ /* 0x000fc400078e7820 */
[----:B------:R-:W-:Y:S02]  /*5620*/  LOP3.LUT R32, R40, 0xffff, RZ, 0xc0, !PT ;  /* 0x0000ffff28207812 */ /* 0x000fe400078ec0ff */
[----:B------:R-:W-:Y:S02]  /*5630*/  SHF.R.U32.HI R31, RZ, 0x4, R31 ;  /* 0x00000004ff1f7819 */ /* 0x000fe4000001161f */
[----:B------:R-:W-:-:S04]  /*5640*/  LOP3.LUT R37, R32, 0xff0000ff, R37, 0x78, !PT ;  /* 0xff0000ff20257812 */ /* 0x000fc800078e7825 */
[----:B------:R-:W-:Y:S01]  /*5650*/  LOP3.LUT R37, R37, 0xffffff, R35, 0x78, !PT ;  /* 0x00ffffff25257812 */ /* 0x000fe200078e7823 */
[C---:B-1----:R-:W-:Y:S01]  /*5660*/  IMAD.SHL.U32 R34, R22.reuse, 0x100, RZ ;  /* 0x0000010016227824 */ /* 0x042fe200078e00ff */
[--C-:B------:R-:W-:Y:S02]  /*5670*/  SHF.L.U64.HI R42, R22, 0x8, R23.reuse ;  /* 0x00000008162a7819 */ /* 0x100fe40000010217 */
[----:B------:R-:W-:Y:S02]  /*5680*/  SHF.R.U32.HI R22, RZ, 0x10, R23 ;  /* 0x00000010ff167819 */ /* 0x000fe40000011617 */
[----:B------:R-:W-:Y:S02]  /*5690*/  LOP3.LUT R20, R34, 0xffff, R41, 0x48, !PT ;  /* 0x0000ffff22147812 */ /* 0x000fe400078e4829 */
[----:B------:R-:W-:Y:S02]  /*56a0*/  LOP3.LUT R41, R41, 0xffff0000, R34, 0x78, !PT ;  /* 0xffff000029297812 */ /* 0x000fe400078e7822 */
[----:B------:R-:W-:-:S02]  /*56b0*/  SHF.R.U32.HI R20, RZ, 0x8, R20 ;  /* 0x00000008ff147819 */ /* 0x000fc40000011614 */
[----:B------:R-:W-:Y:S02]  /*56c0*/  LOP3.LUT R34, R31, 0xf, RZ, 0xc0, !PT ;  /* 0x0000000f1f227812 */ /* 0x000fe400078ec0ff */
[C---:B------:R-:W-:Y:S02]  /*56d0*/  LOP3.LUT R20, R39.reuse, 0xff, R20, 0x48, !PT ;  /* 0x000000ff27147812 */ /* 0x040fe400078e4814 */
[----:B------:R-:W-:Y:S02]  /*56e0*/  LOP3.LUT R23, R22, 0xff0000ff, R41, 0x48, !PT ;  /* 0xff0000ff16177812 */ /* 0x000fe400078e4829 */
[----:B------:R-:W-:Y:S02]  /*56f0*/  LEA R20, R20, UR5, 0x3 ;  /* 0x0000000514147c11 */ /* 0x000fe4000f8e18ff */
[----:B------:R-:W-:-:S04]  /*5700*/  LOP3.LUT R39, R39, 0xab, RZ, 0x3c, !PT ;  /* 0x000000ab27277812 */ /* 0x000fc800078e3cff */
[----:B------:R-:W0:Y:S02]  /*5710*/  LDS.64 R20, [R20] ;  /* 0x0000000014147984 */ /* 0x000e240000000a00 */
[C---:B0-----:R-:W-:Y:S01]  /*5720*/  IMAD.U32 R40, R20.reuse, 0x10000, RZ ;  /* 0x0001000014287824 */ /* 0x041fe200078e00ff */
[--C-:B------:R-:W-:Y:S02]  /*5730*/  SHF.L.U64.HI R32, R20, 0x10, R21.reuse ;  /* 0x0000001014207819 */ /* 0x100fe40000010215 */
[----:B------:R-:W-:Y:S02]  /*5740*/  SHF.R.U32.HI R22, RZ, 0x8, R21 ;  /* 0x00000008ff167819 */ /* 0x000fe40000011615 */
[----:B------:R-:W-:Y:S02]  /*5750*/  LOP3.LUT R20, R40, R41, RZ, 0x3c, !PT ;  /* 0x0000002928147212 */ /* 0x000fe400078e3cff */
[----:B------:R-:W-:Y:S02]  /*5760*/  LOP3.LUT R31, R32, R37, RZ, 0x3c, !PT ;  /* 0x00000025201f7212 */ /* 0x000fe400078e3cff */
[----:B------:R-:W-:-:S02]  /*5770*/  LOP3.LUT R37, R37, 0xffff, R42, 0x78, !PT ;  /* 0x0000ffff25257812 */ /* 0x000fc400078e782a */
[----:B------:R-:W-:Y:S01]  /*5780*/  SHF.R.U64 R20, R20, 0x10, R31 ;  /* 0x0000001014147819 */ /* 0x000fe2000000121f */
[----:B------:R-:W-:Y:S01]  /*5790*/  IMAD R31, R17, 0x10, R34 ;  /* 0x00000010111f7824 */ /* 0x000fe200078e0222 */
[----:B------:R-:W-:Y:S02]  /*57a0*/  LOP3.LUT R37, R37, 0xff0000, R42, 0x78, !PT ;  /* 0x00ff000025257812 */ /* 0x000fe400078e782a */
[----:B------:R-:W-:Y:S02]  /*57b0*/  LOP3.LUT R23, R23, 0xff000000, R40, 0x78, !PT ;  /* 0xff00000017177812 */ /* 0x000fe400078e7828 */
[----:B------:R-:W-:Y:S02]  /*57c0*/  LOP3.LUT R20, R31, 0xff, R20, 0x48, !PT ;  /* 0x000000ff1f147812 */ /* 0x000fe400078e4814 */
[----:B------:R-:W-:Y:S02]  /*57d0*/  LOP3.LUT R40, R37, 0xff, R32, 0x78, !PT ;  /* 0x000000ff25287812 */ /* 0x000fe400078e7820 */
[----:B------:R-:W-:-:S02]  /*57e0*/  LEA R20, R20, UR5, 0x3 ;  /* 0x0000000514147c11 */ /* 0x000fc4000f8e18ff */
[----:B------:R-:W-:-:S03]  /*57f0*/  LOP3.LUT R22, R22, 0xffff, RZ, 0xc0, !PT ;  /* 0x0000ffff16167812 */ /* 0x000fc600078ec0ff */
[----:B------:R-:W0:Y:S02]  /*5800*/  LDS.64 R34, [R20] ;  /* 0x0000000014227984 */ /* 0x000e240000000a00 */
[C---:B0-----:R-:W-:Y:S01]  /*5810*/  IMAD.SHL.U32 R21, R34.reuse, 0x1000000, RZ ;  /* 0x0100000022157824 */ /* 0x041fe200078e00ff */
[----:B------:R-:W-:Y:S02]  /*5820*/  SHF.L.U64.HI R37, R34, 0x18, R35 ;  /* 0x0000001822257819 */ /* 0x000fe40000010223 */
[----:B------:R-:W-:Y:S02]  /*5830*/  LOP3.LUT R34, R22, 0xff, R23, 0x78, !PT ;  /* 0x000000ff16227812 */ /* 0x000fe400078e7817 */
[----:B------:R-:W-:Y:S02]  /*5840*/  LOP3.LUT R23, R21, R23, RZ, 0x3c, !PT ;  /* 0x0000001715177212 */ /* 0x000fe400078e3cff */
[----:B------:R-:W-:Y:S02]  /*5850*/  LOP3.LUT R20, R37, R40, RZ, 0x3c, !PT ;  /* 0x0000002825147212 */ /* 0x000fe400078e3cff */
[----:B------:R-:W-:-:S02]  /*5860*/  LOP3.LUT R21, R21, 0xff, R35, 0xc8, !PT ;  /* 0x000000ff15157812 */ /* 0x000fc400078ec823 */
[----:B------:R-:W-:Y:S01]  /*5870*/  SHF.R.U64 R23, R23, 0x18, R20 ;  /* 0x0000001817177819 */ /* 0x000fe20000001214 */
[----:B------:R-:W-:Y:S01]  /*5880*/  IMAD.SHL.U32 R20, R33, 0x10, RZ ;  /* 0x0000001021147824 */ /* 0x000fe200078e00ff */
[----:B------:R-:W-:Y:S02]  /*5890*/  LOP3.LUT R35, R35, 0xffff00, RZ, 0xc0, !PT ;  /* 0x00ffff0023237812 */ /* 0x000fe400078ec0ff */
[----:B------:R-:W-:Y:S02]  /*58a0*/  LOP3.LUT R40, R40, 0xffff00, R32, 0x78, !PT ;  /* 0x00ffff0028287812 */ /* 0x000fe400078e7820 */
[C---:B------:R-:W-:Y:S02]  /*58b0*/  LOP3.LUT R41, R20.reuse, 0x41, RZ, 0x3c, !PT ;  /* 0x0000004114297812 */ /* 0x040fe400078e3cff */
[----:B------:R-:W-:Y:S02]  /*58c0*/  LOP3.LUT R22, R20, 0xff, R23, 0x48, !PT ;  /* 0x000000ff14167812 */ /* 0x000fe400078e4817 */
[----:B------:R-:W-:-:S02]  /*58d0*/  LOP3.LUT R23, R41, 0xf1, RZ, 0xc0, !PT ;  /* 0x000000f129177812 */ /* 0x000fc400078ec0ff */
[----:B------:R-:W-:Y:S02]  /*58e0*/  LEA R41, R22, UR5, 0x3 ;  /* 0x0000000516297c11 */ /* 0x000fe4000f8e18ff */
[----:B------:R-:W-:Y:S02]  /*58f0*/  LOP3.LUT R22, R20, 0x63, RZ, 0x3c, !PT ;  /* 0x0000006314167812 */ /* 0x000fe400078e3cff */
[----:B------:R-:W-:Y:S01]  /*5900*/  LOP3.LUT R34, R35, R21, R34, 0x96, !PT ;  /* 0x0000001523227212 */ /* 0x000fe200078e9622 */
[----:B------:R-:W-:Y:S01]  /*5910*/  POPC R23, R23 ;  /* 0x0000001700177309 */ /* 0x000fe20000000000 */
[----:B------:R0:W1:Y:S01]  /*5920*/  LDS.64 R20, [R41] ;  /* 0x0000000029147984 */ /* 0x0000620000000a00 */
[----:B------:R-:W-:Y:S02]  /*5930*/  LOP3.LUT R35, R39, 0xff, RZ, 0xc0, !PT ;  /* 0x000000ff27237812 */ /* 0x000fe400078ec0ff */
[----:B------:R-:W-:Y:S02]  /*5940*/  LOP3.LUT R39, R0, 0xaa, RZ, 0x3c, !PT ;  /* 0x000000aa00277812 */ /* 0x000fe400078e3cff */
[----:B------:R-:W-:-:S02]  /*5950*/  LOP3.LUT R40, R40, 0xffff, R37, 0x78, !PT ;  /* 0x0000ffff28287812 */ /* 0x000fc400078e7825 */
[----:B------:R-:W-:Y:S01]  /*5960*/  LOP3.LUT R42, R39, 0xff, RZ, 0xc0, !PT ;  /* 0x000000ff272a7812 */ /* 0x000fe200078ec0ff */
[----:B------:R-:W-:Y:S01]  /*5970*/  POPC R35, R35 ;  /* 0x0000002300237309 */ /* 0x000fe20000000000 */
[----:B------:R-:W-:Y:S02]  /*5980*/  LOP3.LUT R39, R0, 0xaf, RZ, 0x3c, !PT ;  /* 0x000000af00277812 */ /* 0x000fe400078e3cff */
[----:B0-----:R-:W-:Y:S02]  /*5990*/  LOP3.LUT R41, R31, 0xc6, RZ, 0x3c, !PT ;  /* 0x000000c61f297812 */ /* 0x001fe400078e3cff */
[----:B------:R-:W-:Y:S02]  /*59a0*/  LOP3.LUT R32, R39, 0xff, RZ, 0xc0, !PT ;  /* 0x000000ff27207812 */ /* 0x000fe400078ec0ff */
[----:B------:R-:W-:Y:S01]  /*59b0*/  LOP3.LUT R39, R40, 0xff0000, R37, 0x78, !PT ;  /* 0x00ff000028277812 */ /* 0x000fe200078e7825 */
[----:B------:R-:W-:Y:S01]  /*59c0*/  POPC R0, R42 ;  /* 0x0000002a00007309 */ /* 0x000fe20000000000 */
[----:B------:R-:W-:-:S02]  /*59d0*/  LOP3.LUT R40, R41, 0xff, RZ, 0xc0, !PT ;  /* 0x000000ff29287812 */ /* 0x000fc400078ec0ff */
[----:B------:R-:W-:Y:S02]  /*59e0*/  LOP3.LUT R31, R31, 0xce, RZ, 0x3c, !PT ;  /* 0x000000ce1f1f7812 */ /* 0x000fe400078e3cff */
[----:B------:R-:W-:Y:S02]  /*59f0*/  LOP3.LUT R22, R22, 0xf3, RZ, 0xc0, !PT ;  /* 0x000000f316167812 */ /* 0x000fe400078ec0ff */
[----:B------:R-:W-:Y:S01]  /*5a00*/  LOP3.LUT R37, R31, 0xff, RZ, 0xc0, !PT ;  /* 0x000000ff1f257812 */ /* 0x000fe200078ec0ff */
[----:B------:R-:W0:Y:S08]  /*5a10*/  POPC R32, R32 ;  /* 0x0000002000207309 */ /* 0x000e300000000000 */
[----:B------:R-:W2:Y:S01]  /*5a20*/  POPC R40, R40 ;  /* 0x0000002800287309 */ /* 0x000ea20000000000 */
[----:B0-----:R-:W-:-:S07]  /*5a30*/  IADD3 R32, PT, PT, R35, R36, R32 ;  /* 0x0000002423207210 */ /* 0x001fce0007ffe020 */
[----:B------:R-:W-:Y:S01]  /*5a40*/  POPC R22, R22 ;  /* 0x0000001600167309 */ /* 0x000fe20000000000 */
[--C-:B-1----:R-:W-:Y:S02]  /*5a50*/  LOP3.LUT R39, R39, 0xff, R20.reuse, 0x78, !PT ;  /* 0x000000ff27277812 */ /* 0x102fe400078e7814 */
[----:B------:R-:W-:Y:S02]  /*5a60*/  SHF.R.U64 R21, R20, 0x18, R21 ;  /* 0x0000001814157819 */ /* 0x000fe40000001215 */
[C---:B------:R-:W-:Y:S02]  /*5a70*/  LOP3.LUT R20, R39.reuse, 0xffff00, R20, 0x78, !PT ;  /* 0x00ffff0027147812 */ /* 0x040fe400078e7814 */
[C---:B------:R-:W-:Y:S01]  /*5a80*/  LOP3.LUT R31, R39.reuse, 0x93, RZ, 0x3c, !PT ;  /* 0x00000093271f7812 */ /* 0x040fe200078e3cff */
[----:B------:R-:W0:Y:S01]  /*5a90*/  POPC R37, R37 ;  /* 0x0000002500257309 */ /* 0x000e220000000000 */
[----:B------:R-:W-:Y:S02]  /*5aa0*/  LOP3.LUT R39, R39, 0x9b, RZ, 0x3c, !PT ;  /* 0x0000009b27277812 */ /* 0x000fe400078e3cff */
[----:B------:R-:W-:-:S02]  /*5ab0*/  LOP3.LUT R34, R34, 0xffff, R21, 0x78, !PT ;  /* 0x0000ffff22227812 */ /* 0x000fc400078e7815 */
[----:B------:R-:W-:Y:S02]  /*5ac0*/  LOP3.LUT R41, R39, 0xff, RZ, 0xc0, !PT ;  /* 0x000000ff27297812 */ /* 0x000fe400078ec0ff */
[----:B------:R-:W-:Y:S02]  /*5ad0*/  IADD3 R39, PT, PT, R35, R2, R0 ;  /* 0x0000000223277210 */ /* 0x000fe40007ffe000 */
[----:B------:R-:W-:Y:S01]  /*5ae0*/  LOP3.LUT R35, R34, 0xca, RZ, 0x3c, !PT ;  /* 0x000000ca22237812 */ /* 0x000fe200078e3cff */
[----:B------:R1:W-:Y:S01]  /*5af0*/  POPC R0, R41 ;  /* 0x0000002900007309 */ /* 0x0003e20000000000 */
[----:B------:R-:W-:Y:S02]  /*5b00*/  SHF.R.U32.HI R36, RZ, 0x8, R20 ;  /* 0x00000008ff247819 */ /* 0x000fe40000011614 */
[----:B--2---:R-:W-:Y:S02]  /*5b10*/  IADD3 R40, PT, PT, R23, R39, R40 ;  /* 0x0000002717287210 */ /* 0x004fe40007ffe028 */
[----:B------:R-:W-:-:S02]  /*5b20*/  LOP3.LUT R23, R35, 0xff, RZ, 0xc0, !PT ;  /* 0x000000ff23177812 */ /* 0x000fc400078ec0ff */
[C---:B------:R-:W-:Y:S02]  /*5b30*/  LOP3.LUT R35, R36.reuse, 0x19, RZ, 0x3c, !PT ;  /* 0x0000001924237812 */ /* 0x040fe400078e3cff */
[----:B------:R-:W-:Y:S02]  /*5b40*/  LOP3.LUT R31, R31, 0xff, RZ, 0xc0, !PT ;  /* 0x000000ff1f1f7812 */ /* 0x000fe400078ec0ff */
[----:B------:R-:W-:Y:S01]  /*5b50*/  LOP3.LUT R35, R35, 0xff, RZ, 0xc0, !PT ;  /* 0x000000ff23237812 */ /* 0x000fe200078ec0ff */
[----:B------:R-:W-:Y:S01]  /*5b60*/  POPC R23, R23 ;  /* 0x0000001700177309 */ /* 0x000fe20000000000 */
[----:B------:R-:W-:Y:S02]  /*5b70*/  LOP3.LUT R36, R36, 0x39, RZ, 0x3c, !PT ;  /* 0x0000003924247812 */ /* 0x000fe400078e3cff */
[--C-:B------:R-:W-:Y:S02]  /*5b80*/  SHF.R.U64 R39, R34, 0x8, R20.reuse ;  /* 0x0000000822277819 */ /* 0x100fe40000001214 */
[----:B------:R-:W-:-:S02]  /*5b90*/  SHF.R.U32.HI R43, RZ, 0x10, R20 ;  /* 0x00000010ff2b7819 */ /* 0x000fc40000011614 */
[----:B0-----:R-:W-:Y:S01]  /*5ba0*/  IADD3 R37, PT, PT, R22, R32, R37 ;  /* 0x0000002016257210 */ /* 0x001fe20007ffe025 */
[----:B------:R-:W-:Y:S01]  /*5bb0*/  POPC R31, R31 ;  /* 0x0000001f001f7309 */ /* 0x000fe20000000000 */
[----:B------:R-:W-:Y:S02]  /*5bc0*/  LOP3.LUT R36, R36, 0xff, RZ, 0xc0, !PT ;  /* 0x000000ff24247812 */ /* 0x000fe400078ec0ff */
[C---:B------:R-:W-:Y:S02]  /*5bd0*/  LOP3.LUT R22, R39.reuse, 0x43, RZ, 0x3c, !PT ;  /* 0x0000004327167812 */ /* 0x040fe400078e3cff */
[C---:B------:R-:W-:Y:S02]  /*5be0*/  LOP3.LUT R2, R34.reuse, 0xc2, RZ, 0x3c, !PT ;  /* 0x000000c222027812 */ /* 0x040fe400078e3cff */
[----:B------:R-:W-:Y:S01]  /*5bf0*/  LOP3.LUT R39, R39, 0x6f, RZ, 0x3c, !PT ;  /* 0x0000006f27277812 */ /* 0x000fe200078e3cff */
[----:B------:R-:W0:Y:S01]  /*5c00*/  POPC R35, R35 ;  /* 0x0000002300237309 */ /* 0x000e220000000000 */
[----:B-1----:R-:W-:-:S02]  /*5c10*/  LOP3.LUT R41, R34, 0xffff0000, R21, 0x78, !PT ;  /* 0xffff000022297812 */ /* 0x002fc400078e7815 */
[----:B------:R-:W-:Y:S02]  /*5c20*/  LOP3.LUT R34, R43, 0x31, RZ, 0x3c, !PT ;  /* 0x000000312b227812 */ /* 0x000fe400078e3cff */
[----:B------:R-:W-:Y:S02]  /*5c30*/  LOP3.LUT R42, R39, 0xff, RZ, 0xc0, !PT ;  /* 0x000000ff272a7812 */ /* 0x000fe400078ec0ff */
[----:B------:R-:W-:Y:S01]  /*5c40*/  LOP3.LUT R39, R34, 0xff, RZ, 0xc0, !PT ;  /* 0x000000ff22277812 */ /* 0x000fe200078ec0ff */
[----:B------:R1:W2:Y:S01]  /*5c50*/  POPC R32, R36 ;  /* 0x0000002400207309 */ /* 0x0002a20000000000 */
[----:B------:R-:W-:Y:S02]  /*5c60*/  LOP3.LUT R34, R43, 0xb3, RZ, 0x3c, !PT ;  /* 0x000000b32b227812 */ /* 0x000fe400078e3cff */
[----:B------:R-:W-:Y:S02]  /*5c70*/  LOP3.LUT R2, R2, 0xff, RZ, 0xc0, !PT ;  /* 0x000000ff02027812 */ /* 0x000fe400078ec0ff */
[----:B------:R-:W-:-:S02]  /*5c80*/  LOP3.LUT R34, R34, 0xff, RZ, 0xc0, !PT ;  /* 0x000000ff22227812 */ /* 0x000fc400078ec0ff */
[----:B0-----:R-:W-:Y:S01]  /*5c90*/  IADD3 R31, PT, PT, R35, R40, R31 ;  /* 0x00000028231f7210 */ /* 0x001fe20007ffe01f */
[----:B------:R-:W-:Y:S01]  /*5ca0*/  POPC R39, R39 ;  /* 0x0000002700277309 */ /* 0x000fe20000000000 */
[----:B------:R-:W-:Y:S02]  /*5cb0*/  LOP3.LUT R22, R22, 0xff, RZ, 0xc0, !PT ;  /* 0x000000ff16167812 */ /* 0x000fe400078ec0ff */
[C-C-:B-1----:R-:W-:Y:S02]  /*5cc0*/  SHF.R.U64 R36, R41.reuse, 0x10, R20.reuse ;  /* 0x0000001029247819 */ /* 0x142fe40000001214 */
[----:B------:R-:W-:Y:S02]  /*5cd0*/  SHF.R.U64 R41, R41, 0x18, R20 ;  /* 0x0000001829297819 */ /* 0x000fe40000001214 */
[C---:B------:R-:W-:Y:S01]  /*5ce0*/  LOP3.LUT R35, R36.reuse, 0xc9, RZ, 0x3c, !PT ;  /* 0x000000c924237812 */ /* 0x040fe200078e3cff */
[----:B------:R-:W0:Y:S01]  /*5cf0*/  POPC R2, R2 ;  /* 0x0000000200027309 */ /* 0x000e220000000000 */
[----:B------:R-:W-:-:S02]  /*5d00*/  LOP3.LUT R20, R36, 0xcd, RZ, 0x3c, !PT ;  /* 0x000000cd24147812 */ /* 0x000fc400078e3cff */
[----:B------:R-:W-:Y:S02]  /*5d10*/  LOP3.LUT R35, R35, 0xff, RZ, 0xc0, !PT ;  /* 0x000000ff23237812 */ /* 0x000fe400078ec0ff */
[----:B------:R-:W-:Y:S02]  /*5d20*/  LOP3.LUT R36, R20, 0xff, RZ, 0xc0, !PT ;  /* 0x000000ff14247812 */ /* 0x000fe400078ec0ff */
[----:B------:R-:W-:Y:S01]  /*5d30*/  LOP3.LUT R20, R41, 0x57, RZ, 0x3c, !PT ;  /* 0x0000005729147812 */ /* 0x000fe200078e3cff */
[----:B------:R-:W1:Y:S01]  /*5d40*/  POPC R34, R34 ;  /* 0x0000002200227309 */ /* 0x000e620000000000 */
[----:B--2---:R-:W-:Y:S02]  /*5d50*/  IADD3 R0, PT, PT, R32, R37, R0 ;  /* 0x0000002520007210 */ /* 0x004fe40007ffe000 */
[----:B------:R-:W-:Y:S02]  /*5d60*/  LOP3.LUT R20, R20, 0xff, RZ, 0xc0, !PT ;  /* 0x000000ff14147812 */ /* 0x000fe400078ec0ff */
[----:B0-----:R-:W-:-:S03]  /*5d70*/  IADD3 R2, PT, PT, R2, R31, R39 ;  /* 0x0000001f02027210 */ /* 0x001fc60007ffe027 */
[----:B------:R-:W-:Y:S01]  /*5d80*/  POPC R22, R22 ;  /* 0x0000001600167309 */ /* 0x000fe20000000000 */
[----:B-1----:R-:W-:-:S07]  /*5d90*/  IADD3 R0, PT, PT, R23, R0, R34 ;  /* 0x0000000017007210 */ /* 0x002fce0007ffe022 */
[----:B------:R-:W0:Y:S08]  /*5da0*/  POPC R35, R35 ;  /* 0x0000002300237309 */ /* 0x000e300000000000 */
[----:B------:R-:W-:Y:S01]  /*5db0*/  POPC R21, R42 ;  /* 0x0000002a00157309 */ /* 0x000fe20000000000 */
[----:B0-----:R-:W-:-:S07]  /*5dc0*/  IADD3 R2, PT, PT, R35, R2, R22 ;  /* 0x0000000223027210 */ /* 0x001fce0007ffe016 */
[----:B------:R-:W0:Y:S08]  /*5dd0*/  POPC R36, R36 ;  /* 0x0000002400247309 */ /* 0x000e300000000000 */
[----:B------:R-:W1:Y:S01]  /*5de0*/  POPC R41, R20 ;  /* 0x0000001400297309 */ /* 0x000e620000000000 */
[----:B0-----:R-:W-:Y:S01]  /*5df0*/  IADD3 R0, PT, PT, R36, R0, R21 ;  /* 0x0000000024007210 */ /* 0x001fe20007ffe015 */
[----:B-1----:R-:W-:-:S03]  /*5e00*/  IMAD.IADD R2, R2, 0x1, R41 ;  /* 0x0000000102027824 */ /* 0x002fc600078e0229 */
[----:B------:R-:W-:-:S04]  /*5e10*/  IADD3 R41, PT, PT, -R0, 0x68, -R41 ;  /* 0x0000006800297810 */ /* 0x000fc80007ffe929 */
[----:B------:R-:W-:Y:S02]  /*5e20*/  IABS R41, R41 ;  /* 0x0000002900297213 */ /* 0x000fe40000000000 */
[C---:B------:R-:W-:Y:S02]  /*5e30*/  IADD3 R0, PT, PT, -R2.reuse, 0x68, RZ ;  /* 0x0000006802007810 */ /* 0x040fe40007ffe1ff */
[----:B------:R-:W-:Y:S01]  /*5e40*/  ISETP.NE.AND P0, PT, R2, 0x68, PT ;  /* 0x000000680200780c */ /* 0x000fe20003f05270 */
[----:B------:R-:W-:Y:S01]  /*5e50*/  IMAD.MOV.U32 R2, RZ, RZ, R41 ;  /* 0x000000ffff027224 */ /* 0x000fe200078e0029 */
[----:B------:R-:W-:Y:S02]  /*5e60*/  IABS R21, R0 ;  /* 0x0000000000157213 */ /* 0x000fe40000000000 */
[----:B------:R-:W-:Y:S02]  /*5e70*/  SEL R0, R29, 0x5, !P0 ;  /* 0x000000051d007807 */ /* 0x000fe40004000000 */
[----:B------:R-:W-:-:S02]  /*5e80*/  ISETP.GT.U32.AND P0, PT, R2, R21, PT ;  /* 0x000000150200720c */ /* 0x000fc40003f04070 */
        /* <DEDUP_REMOVED lines=15> */
[----:B0-----:R-:W-:Y:S01]  /*5f80*/  VIADD R31, R0, 0x30 ;  /* 0x00000030001f7836 */ /* 0x001fe20000000000 */
[----:B------:R-:W-:Y:S02]  /*5f90*/  PRMT R20, R35, 0x7610, R20 ;  /* 0x0000761023147816 */ /* 0x000fe40000000014 */
[----:B------:R-:W-:Y:S02]  /*5fa0*/  PRMT R0, R36, 0x7610, R0 ;  /* 0x0000761024007816 */ /* 0x000fe40000000000 */
[----:B-1----:R-:W-:-:S04]  /*5fb0*/  LOP3.LUT R34, R34, UR6, RZ, 0xc0, !PT ;  /* 0x0000000622227c12 */ /* 0x002fc8000f8ec0ff */
[----:B------:R-:W0:Y:S01]  /*5fc0*/  POPC R23, R34 ;  /* 0x0000002200177309 */ /* 0x000e220000000000 */
[----:B--2---:R1:W0:Y:S02]  /*5fd0*/  SHFL.IDX PT, R22, R21, R32, 0x1f ;  /* 0x00001f2015167589 */ /* 0x00422400000e0000 */
[----:B-1----:R-:W-:Y:S01]  /*5fe0*/  SHF.R.U32.HI R21, RZ, 0x10, R2 ;  /* 0x00000010ff157819 */ /* 0x002fe20000011602 */
[----:B0-----:R-:W-:-:S04]  /*5ff0*/  IMAD.IADD R22, R22, 0x1, R23 ;  /* 0x0000000116167824 */ /* 0x001fc800078e0217 */
[----:B------:R-:W-:-:S05]  /*6000*/  IMAD R23, R22, 0x13, RZ ;  /* 0x0000001316177824 */ /* 0x000fca00078e02ff */
[----:B------:R-:W-:-:S04]  /*6010*/  IADD3 R22, P0, PT, R23, UR8, RZ ;  /* 0x0000000817167c10 */ /* 0x000fc8000ff1e0ff */
[----:B------:R-:W-:-:S05]  /*6020*/  LEA.HI.X.SX32 R23, R23, UR9, 0x1, P0 ;  /* 0x0000000917177c11 */ /* 0x000fca00080f0eff */
        /* <DEDUP_REMOVED lines=19> */
.L_x_7:
[----:B------:R-:W-:Y:S05]  /*6160*/  BSYNC.RECONVERGENT B0 ;  /* 0x0000000000007941 */ /* 0x000fea0003800200 */
.L_x_6:
        /* <DEDUP_REMOVED lines=21> */
[----:B------:R-:W-:-:S05]  /*62c0*/  LOP3.LUT R3, R3, R4, RZ, 0x3c, !PT ;  /* 0x0000000403037212 */ /* 0x000fca00078e3cff */
[----:B------:R-:W-:-:S05]  /*62d0*/  IMAD.SHL.U32 R0, R3, 0x10, RZ ;  /* 0x0000001003007824 */ /* 0x000fca00078e00ff */
[----:B------:R-:W-:Y:S02]  /*62e0*/  LOP3.LUT R0, R5, R2, R0, 0x96, !PT ;  /* 0x0000000205007212 */ /* 0x000fe400078e9600 */
[----:B------:R-:W-:Y:S02]  /*62f0*/  LOP3.LUT R5, R7, R26, RZ, 0x3c, !PT ;  /* 0x0000001a07057212 */ /* 0x000fe400078e3cff */
[----:B------:R-:W-:Y:S02]  /*6300*/  LOP3.LUT R24, R0, R3, RZ, 0x3c, !PT ;  /* 0x0000000300187212 */ /* 0x000fe400078e3cff */
[----:B------:R-:W-:Y:S01]  /*6310*/  SHF.R.U32.HI R7, RZ, 0x2, R38 ;  /* 0x00000002ff077819 */ /* 0x000fe20000011626 */
[----:B------:R-:W-:Y:S02]  /*6320*/  IMAD.SHL.U32 R2, R5, 0x2, RZ ;  /* 0x0000000205027824 */ /* 0x000fe400078e00ff */
[----:B------:R-:W-:Y:S01]  /*6330*/  IMAD.SHL.U32 R0, R24, 0x10, RZ ;  /* 0x0000001018007824 */ /* 0x000fe200078e00ff */
[----:B------:R-:W-:-:S04]  /*6340*/  LOP3.LUT R7, R7, R38, RZ, 0x3c, !PT ;  /* 0x0000002607077212 */ /* 0x000fc800078e3cff */
[----:B------:R-:W-:Y:S01]  /*6350*/  LOP3.LUT R5, R5, R2, R0, 0x96, !PT ;  /* 0x0000000205057212 */ /* 0x000fe200078e9600 */
[----:B------:R-:W-:-:S03]  /*6360*/  IMAD.SHL.U32 R2, R7, 0x2, RZ ;  /* 0x0000000207027824 */ /* 0x000fc600078e00ff */
[----:B------:R-:W-:-:S05]  /*6370*/  LOP3.LUT R26, R5, R24, RZ, 0x3c, !PT ;  /* 0x00000018051a7212 */ /* 0x000fca00078e3cff */
[----:B------:R-:W-:-:S05]  /*6380*/  IMAD.SHL.U32 R0, R26, 0x10, RZ ;  /* 0x000000101a007824 */ /* 0x000fca00078e00ff */
[----:B------:R-:W-:-:S04]  /*6390*/  LOP3.LUT R7, R7, R2, R0, 0x96, !PT ;  /* 0x0000000207077212 */ /* 0x000fc800078e9600 */
[----:B------:R-:W-:Y:S02]  /*63a0*/  LOP3.LUT R38, R7, R26, RZ, 0x3c, !PT ;  /* 0x0000001a07267212 */ /* 0x000fe400078e3cff */
[----:B------:R-:W0:Y:S03]  /*63b0*/  LDC.64 R6, c[0x4][0x40] ;  /* 0x01001000ff067b82 */ /* 0x000e260000000a00 */
        /* <DEDUP_REMOVED lines=18> */
[----:B------:R0:W5:Y:S03]  /*64e0*/  LDG.E.U8 R6, desc[UR38][R8.64+0x1] ;  /* 0x0000012608067981 */ /* 0x000166000c1e1100 */
[----:B------:R-:W-:Y:S01]  /*64f0*/  IMAD.HI.U32 R12, R7, -0x7bdef7bd, RZ ;  /* 0x84210843070c7827 */ /* 0x000fe200078e00ff */
[----:B------:R-:W-:-:S02]  /*6500*/  SHF.R.U32.HI R7, RZ, 0x4, R2 ;  /* 0x00000004ff077819 */ /* 0x000fc40000011602 */
[----:B------:R-:W-:Y:S01]  /*6510*/  SHF.R.U32.HI R21, RZ, 0x4, R21 ;  /* 0x00000004ff157819 */ /* 0x000fe20000011615 */
[----:B------:R-:W-:Y:S01]  /*6520*/  IMAD.HI.U32 R22, R22, -0x7bdef7bd, RZ ;  /* 0x8421084316167827 */ /* 0x000fe200078e00ff */
[----:B0-----:R-:W-:-:S03]  /*6530*/  SHF.R.U32.HI R9, RZ, 0x4, R12 ;  /* 0x00000004ff097819 */ /* 0x001fc6000001160c */
        /* <DEDUP_REMOVED lines=9> */
[C---:B------:R-:W-:Y:S02]  /*65d0*/  SEL R0, R30.reuse, 0x3d, !P1 ;  /* 0x0000003d1e007807 */ /* 0x040fe40004800000 */
[C---:B------:R-:W-:Y:S02]  /*65e0*/  SEL R8, R30.reuse, 0x3d, !P2 ;  /* 0x0000003d1e087807 */ /* 0x040fe40005000000 */
[----:B------:R-:W-:Y:S02]  /*65f0*/  ISETP.GE.U32.AND P0, PT, R7, 0xa, PT ;  /* 0x0000000a0700780c */ /* 0x000fe40003f06070 */
[----:B------:R-:W-:Y:S02]  /*6600*/  ISETP.GE.U32.AND P1, PT, R9, 0xa, PT ;  /* 0x0000000a0900780c */ /* 0x000fe40003f26070 */
[----:B------:R-:W-:Y:S02]  /*6610*/  SEL R2, R30, 0x3d, !P3 ;  /* 0x0000003d1e027807 */ /* 0x000fe40005800000 */
        /* <DEDUP_REMOVED lines=13> */
[----:B------:R-:W-:-:S07]  /*66f0*/  PRMT R10, R23, 0x7610, R10 ;  /* 0x00007610170a7816 */ /* 0x000fce000000000a */
.L_x_8:
        /* <DEDUP_REMOVED lines=18> */
[--C-:B------:R-:W-:Y:S01]  /*6820*/  SHF.R.U32.HI R4, RZ, 0x2, R11.reuse ;  /* 0x00000002ff047819 */ /* 0x100fe2000001160b */
[----:B------:R-:W-:Y:S01]  /*6830*/  IMAD.SHL.U32 R0, R11, 0x10, RZ ;  /* 0x000000100b007824 */ /* 0x000fe200078e00ff */
[----:B------:R-:W-:-:S04]  /*6840*/  IADD3 R28, PT, PT, R27, 0x587c5, R11 ;  /* 0x000587c51b1c7810 */ /* 0x000fc80007ffe00b */
[----:B------:R-:W-:Y:S01]  /*6850*/  LOP3.LUT R0, R11, R0, R2, 0x96, !PT ;  /* 0x000000000b007212 */ /* 0x000fe200078e9602 */
[----:B------:R-:W-:-:S03]  /*6860*/  IMAD.SHL.U32 R2, R13, 0x2, RZ ;  /* 0x000000020d027824 */ /* 0x000fc600078e00ff */
[----:B------:R-:W-:Y:S01]  /*6870*/  LOP3.LUT R12, R0, R3, RZ, 0x3c, !PT ;  /* 0x00000003000c7212 */ /* 0x000fe200078e3cff */
[----:B------:R-:W-:-:S04]  /*6880*/  IMAD.SHL.U32 R0, R15, 0x2, RZ ;  /* 0x000000020f007824 */ /* 0x000fc800078e00ff */
[----:B------:R-:W-:-:S05]  /*6890*/  IMAD.SHL.U32 R3, R12, 0x10, RZ ;  /* 0x000000100c037824 */ /* 0x000fca00078e00ff */
[----:B------:R-:W-:-:S04]  /*68a0*/  LOP3.LUT R2, R12, R3, R2, 0x96, !PT ;  /* 0x000000030c027212 */ /* 0x000fc800078e9602 */
[----:B------:R-:W-:Y:S02]  /*68b0*/  LOP3.LUT R2, R2, R13, RZ, 0x3c, !PT ;  /* 0x0000000d02027212 */ /* 0x000fe400078e3cff */
[----:B------:R-:W-:Y:S02]  /*68c0*/  SHF.R.U32.HI R13, RZ, 0x2, R38 ;  /* 0x00000002ff0d7819 */ /* 0x000fe40000011626 */
[----:B------:R-:W-:Y:S01]  /*68d0*/  SHF.R.U32.HI R21, RZ, 0x2, R2 ;  /* 0x00000002ff157819 */ /* 0x000fe20000011602 */
[C---:B------:R-:W-:Y:S01]  /*68e0*/  IMAD.SHL.U32 R3, R2.reuse, 0x10, RZ ;  /* 0x0000001002037824 */ /* 0x040fe200078e00ff */
[----:B------:R-:W-:Y:S02]  /*68f0*/  LOP3.LUT R38, R13, R38, RZ, 0x3c, !PT ;  /* 0x000000260d267212 */ /* 0x000fe400078e3cff */
[----:B------:R-:W-:Y:S02]  /*6900*/  LOP3.LUT R21, R21, R2, RZ, 0x3c, !PT ;  /* 0x0000000215157212 */ /* 0x000fe400078e3cff */
[----:B------:R-:W-:Y:S01]  /*6910*/  LOP3.LUT R0, R2, R3, R0, 0x96, !PT ;  /* 0x0000000302007212 */ /* 0x000fe200078e9600 */
[----:B------:R-:W-:-:S02]  /*6920*/  IMAD.SHL.U32 R13, R38, 0x2, RZ ;  /* 0x00000002260d7824 */ /* 0x000fc400078e00ff */
[----:B------:R-:W-:Y:S01]  /*6930*/  IMAD.SHL.U32 R2, R21, 0x2, RZ ;  /* 0x0000000215027824 */ /* 0x000fe200078e00ff */
[----:B------:R-:W-:Y:S02]  /*6940*/  LOP3.LUT R0, R0, R15, RZ, 0x3c, !PT ;  /* 0x0000000f00007212 */ /* 0x000fe400078e3cff */
[----:B------:R-:W-:-:S03]  /*6950*/  SHF.R.U32.HI R15, RZ, 0x2, R12 ;  /* 0x00000002ff0f7819 */ /* 0x000fc6000001160c */
[C---:B------:R-:W-:Y:S01]  /*6960*/  IMAD.SHL.U32 R3, R0.reuse, 0x10, RZ ;  /* 0x0000001000037824 */ /* 0x040fe200078e00ff */
[----:B------:R-:W-:Y:S02]  /*6970*/  LOP3.LUT R24, R15, R12, RZ, 0x3c, !PT ;  /* 0x0000000c0f187212 */ /* 0x000fe400078e3cff */
[----:B------:R-:W-:Y:S02]  /*6980*/  IADD3 R12, PT, PT, R27, 0xb0f8a, R12 ;  /* 0x000b0f8a1b0c7810 */ /* 0x000fe40007ffe00c */
[----:B------:R-:W-:Y:S01]  /*6990*/  LOP3.LUT R3, R0, R3, R13, 0x96, !PT ;  /* 0x0000000300037212 */ /* 0x000fe200078e960d */
[----:B------:R-:W-:Y:S01]  /*69a0*/  IMAD.SHL.U32 R17, R24, 0x2, RZ ;  /* 0x0000000218117824 */ /* 0x000fe200078e00ff */
[----:B------:R-:W-:Y:S02]  /*69b0*/  LOP3.LUT R13, R4, R11, RZ, 0x3c, !PT ;  /* 0x0000000b040d7212 */ /* 0x000fe400078e3cff */
[----:B------:R-:W-:Y:S02]  /*69c0*/  LOP3.LUT R4, R3, R38, RZ, 0x3c, !PT ;  /* 0x0000002603047212 */ /* 0x000fe400078e3cff */
[----:B------:R-:W-:Y:S01]  /*69d0*/  SHF.R.U32.HI R3, RZ, 0x1, R28 ;  /* 0x00000001ff037819 */ /* 0x000fe2000001161c */
[----:B------:R-:W-:-:S02]  /*69e0*/  IMAD.SHL.U32 R14, R13, 0x2, RZ ;  /* 0x000000020d0e7824 */ /* 0x000fc400078e00ff */
[----:B------:R-:W-:-:S05]  /*69f0*/  IMAD.SHL.U32 R11, R4, 0x10, RZ ;  /* 0x00000010040b7824 */ /* 0x000fca00078e00ff */
[----:B------:R-:W-:Y:S01]  /*6a00*/  LOP3.LUT R14, R4, R11, R14, 0x96, !PT ;  /* 0x0000000b040e7212 */ /* 0x000fe200078e960e */
[----:B------:R-:W-:-:S03]  /*6a10*/  IMAD.HI.U32 R11, R3, -0x7bdef7bd, RZ ;  /* 0x84210843030b7827 */ /* 0x000fc600078e00ff */
[----:B------:R-:W-:Y:S02]  /*6a20*/  LOP3.LUT R3, R14, R13, RZ, 0x3c, !PT ;  /* 0x0000000d0e037212 */ /* 0x000fe400078e3cff */
[----:B------:R-:W-:Y:S02]  /*6a30*/  SHF.R.U32.HI R13, RZ, 0x1, R12 ;  /* 0x00000001ff0d7819 */ /* 0x000fe4000001160c */
[----:B------:R-:W-:Y:S01]  /*6a40*/  IADD3 R14, PT, PT, R27, 0x161f14, R0 ;  /* 0x00161f141b0e7810 */ /* 0x000fe20007ffe000 */
[----:B------:R-:W-:Y:S01]  /*6a50*/  IMAD.SHL.U32 R16, R3, 0x10, RZ ;  /* 0x0000001003107824 */ /* 0x000fe200078e00ff */
[----:B------:R-:W-:Y:S01]  /*6a60*/  SHF.R.U32.HI R11, RZ, 0x4, R11 ;  /* 0x00000004ff0b7819 */ /* 0x000fe2000001160b */
[----:B------:R-:W-:Y:S01]  /*6a70*/  IMAD.HI.U32 R13, R13, -0x7bdef7bd, RZ ;  /* 0x842108430d0d7827 */ /* 0x000fe200078e00ff */
[----:B------:R-:W-:Y:S02]  /*6a80*/  SHF.R.U32.HI R15, RZ, 0x1, R14 ;  /* 0x00000001ff0f7819 */ /* 0x000fe4000001160e */
[----:B------:R-:W-:Y:S01]  /*6a90*/  LOP3.LUT R17, R3, R16, R17, 0x96, !PT ;  /* 0x0000001003117212 */ /* 0x000fe200078e9611 */
[----:B------:R-:W-:Y:S01]  /*6aa0*/  IMAD R28, R11, -0x3e, R28 ;  /* 0xffffffc20b1c7824 */ /* 0x000fe200078e021c */
[----:B------:R-:W-:Y:S01]  /*6ab0*/  SHF.R.U32.HI R13, RZ, 0x4, R13 ;  /* 0x00000004ff0d7819 */ /* 0x000fe2000001160d */
[----:B------:R-:W-:Y:S01]  /*6ac0*/  IMAD.HI.U32 R15, R15, -0x7bdef7bd, RZ ;  /* 0x842108430f0f7827 */ /* 0x000fe200078e00ff */
[----:B------:R-:W-:-:S02]  /*6ad0*/  LOP3.LUT R24, R17, R24, RZ, 0x3c, !PT ;  /* 0x0000001811187212 */ /* 0x000fc400078e3cff */
[----:B------:R-:W-:Y:S01]  /*6ae0*/  SHF.R.U32.HI R17, RZ, 0x2, R0 ;  /* 0x00000002ff117819 */ /* 0x000fe20000011600 */
[----:B------:R-:W-:Y:S01]  /*6af0*/  IMAD R13, R13, -0x3e, R12 ;  /* 0xffffffc20d0d7824 */ /* 0x000fe200078e020c */
[----:B------:R-:W-:Y:S01]  /*6b00*/  SHF.R.U32.HI R15, RZ, 0x4, R15 ;  /* 0x00000004ff0f7819 */ /* 0x000fe2000001160f */
[----:B------:R-:W-:Y:S01]  /*6b10*/  IMAD.SHL.U32 R11, R24, 0x10, RZ ;  /* 0x00000010180b7824 */ /* 0x000fe200078e00ff */
[----:B------:R-:W-:Y:S02]  /*6b20*/  ISETP.GE.U32.AND P1, PT, R28, 0x23, PT ;  /* 0x000000231c00780c */ /* 0x000fe40003f26070 */
[----:B------:R-:W-:Y:S01]  /*6b30*/  ISETP.GE.U32.AND P2, PT, R13, 0x23, PT ;  /* 0x000000230d00780c */ /* 0x000fe20003f46070 */
[----:B------:R-:W-:Y:S01]  /*6b40*/  IMAD R15, R15, -0x3e, R14 ;  /* 0xffffffc20f0f7824 */ /* 0x000fe200078e020e */
[----:B------:R-:W-:Y:S02]  /*6b50*/  LOP3.LUT R26, R24, R11, R2, 0x96, !PT ;  /* 0x0000000b181a7212 */ /* 0x000fe400078e9602 */
[----:B------:R-:W-:-:S02]  /*6b60*/  LOP3.LUT R38, R17, R0, RZ, 0x3c, !PT ;  /* 0x0000000011267212 */ /* 0x000fc400078e3cff */
[----:B------:R-:W-:Y:S02]  /*6b70*/  SEL R0, R30, 0x3d, !P1 ;  /* 0x0000003d1e007807 */ /* 0x000fe40004800000 */
[----:B------:R-:W-:Y:S01]  /*6b80*/  IADD3 R12, PT, PT, R27, 0x1ba6d9, R4 ;  /* 0x001ba6d91b0c7810 */ /* 0x000fe20007ffe004 */
[----:B------:R-:W-:Y:S01]  /*6b90*/  IMAD.SHL.U32 R16, R38, 0x2, RZ ;  /* 0x0000000226107824 */ /* 0x000fe200078e00ff */
[----:B------:R-:W-:Y:S02]  /*6ba0*/  ISETP.GE.U32.AND P1, PT, R13, 0xa, PT ;  /* 0x0000000a0d00780c */ /* 0x000fe40003f26070 */
[----:B------:R-:W-:Y:S02]  /*6bb0*/  SEL R2, R30, 0x3d, !P2 ;  /* 0x0000003d1e027807 */ /* 0x000fe40005000000 */
[----:B------:R-:W-:Y:S02]  /*6bc0*/  LOP3.LUT R26, R26, R21, RZ, 0x3c, !PT ;  /* 0x000000151a1a7212 */ /* 0x000fe400078e3cff */
[----:B------:R-:W-:-:S02]  /*6bd0*/  ISETP.GE.U32.AND P0, PT, R28, 0xa, PT ;  /* 0x0000000a1c00780c */ /* 0x000fc40003f06070 */
[----:B------:R-:W-:Y:S01]  /*6be0*/  SHF.R.U32.HI R14, RZ, 0x1, R12 ;  /* 0x00000001ff0e7819 */ /* 0x000fe2000001160c */
[----:B------:R-:W-:Y:S01]  /*6bf0*/  IMAD.SHL.U32 R21, R26, 0x10, RZ ;  /* 0x000000101a157824 */ /* 0x000fe200078e00ff */
[----:B------:R-:W-:Y:S02]  /*6c00*/  SEL R2, R2, 0x30, P1 ;  /* 0x0000003002027807 */ /* 0x000fe40000800000 */
[C---:B------:R-:W-:Y:S01]  /*6c10*/  ISETP.GE.U32.AND P1, PT, R15.reuse, 0x23, PT ;  /* 0x000000230f00780c */ /* 0x040fe20003f26070 */
[----:B------:R-:W-:Y:S01]  /*6c20*/  IMAD.HI.U32 R14, R14, -0x7bdef7bd, RZ ;  /* 0x842108430e0e7827 */ /* 0x000fe200078e00ff */
[----:B------:R-:W-:Y:S02]  /*6c30*/  SEL R11, R0, 0x30, P0 ;  /* 0x00000030000b7807 */ /* 0x000fe40000000000 */
[----:B------:R-:W-:Y:S02]  /*6c40*/  ISETP.GE.U32.AND P0, PT, R15, 0xa, PT ;  /* 0x0000000a0f00780c */ /* 0x000fe40003f06070 */
[----:B------:R-:W-:Y:S01]  /*6c50*/  SEL R0, R30, 0x3d, !P1 ;  /* 0x0000003d1e007807 */ /* 0x000fe20004800000 */
[----:B------:R-:W-:Y:S01]  /*6c60*/  IMAD.IADD R28, R28, 0x1, R11 ;  /* 0x000000011c1c7824 */ /* 0x000fe200078e020b */
[----:B------:R-:W-:Y:S01]  /*6c70*/  LOP3.LUT R21, R26, R21, R16, 0x96, !PT ;  /* 0x000000151a157212 */ /* 0x000fe200078e9610 */
[----:B------:R-:W-:Y:S01]  /*6c80*/  IMAD.IADD R11, R13, 0x1, R2 ;  /* 0x000000010d0b7824 */ /* 0x000fe200078e0202 */
[----:B------:R-:W-:-:S02]  /*6c90*/  SEL R0, R0, 0x30, P0 ;  /* 0x0000003000007807 */ /* 0x000fc40000000000 */
[----:B------:R-:W-:Y:S02]  /*6ca0*/  SHF.R.U32.HI R17, RZ, 0x4, R14 ;  /* 0x00000004ff117819 */ /* 0x000fe4000001160e */
[----:B------:R-:W-:Y:S01]  /*6cb0*/  LOP3.LUT R38, R21, R38, RZ, 0x3c, !PT ;  /* 0x0000002615267212 */ /* 0x000fe200078e3cff */
[----:B------:R-:W-:Y:S01]  /*6cc0*/  IMAD.IADD R13, R15, 0x1, R0 ;  /* 0x000000010f0d7824 */ /* 0x000fe200078e0200 */
[----:B------:R-:W-:Y:S01]  /*6cd0*/  IADD3 R2, PT, PT, R27, 0x212e9e, R3 ;  /* 0x00212e9e1b027810 */ /* 0x000fe20007ffe003 */
        /* <DEDUP_REMOVED lines=9> */
[----:B------:R-:W-:Y:S02]  /*6d70*/  ISETP.GE.U32.AND P1, PT, R17, 0x23, PT ;  /* 0x000000231100780c */ /* 0x000fe40003f26070 */
[----:B------:R-:W-:Y:S01]  /*6d80*/  SHF.R.U32.HI R23, RZ, 0x1, R25 ;  /* 0x00000001ff177819 */ /* 0x000fe20000011619 */
[----:B------:R-:W-:Y:S01]  /*6d90*/  IMAD.HI.U32 R16, R15, -0x7bdef7bd, RZ ;  /* 0x842108430f107827 */ /* 0x000fe200078e00ff */
[----:B------:R-:W-:Y:S02]  /*6da0*/  SHF.R.U32.HI R15, RZ, 0x4, R12 ;  /* 0x00000004ff0f7819 */ /* 0x000fe4000001160c */
[----:B------:R-:W-:Y:S01]  /*6db0*/  SEL R0, R30, 0x3d, !P1 ;  /* 0x0000003d1e007807 */ /* 0x000fe20004800000 */
[----:B------:R-:W-:Y:S01]  /*6dc0*/  IMAD.HI.U32 R22, R21, -0x7bdef7bd, RZ ;  /* 0x8421084315167827 */ /* 0x000fe200078e00ff */
[----:B------:R-:W-:-:S02]  /*6dd0*/  SHF.R.U32.HI R21, RZ, 0x4, R16 ;  /* 0x00000004ff157819 */ /* 0x000fc40000011610 */
[----:B------:R-:W-:Y:S01]  /*6de0*/  ISETP.GE.U32.AND P0, PT, R17, 0xa, PT ;  /* 0x0000000a1100780c */ /* 0x000fe20003f06070 */
[----:B------:R-:W-:Y:S01]  /*6df0*/  IMAD.HI.U32 R12, R23, -0x7bdef7bd, RZ ;  /* 0x84210843170c7827 */ /* 0x000fe200078e00ff */
[----:B------:R-:W-:Y:S02]  /*6e00*/  SHF.R.U32.HI R23, RZ, 0x4, R22 ;  /* 0x00000004ff177819 */ /* 0x000fe40000011616 */
        /* <DEDUP_REMOVED lines=14> */
[----:B------:R-:W-:Y:S02]  /*6ef0*/  ISETP.GE.U32.AND P1, PT, R21, 0xa, PT ;  /* 0x0000000a1500780c */ /* 0x000fe40003f26070 */
[----:B------:R-:W-:-:S02]  /*6f00*/  SEL R12, R30, 0x3d, !P3 ;  /* 0x0000003d1e0c7807 */ /* 0x000fc40005800000 */
        /* <DEDUP_REMOVED lines=15> */
.L_x_9:
        /* <DEDUP_REMOVED lines=17> */
[----:B------:R-:W-:Y:S02]  /*7110*/  LOP3.LUT R12, R23, 0xffff, R18, 0x48, !PT ;  /* 0x0000ffff170c7812 */ /* 0x000fe400078e4812 */
[----:B------:R-:W-:Y:S02]  /*7120*/  LOP3.LUT R32, R20, 0xffff, RZ, 0xc0, !PT ;  /* 0x0000ffff14207812 */ /* 0x000fe400078ec0ff */
[----:B------:R-:W-:-:S02]  /*7130*/  SHF.R.U32.HI R25, RZ, 0x8, R12 ;  /* 0x00000008ff197819 */ /* 0x000fc4000001160c */
[----:B------:R-:W-:Y:S02]  /*7140*/  SHF.R.U32.HI R12, RZ, 0x4, R0 ;  /* 0x00000004ff0c7819 */ /* 0x000fe40000011600 */
[----:B------:R-:W-:Y:S02]  /*7150*/  LOP3.LUT R25, R2, 0xff, R25, 0x48, !PT ;  /* 0x000000ff02197812 */ /* 0x000fe400078e4819 */
[----:B------:R-:W-:Y:S02]  /*7160*/  LOP3.LUT R21, R32, 0xffffff, R19, 0x78, !PT ;  /* 0x00ffffff20157812 */ /* 0x000fe400078e7813 */
[----:B------:R-:W-:Y:S02]  /*7170*/  LEA R37, R25, UR5, 0x3 ;  /* 0x0000000519257c11 */ /* 0x000fe4000f8e18ff */
[----:B------:R-:W-:Y:S02]  /*7180*/  LOP3.LUT R25, R23, 0xffff0000, RZ, 0xc0, !PT ;  /* 0xffff000017197812 */ /* 0x000fe400078ec0ff */
[----:B------:R-:W-:-:S02]  /*7190*/  LOP3.LUT R23, R12, 0xf, RZ, 0xc0, !PT ;  /* 0x0000000f0c177812 */ /* 0x000fc400078ec0ff */
[----:B------:R-:W0:Y:S01]  /*71a0*/  LDS.64 R36, [R37] ;  /* 0x0000000025247984 */ /* 0x000e220000000a00 */
[----:B------:R-:W-:Y:S02]  /*71b0*/  LOP3.LUT R25, R25, 0xffffff00, R18, 0x78, !PT ;  /* 0xffffff0019197812 */ /* 0x000fe400078e7812 */
[----:B------:R-:W-:Y:S01]  /*71c0*/  IMAD R12, R8, 0x10, R23 ;  /* 0x00000010080c7824 */ /* 0x000fe200078e0217 */
[----:B------:R-:W-:Y:S02]  /*71d0*/  LOP3.LUT R21, R21, 0xff0000, R20, 0x78, !PT ;  /* 0x00ff000015157812 */ /* 0x000fe400078e7814 */
[----:B------:R-:W-:-:S04]  /*71e0*/  LOP3.LUT R20, R10, 0xffff, RZ, 0xc0, !PT ;  /* 0x0000ffff0a147812 */ /* 0x000fc800078ec0ff */
[----:B------:R-:W-:-:S04]  /*71f0*/  SHF.R.U32.HI R20, RZ, 0x4, R20 ;  /* 0x00000004ff147819 */ /* 0x000fc80000011614 */
[----:B------:R-:W-:Y:S01]  /*7200*/  LOP3.LUT R20, R20, 0xf, RZ, 0xc0, !PT ;  /* 0x0000000f14147812 */ /* 0x000fe200078ec0ff */
[C---:B0-----:R-:W-:Y:S01]  /*7210*/  IMAD.U32 R0, R36.reuse, 0x10000, RZ ;  /* 0x0001000024007824 */ /* 0x041fe200078e00ff */
[----:B------:R-:W-:-:S04]  /*7220*/  SHF.L.U64.HI R36, R36, 0x10, R37 ;  /* 0x0000001024247819 */ /* 0x000fc80000010225 */
[----:B------:R-:W-:Y:S02]  /*7230*/  LOP3.LUT R22, R0, R25, RZ, 0x3c, !PT ;  /* 0x0000001900167212 */ /* 0x000fe400078e3cff */
[C---:B------:R-:W-:Y:S02]  /*7240*/  LOP3.LUT R31, R36.reuse, 0xffffff, R19, 0x78, !PT ;  /* 0x00ffffff241f7812 */ /* 0x040fe400078e7813 */
[----:B------:R-:W-:Y:S02]  /*7250*/  LOP3.LUT R32, R36, 0xff, RZ, 0xc0, !PT ;  /* 0x000000ff24207812 */ /* 0x000fe400078ec0ff */
[----:B------:R-:W-:Y:S02]  /*7260*/  SHF.R.U64 R31, R22, 0x10, R31 ;  /* 0x00000010161f7819 */ /* 0x000fe4000000121f */
[----:B------:R-:W-:Y:S02]  /*7270*/  LOP3.LUT R25, R34, 0xff0000ff, R25, 0x48, !PT ;  /* 0xff0000ff22197812 */ /* 0x000fe400078e4819 */
[----:B------:R-:W-:-:S02]  /*7280*/  LOP3.LUT R31, R12, 0xff, R31, 0x48, !PT ;  /* 0x000000ff0c1f7812 */ /* 0x000fc400078e481f */
[----:B------:R-:W-:Y:S02]  /*7290*/  LOP3.LUT R21, R32, 0xffffff, R21, 0x78, !PT ;  /* 0x00ffffff20157812 */ /* 0x000fe400078e7815 */
[----:B------:R-:W-:Y:S02]  /*72a0*/  LEA R22, R31, UR5, 0x3 ;  /* 0x000000051f167c11 */ /* 0x000fe4000f8e18ff */
[----:B------:R-:W-:Y:S02]  /*72b0*/  LOP3.LUT R0, R25, 0xff000000, R0, 0x78, !PT ;  /* 0xff00000019007812 */ /* 0x000fe400078e7800 */
[----:B------:R-:W-:Y:S02]  /*72c0*/  LOP3.LUT R31, R12, 0xab, RZ, 0x3c, !PT ;  /* 0x000000ab0c1f7812 */ /* 0x000fe400078e3cff */
[----:B------:R-:W0:Y:S01]  /*72d0*/  LDS.64 R22, [R22] ;  /* 0x0000000016167984 */ /* 0x000e220000000a00 */
[----:B------:R-:W-:Y:S02]  /*72e0*/  LOP3.LUT R36, R36, 0xffff00, RZ, 0xc0, !PT ;  /* 0x00ffff0024247812 */ /* 0x000fe400078ec0ff */
[----:B------:R-:W-:Y:S01]  /*72f0*/  LOP3.LUT R44, R31, 0xff, RZ, 0xc0, !PT ;  /* 0x000000ff1f2c7812 */ /* 0x000fe200078ec0ff */
[----:B------:R-:W-:Y:S01]  /*7300*/  IMAD.SHL.U32 R31, R10, 0x10, RZ ;  /* 0x000000100a1f7824 */ /* 0x000fe200078e00ff */
[----:B------:R-:W-:-:S02]  /*7310*/  LOP3.LUT R43, R36, 0xffffff, R21, 0x78, !PT ;  /* 0x00ffffff242b7812 */ /* 0x000fc400078e7815 */
[----:B------:R-:W-:Y:S02]  /*7320*/  LOP3.LUT R12, R12, 0xbf, RZ, 0x3c, !PT ;  /* 0x000000bf0c0c7812 */ /* 0x000fe400078e3cff */
[----:B------:R-:W-:Y:S01]  /*7330*/  POPC R44, R44 ;  /* 0x0000002c002c7309 */ /* 0x000fe20000000000 */
[----:B------:R-:W-:-:S07]  /*7340*/  LOP3.LUT R36, R41, 0xb7, RZ, 0x3c, !PT ;  /* 0x000000b729247812 */ /* 0x000fce00078e3cff */
[----:B------:R-:W-:Y:S01]  /*7350*/  POPC R36, R36 ;  /* 0x0000002400247309 */ /* 0x000fe20000000000 */
[C---:B0-----:R-:W-:Y:S01]  /*7360*/  IMAD.SHL.U32 R39, R22.reuse, 0x1000000, RZ ;  /* 0x0100000016277824 */ /* 0x041fe200078e00ff */
[----:B------:R-:W-:Y:S01]  /*7370*/  SHF.L.U64.HI R32, R22, 0x18, R23 ;  /* 0x0000001816207819 */ /* 0x000fe20000010217 */
[----:B------:R-:W-:Y:S01]  /*7380*/  IMAD R22, R9, 0x10, R20 ;  /* 0x0000001009167824 */ /* 0x000fe200078e0214 */
[----:B------:R-:W-:Y:S02]  /*7390*/  LOP3.LUT R20, R2, 0xc2, RZ, 0x3c, !PT ;  /* 0x000000c202147812 */ /* 0x000fe400078e3cff */
[----:B------:R-:W-:Y:S02]  /*73a0*/  LOP3.LUT R25, R39, R0, RZ, 0x3c, !PT ;  /* 0x0000000027197212 */ /* 0x000fe400078e3cff */
[----:B------:R-:W-:Y:S02]  /*73b0*/  LOP3.LUT R34, R32, R21, RZ, 0x3c, !PT ;  /* 0x0000001520227212 */ /* 0x000fe400078e3cff */
[----:B------:R-:W-:-:S02]  /*73c0*/  LOP3.LUT R42, R20, 0xff, RZ, 0xc0, !PT ;  /* 0x000000ff142a7812 */ /* 0x000fc400078ec0ff */
[----:B------:R-:W-:Y:S02]  /*73d0*/  SHF.R.U64 R25, R25, 0x18, R34 ;  /* 0x0000001819197819 */ /* 0x000fe40000001222 */
[----:B------:R0:W-:Y:S01]  /*73e0*/  POPC R20, R42 ;  /* 0x0000002a00147309 */ /* 0x0001e20000000000 */
[----:B------:R-:W-:Y:S02]  /*73f0*/  LOP3.LUT R43, R43, 0xffff, R32, 0x78, !PT ;  /* 0x0000ffff2b2b7812 */ /* 0x000fe400078e7820 */
[----:B------:R-:W-:Y:S02]  /*7400*/  LOP3.LUT R25, R22, 0xff, R25, 0x48, !PT ;  /* 0x000000ff16197812 */ /* 0x000fe400078e4819 */
[----:B------:R-:W-:Y:S02]  /*7410*/  LOP3.LUT R2, R2, 0xca, RZ, 0x3c, !PT ;  /* 0x000000ca02027812 */ /* 0x000fe400078e3cff */
[----:B------:R-:W-:Y:S02]  /*7420*/  LEA R34, R25, UR5, 0x3 ;  /* 0x0000000519227c11 */ /* 0x000fe4000f8e18ff */
[----:B------:R1:W2:Y:S01]  /*7430*/  POPC R25, R40 ;  /* 0x0000002800197309 */ /* 0x0002a20000000000 */
[----:B------:R-:W-:-:S02]  /*7440*/  LOP3.LUT R32, R32, 0xff0000, RZ, 0xc0, !PT ;  /* 0x00ff000020207812 */ /* 0x000fc400078ec0ff */
[----:B0-----:R-:W-:Y:S01]  /*7450*/  LOP3.LUT R42, R12, 0xff, RZ, 0xc0, !PT ;  /* 0x000000ff0c2a7812 */ /* 0x001fe200078ec0ff */
[----:B------:R-:W0:Y:S01]  /*7460*/  LDS.64 R34, [R34] ;  /* 0x0000000022227984 */ /* 0x000e220000000a00 */
[----:B------:R-:W-:-:S04]  /*7470*/  LOP3.LUT R39, R39, 0xff, R23, 0xc8, !PT ;  /* 0x000000ff27277812 */ /* 0x000fc800078ec817 */
[----:B------:R-:W-:Y:S01]  /*7480*/  POPC R42, R42 ;  /* 0x0000002a002a7309 */ /* 0x000fe20000000000 */
[----:B-1----:R-:W-:Y:S02]  /*7490*/  LOP3.LUT R40, R2, 0xff, RZ, 0xc0, !PT ;  /* 0x000000ff02287812 */ /* 0x002fe400078ec0ff */
[----:B-----5:R-:W-:Y:S02]  /*74a0*/  LOP3.LUT R2, R5, 0xffff, RZ, 0xc0, !PT ;  /* 0x0000ffff05027812 */ /* 0x020fe400078ec0ff */
[----:B--2---:R-:W-:Y:S01]  /*74b0*/  IADD3 R25, PT, PT, R44, R25, R20 ;  /* 0x000000192c197210 */ /* 0x004fe20007ffe014 */
[----:B------:R-:W-:Y:S02]  /*74c0*/  VIADD R20, R31, 0x2 ;  /* 0x000000021f147836 */ /* 0x000fe40000000000 */
[----:B------:R1:W2:Y:S01]  /*74d0*/  POPC R41, R40 ;  /* 0x0000002800297309 */ /* 0x0002a20000000000 */
[----:B------:R-:W-:-:S04]  /*74e0*/  SHF.R.U32.HI R2, RZ, 0x4, R2 ;  /* 0x00000004ff027819 */ /* 0x000fc80000011602 */
[----:B------:R-:W-:Y:S02]  /*74f0*/  LOP3.LUT R2, R2, 0xf, RZ, 0xc0, !PT ;  /* 0x0000000f02027812 */ /* 0x000fe400078ec0ff */
[----:B-1----:R-:W-:Y:S02]  /*7500*/  SHF.R.U32.HI R40, RZ, 0x8, R37 ;  /* 0x00000008ff287819 */ /* 0x002fe40000011625 */
[----:B0-----:R-:W-:Y:S02]  /*7510*/  LOP3.LUT R21, R34, R43, RZ, 0x3c, !PT ;  /* 0x0000002b22157212 */ /* 0x001fe400078e3cff */
[----:B------:R-:W-:Y:S02]  /*7520*/  LOP3.LUT R43, R32, 0xffff00, R43, 0x78, !PT ;  /* 0x00ffff00202b7812 */ /* 0x000fe400078e782b */
[----:B------:R-:W-:Y:S02]  /*7530*/  LOP3.LUT R20, R20, 0xff, R21, 0x48, !PT ;  /* 0x000000ff14147812 */ /* 0x000fe400078e4815 */
[----:B--2---:R-:W-:-:S02]  /*7540*/  IADD3 R32, PT, PT, R42, R36, R41 ;  /* 0x000000242a207210 */ /* 0x004fc40007ffe029 */
[----:B------:R-:W-:Y:S02]  /*7550*/  LEA R20, R20, UR5, 0x3 ;  /* 0x0000000514147c11 */ /* 0x000fe4000f8e18ff */
[----:B------:R-:W-:-:S04]  /*7560*/  LOP3.LUT R12, R43, 0xffff00, R34, 0x78, !PT ;  /* 0x00ffff002b0c7812 */ /* 0x000fc800078e7822 */
[----:B------:R-:W0:Y:S02]  /*7570*/  LDS.64 R20, [R20] ;  /* 0x0000000014147984 */ /* 0x000e240000000a00 */
[C---:B0-----:R-:W-:Y:S01]  /*7580*/  IMAD.SHL.U32 R41, R20.reuse, 0x100, RZ ;  /* 0x0000010014297824 */ /* 0x041fe200078e00ff */
[----:B------:R-:W-:-:S04]  /*7590*/  SHF.R.U64 R20, R20, 0x10, R21 ;  /* 0x0000001014147819 */ /* 0x000fc80000001215 */
[----:B------:R-:W-:-:S04]  /*75a0*/  LOP3.LUT R36, R41, R12, RZ, 0x3c, !PT ;  /* 0x0000000c29247212 */ /* 0x000fc800078e3cff */
[----:B------:R-:W-:-:S04]  /*75b0*/  SHF.R.U32.HI R43, RZ, 0x8, R36 ;  /* 0x00000008ff2b7819 */ /* 0x000fc80000011624 */
[----:B------:R-:W-:-:S04]  /*75c0*/  LOP3.LUT R43, R43, 0xe0, R2, 0x1e, !PT ;  /* 0x000000e02b2b7812 */ /* 0x000fc800078e1e02 */
[----:B------:R-:W-:-:S04]  /*75d0*/  LOP3.LUT R43, R43, 0xff, RZ, 0xc0, !PT ;  /* 0x000000ff2b2b7812 */ /* 0x000fc800078ec0ff */
[----:B------:R-:W-:Y:S02]  /*75e0*/  LEA R36, R43, UR5, 0x3 ;  /* 0x000000052b247c11 */ /* 0x000fe4000f8e18ff */
[----:B------:R-:W-:-:S04]  /*75f0*/  LOP3.LUT R43, R40, 0xffff, RZ, 0xc0, !PT ;  /* 0x0000ffff282b7812 */ /* 0x000fc800078ec0ff */
[----:B------:R-:W0:Y:S01]  /*7600*/  LDS.64 R36, [R36] ;  /* 0x0000000024247984 */ /* 0x000e220000000a00 */
[----:B------:R-:W-:Y:S02]  /*7610*/  LOP3.LUT R40, R43, 0xff, R0, 0x78, !PT ;  /* 0x000000ff2b287812 */ /* 0x000fe400078e7800 */
[----:B------:R-:W-:Y:S02]  /*7620*/  SHF.R.U32.HI R0, RZ, 0x10, R21 ;  /* 0x00000010ff007819 */ /* 0x000fe40000011615 */
[----:B------:R-:W-:Y:S02]  /*7630*/  LOP3.LUT R21, R22, 0xaa, RZ, 0x3c, !PT ;  /* 0x000000aa16157812 */ /* 0x000fe400078e3cff */
[----:B------:R-:W-:-:S04]  /*7640*/  LOP3.LUT R41, R41, 0xff0000, R0, 0xc8, !PT ;  /* 0x00ff000029297812 */ /* 0x000fc800078ec800 */
[----:B------:R-:W-:Y:S01]  /*7650*/  LOP3.LUT R41, R41, 0xff0000, R12, 0x78, !PT ;  /* 0x00ff000029297812 */ /* 0x000fe200078e780c */
[----:B0-----:R-:W-:-:S05]  /*7660*/  IMAD.U32 R12, R36, 0x10000, RZ ;  /* 0x00010000240c7824 */ /* 0x001fca00078e00ff */
[----:B------:R-:W-:Y:S02]  /*7670*/  LOP3.LUT R41, R12, R41, RZ, 0x3c, !PT ;  /* 0x000000290c297212 */ /* 0x000fe400078e3cff */
[----:B------:R-:W-:Y:S02]  /*7680*/  LOP3.LUT R12, R6, 0xffff, RZ, 0xc0, !PT ;  /* 0x0000ffff060c7812 */ /* 0x000fe400078ec0ff */
[----:B------:R-:W-:Y:S02]  /*7690*/  SHF.R.U32.HI R41, RZ, 0x10, R41 ;  /* 0x00000010ff297819 */ /* 0x000fe40000011629 */
[----:B------:R-:W-:-:S04]  /*76a0*/  SHF.R.U32.HI R12, RZ, 0x4, R12 ;  /* 0x00000004ff0c7819 */ /* 0x000fc8000001160c */
[----:B------:R-:W-:-:S05]  /*76b0*/  LOP3.LUT R12, R12, 0xf, RZ, 0xc0, !PT ;  /* 0x0000000f0c0c7812 */ /* 0x000fca00078ec0ff */
[----:B------:R-:W-:-:S05]  /*76c0*/  IMAD R12, R5, 0x10, R12 ;  /* 0x00000010050c7824 */ /* 0x000fca00078e020c */
[----:B------:R-:W-:-:S04]  /*76d0*/  LOP3.LUT R41, R12, 0xff, R41, 0x48, !PT ;  /* 0x000000ff0c297812 */ /* 0x000fc800078e4829 */
[----:B------:R-:W-:Y:S02]  /*76e0*/  LEA R42, R41, UR5, 0x3 ;  /* 0x00000005292a7c11 */ /* 0x000fe4000f8e18ff */
[----:B------:R-:W-:Y:S02]  /*76f0*/  LOP3.LUT R41, R39, 0xffff, R40, 0x78, !PT ;  /* 0x0000ffff27297812 */ /* 0x000fe400078e7828 */
[----:B------:R-:W-:Y:S02]  /*7700*/  SHF.R.U64 R39, R34, 0x18, R35 ;  /* 0x0000001822277819 */ /* 0x000fe40000001223 */
[----:B------:R0:W1:Y:S01]  /*7710*/  LDS.64 R34, [R42] ;  /* 0x000000002a227984 */ /* 0x0000620000000a00 */
[----:B------:R-:W-:Y:S02]  /*7720*/  LOP3.LUT R41, R41, 0xffff00, R23, 0x78, !PT ;  /* 0x00ffff0029297812 */ /* 0x000fe400078e7817 */
[----:B------:R-:W-:Y:S02]  /*7730*/  LOP3.LUT R40, R39, 0xffff, RZ, 0xc0, !PT ;  /* 0x0000ffff27287812 */ /* 0x000fe400078ec0ff */
[----:B------:R-:W-:-:S02]  /*7740*/  LOP3.LUT R23, R31, 0xf8, RZ, 0xc, !PT ;  /* 0x000000f81f177812 */ /* 0x000fc400078e0cff */
[----:B------:R-:W-:Y:S02]  /*7750*/  LOP3.LUT R40, R40, 0xffffff, R41, 0x78, !PT ;  /* 0x00ffffff28287812 */ /* 0x000fe400078e7829 */
[----:B------:R-:W-:Y:S02]  /*7760*/  LOP3.LUT R31, R31, 0xb8, RZ, 0x3c, !PT ;  /* 0x000000b81f1f7812 */ /* 0x000fe400078e3cff */
[----:B------:R-:W-:Y:S01]  /*7770*/  LOP3.LUT R39, R40, 0xffff0000, R39, 0x78, !PT ;  /* 0xffff000028277812 */ /* 0x000fe200078e7827 */
[----:B------:R-:W-:Y:S01]  /*7780*/  POPC R23, R23 ;  /* 0x0000001700177309 */ /* 0x000fe20000000000 */
[----:B------:R-:W-:Y:S02]  /*7790*/  LOP3.LUT R43, R31, 0xf8, RZ, 0xc0, !PT ;  /* 0x000000f81f2b7812 */ /* 0x000fe400078ec0ff */
[----:B------:R-:W-:Y:S02]  /*77a0*/  LOP3.LUT R39, R39, 0xff, R20, 0x78, !PT ;  /* 0x000000ff27277812 */ /* 0x000fe400078e7814 */
[----:B------:R-:W-:-:S02]  /*77b0*/  LOP3.LUT R41, R21, 0xff, RZ, 0xc0, !PT ;  /* 0x000000ff15297812 */ /* 0x000fc400078ec0ff */
[--C-:B------:R-:W-:Y:S01]  /*77c0*/  LOP3.LUT R39, R39, 0xffff00, R20.reuse, 0x78, !PT ;  /* 0x00ffff0027277812 */ /* 0x100fe200078e7814 */
[----:B------:R-:W-:Y:S01]  /*77d0*/  POPC R40, R43 ;  /* 0x0000002b00287309 */ /* 0x000fe20000000000 */
[----:B------:R-:W-:Y:S02]  /*77e0*/  LOP3.LUT R21, R22, 0xab, RZ, 0x3c, !PT ;  /* 0x000000ab16157812 */ /* 0x000fe400078e3cff */
[----:B0-----:R-:W-:Y:S01]  /*77f0*/  LOP3.LUT R42, R39, 0xff000000, R20, 0x78, !PT ;  /* 0xff000000272a7812 */ /* 0x001fe200078e7814 */
[----:B------:R-:W-:Y:S01]  /*7800*/  IMAD.SHL.U32 R20, R6, 0x10, RZ ;  /* 0x0000001006147824 */ /* 0x000fe200078e00ff */
[----:B------:R-:W-:Y:S02]  /*7810*/  SHF.R.U64 R31, R36, 0x8, R37 ;  /* 0x00000008241f7819 */ /* 0x000fe40000001225 */
[----:B------:R-:W-:Y:S01]  /*7820*/  LOP3.LUT R44, R21, 0xff, RZ, 0xc0, !PT ;  /* 0x000000ff152c7812 */ /* 0x000fe200078ec0ff */
[----:B------:R0:W2:Y:S01]  /*7830*/  POPC R22, R41 ;  /* 0x0000002900167309 */ /* 0x0000a20000000000 */
[----:B------:R-:W-:Y:S01]  /*7840*/  LOP3.LUT R21, R42, 0xffff, R31, 0x78, !PT ;  /* 0x0000ffff2a157812 */ /* 0x000fe200078e781f */
[----:B------:R-:W-:-:S06]  /*7850*/  VIADD R39, R20, 0x2 ;  /* 0x0000000214277836 */ /* 0x000fcc0000000000 */
[----:B------:R-:W3:Y:S01]  /*7860*/  POPC R36, R44 ;  /* 0x0000002c00247309 */ /* 0x000ee20000000000 */
[----:B0-----:R-:W-:Y:S02]  /*7870*/  LOP3.LUT R41, R2, 0xac, RZ, 0x3c, !PT ;  /* 0x000000ac02297812 */ /* 0x001fe400078e3cff */
[----:B-1----:R-:W-:Y:S02]  /*7880*/  LOP3.LUT R42, R34, R21, RZ, 0x3c, !PT ;  /* 0x00000015222a7212 */ /* 0x002fe400078e3cff */
[----:B--2---:R-:W-:Y:S02]  /*7890*/  IADD3 R25, PT, PT, R40, R25, R22 ;  /* 0x0000001928197210 */ /* 0x004fe40007ffe016 */
[----:B------:R-:W-:Y:S01]  /*78a0*/  LOP3.LUT R39, R39, 0xff, R42, 0x48, !PT ;  /* 0x000000ff27277812 */ /* 0x000fe200078e482a */
[----:B------:R-:W0:Y:S03]  /*78b0*/  POPC R40, R41 ;  /* 0x0000002900287309 */ /* 0x000e260000000000 */
[----:B------:R-:W-:-:S02]  /*78c0*/  LEA R22, R39, UR5, 0x3 ;  /* 0x0000000527167c11 */ /* 0x000fc4000f8e18ff */
[----:B---3--:R-:W-:Y:S02]  /*78d0*/  IADD3 R36, PT, PT, R23, R32, R36 ;  /* 0x0000002017247210 */ /* 0x008fe40007ffe024 */
[----:B------:R-:W-:Y:S02]  /*78e0*/  LOP3.LUT R32, R20, 0xc4, RZ, 0x3c, !PT ;  /* 0x000000c414207812 */ /* 0x000fe400078e3cff */
[----:B------:R-:W1:Y:S01]  /*78f0*/  LDS.64 R22, [R22] ;  /* 0x0000000016167984 */ /* 0x000e620000000a00 */
[----:B------:R-:W-:Y:S02]  /*7900*/  LOP3.LUT R39, R12, 0x64, RZ, 0x3c, !PT ;  /* 0x000000640c277812 */ /* 0x000fe400078e3cff */
[----:B------:R-:W-:Y:S02]  /*7910*/  LOP3.LUT R32, R32, 0xf4, RZ, 0xc0, !PT ;  /* 0x000000f420207812 */ /* 0x000fe400078ec0ff */
[----:B------:R-:W-:Y:S02]  /*7920*/  LOP3.LUT R42, R39, 0xff, RZ, 0xc0, !PT ;  /* 0x000000ff272a7812 */ /* 0x000fe400078ec0ff */
[----:B0-----:R-:W-:-:S02]  /*7930*/  IADD3 R25, PT, PT, R25, 0x4, R40 ;  /* 0x0000000419197810 */ /* 0x001fc40007ffe028 */
[----:B------:R-:W-:Y:S01]  /*7940*/  POPC R32, R32 ;  /* 0x0000002000207309 */ /* 0x000fe20000000000 */
[----:B------:R-:W-:Y:S02]  /*7950*/  LOP3.LUT R40, R31, 0xffff0000, RZ, 0xc0, !PT ;  /* 0xffff00001f287812 */ /* 0x000fe400078ec0ff */
[----:B------:R-:W-:Y:S02]  /*7960*/  LOP3.LUT R25, R25, 0xff, RZ, 0xc0, !PT ;  /* 0x000000ff19197812 */ /* 0x000fe400078ec0ff */
[----:B------:R-:W-:Y:S02]  /*7970*/  LOP3.LUT R39, R40, 0xffffff00, R21, 0x78, !PT ;  /* 0xffffff0028277812 */ /* 0x000fe400078e7815 */
[----:B------:R-:W-:Y:S01]  /*7980*/  LOP3.LUT R21, R28, 0xffff, RZ, 0xc0, !PT ;  /* 0x0000ffff1c157812 */ /* 0x000fe200078ec0ff */
[----:B------:R-:W0:Y:S01]  /*7990*/  POPC R42, R42 ;  /* 0x0000002a002a7309 */ /* 0x000e220000000000 */
[----:B------:R-:W-:Y:S02]  /*79a0*/  LOP3.LUT R39, R39, 0xffffff00, R34, 0x78, !PT ;  /* 0xffffff0027277812 */ /* 0x000fe400078e7822 */
[----:B------:R-:W-:-:S02]  /*79b0*/  SHF.R.U32.HI R21, RZ, 0x4, R21 ;  /* 0x00000004ff157819 */ /* 0x000fc40000011615 */
[----:B------:R-:W-:Y:S02]  /*79c0*/  LOP3.LUT R20, R20, 0xe4, RZ, 0x3c, !PT ;  /* 0x000000e414147812 */ /* 0x000fe400078e3cff */
[----:B------:R-:W-:Y:S02]  /*79d0*/  LOP3.LUT R31, R21, 0xf, RZ, 0xc0, !PT ;  /* 0x0000000f151f7812 */ /* 0x000fe400078ec0ff */
[----:B------:R-:W-:Y:S02]  /*79e0*/  LOP3.LUT R44, R20, 0xf4, RZ, 0xc0, !PT ;  /* 0x000000f4142c7812 */ /* 0x000fe400078ec0ff */
[----:B------:R-:W-:Y:S02]  /*79f0*/  LOP3.LUT R40, R2, 0x2e, RZ, 0x3c, !PT ;  /* 0x0000002e02287812 */ /* 0x000fe400078e3cff */
[----:B------:R-:W-:Y:S02]  /*7a00*/  LOP3.LUT R12, R12, 0x6c, RZ, 0x3c, !PT ;  /* 0x0000006c0c0c7812 */ /* 0x000fe400078e3cff */
[----:B0-----:R-:W-:Y:S01]  /*7a10*/  IADD3 R25, PT, PT, R32, R25, R42 ;  /* 0x0000001920197210 */ /* 0x001fe20007ffe02a */
[----:B------:R-:W0:Y:S01]  /*7a20*/  POPC R43, R40 ;  /* 0x00000028002b7309 */ /* 0x000e220000000000 */
[----:B------:R-:W-:-:S02]  /*7a30*/  LOP3.LUT R42, R12, 0xff, RZ, 0xc0, !PT ;  /* 0x000000ff0c2a7812 */ /* 0x000fc400078ec0ff */
[----:B------:R-:W-:Y:S01]  /*7a40*/  LOP3.LUT R12, R11, 0xffff, RZ, 0xc0, !PT ;  /* 0x0000ffff0b0c7812 */ /* 0x000fe200078ec0ff */
[----:B-1----:R-:W-:-:S04]  /*7a50*/  IMAD.SHL.U32 R32, R22, 0x100, RZ ;  /* 0x0000010016207824 */ /* 0x002fc800078e00ff */
[----:B------:R1:W-:Y:S01]  /*7a60*/  POPC R41, R42 ;  /* 0x0000002a00297309 */ /* 0x0003e20000000000 */
[----:B------:R-:W-:Y:S02]  /*7a70*/  SHF.R.U32.HI R12, RZ, 0x4, R12 ;  /* 0x00000004ff0c7819 */ /* 0x000fe4000001160c */
[----:B------:R-:W-:Y:S02]  /*7a80*/  LOP3.LUT R34, R32, 0xffff, R39, 0x48, !PT ;  /* 0x0000ffff20227812 */ /* 0x000fe400078e4827 */
[----:B------:R-:W-:Y:S02]  /*7a90*/  LOP3.LUT R39, R39, 0xffff0000, R32, 0x78, !PT ;  /* 0xffff000027277812 */ /* 0x000fe400078e7820 */
[----:B------:R-:W-:Y:S02]  /*7aa0*/  SHF.R.U32.HI R34, RZ, 0x8, R34 ;  /* 0x00000008ff227819 */ /* 0x000fe40000011622 */
[----:B0-----:R-:W-:Y:S02]  /*7ab0*/  IADD3 R43, PT, PT, R36, 0x5, R43 ;  /* 0x00000005242b7810 */ /* 0x001fe40007ffe02b */
[----:B------:R-:W-:-:S02]  /*7ac0*/  LOP3.LUT R20, R34, 0xf0, R31, 0x1e, !PT ;  /* 0x000000f022147812 */ /* 0x000fc400078e1e1f */
[----:B------:R-:W0:Y:S01]  /*7ad0*/  POPC R34, R44 ;  /* 0x0000002c00227309 */ /* 0x000e220000000000 */
[----:B------:R-:W-:Y:S02]  /*7ae0*/  SHF.R.U32.HI R36, RZ, 0x8, R37 ;  /* 0x00000008ff247819 */ /* 0x000fe40000011625 */
[----:B------:R-:W-:Y:S02]  /*7af0*/  LOP3.LUT R20, R20, 0xffff, RZ, 0xc0, !PT ;  /* 0x0000ffff14147812 */ /* 0x000fe400078ec0ff */
[----:B------:R-:W-:Y:S02]  /*7b00*/  LOP3.LUT R2, R43, 0xff, RZ, 0xc0, !PT ;  /* 0x000000ff2b027812 */ /* 0x000fe400078ec0ff */
[----:B------:R-:W-:Y:S02]  /*7b10*/  LEA R20, R20, UR5, 0x3 ;  /* 0x0000000514147c11 */ /* 0x000fe4000f8e18ff */
[----:B------:R-:W-:Y:S02]  /*7b20*/  LOP3.LUT R37, R12, 0xf, RZ, 0xc0, !PT ;  /* 0x0000000f0c257812 */ /* 0x000fe400078ec0ff */
[----:B-1----:R-:W-:-:S02]  /*7b30*/  SHF.R.U32.HI R42, RZ, 0x10, R23 ;  /* 0x00000010ff2a7819 */ /* 0x002fc40000011617 */
[----:B------:R-:W1:Y:S01]  /*7b40*/  LDS.64 R20, [R20] ;  /* 0x0000000014147984 */ /* 0x000e620000000a00 */
[----:B------:R-:W-:Y:S01]  /*7b50*/  IMAD R12, R28, 0x10, R37 ;  /* 0x000000101c0c7824 */ /* 0x000fe200078e0225 */
[----:B0-----:R-:W-:Y:S02]  /*7b60*/  IADD3 R2, PT, PT, R34, R2, R41 ;  /* 0x0000000222027210 */ /* 0x001fe40007ffe029 */
[----:B------:R-:W-:Y:S01]  /*7b70*/  LOP3.LUT R41, R36, 0xffff, RZ, 0xc0, !PT ;  /* 0x0000ffff24297812 */ /* 0x000fe200078ec0ff */
[----:B------:R-:W-:Y:S01]  /*7b80*/  IMAD.SHL.U32 R36, R38, 0x10, RZ ;  /* 0x0000001026247824 */ /* 0x000fe200078e00ff */
[----:B------:R-:W-:Y:S02]  /*7b90*/  SHF.R.U32.HI R37, RZ, 0x2, R4 ;  /* 0x00000002ff257819 */ /* 0x000fe40000011604 */
[----:B------:R-:W-:Y:S02]  /*7ba0*/  LOP3.LUT R41, R41, 0xff, R0, 0x78, !PT ;  /* 0x000000ff29297812 */ /* 0x000fe400078e7800 */
[----:B------:R-:W-:-:S02]  /*7bb0*/  LOP3.LUT R0, R12, 0x8, RZ, 0x3c, !PT ;  /* 0x000000080c007812 */ /* 0x000fc400078e3cff */
[----:B------:R-:W-:Y:S02]  /*7bc0*/  LOP3.LUT R4, R37, R4, RZ, 0x3c, !PT ;  /* 0x0000000425047212 */ /* 0x000fe400078e3cff */
[----:B------:R-:W-:Y:S02]  /*7bd0*/  LOP3.LUT R37, R41, 0xffffff, R35, 0x78, !PT ;  /* 0x00ffffff29257812 */ /* 0x000fe400078e7823 */
[C---:B------:R-:W-:Y:S01]  /*7be0*/  LOP3.LUT R34, R31.reuse, 0x73, RZ, 0x3c, !PT ;  /* 0x000000731f227812 */ /* 0x040fe200078e3cff */
[----:B------:R-:W-:Y:S01]  /*7bf0*/  IMAD.SHL.U32 R41, R4, 0x2, RZ ;  /* 0x0000000204297824 */ /* 0x000fe200078e00ff */
[----:B------:R-:W-:Y:S02]  /*7c00*/  LOP3.LUT R35, R0, 0xff, RZ, 0xc0, !PT ;  /* 0x000000ff00237812 */ /* 0x000fe400078ec0ff */
[----:B------:R-:W-:Y:S02]  /*7c10*/  LOP3.LUT R31, R31, 0x53, RZ, 0x3c, !PT ;  /* 0x000000531f1f7812 */ /* 0x000fe400078e3cff */
[----:B------:R-:W-:Y:S01]  /*7c20*/  POPC R34, R34 ;  /* 0x0000002200227309 */ /* 0x000fe20000000000 */
[----:B------:R-:W-:-:S04]  /*7c30*/  LOP3.LUT R41, R38, R36, R41, 0x96, !PT ;  /* 0x0000002426297212 */ /* 0x000fc800078e9629 */
[----:B------:R-:W-:-:S03]  /*7c40*/  LOP3.LUT R36, R41, R4, RZ, 0x3c, !PT ;  /* 0x0000000429247212 */ /* 0x000fc600078e3cff */
[----:B------:R-:W0:Y:S08]  /*7c50*/  POPC R35, R35 ;  /* 0x0000002300237309 */ /* 0x000e300000000000 */
[----:B------:R-:W-:Y:S01]  /*7c60*/  POPC R31, R31 ;  /* 0x0000001f001f7309 */ /* 0x000fe20000000000 */
[C---:B-1----:R-:W-:Y:S01]  /*7c70*/  IMAD.U32 R32, R20.reuse, 0x10000, RZ ;  /* 0x0001000014207824 */ /* 0x042fe200078e00ff */
[----:B------:R-:W-:-:S04]  /*7c80*/  SHF.L.U64.HI R0, R20, 0x10, R21 ;  /* 0x0000001014007819 */ /* 0x000fc80000010215 */
[----:B------:R-:W-:Y:S02]  /*7c90*/  LOP3.LUT R20, R32, R39, RZ, 0x3c, !PT ;  /* 0x0000002720147212 */ /* 0x000fe400078e3cff */
[----:B------:R-:W-:Y:S02]  /*7ca0*/  LOP3.LUT R43, R0, R37, RZ, 0x3c, !PT ;  /* 0x00000025002b7212 */ /* 0x000fe400078e3cff */
[----:B------:R-:W-:Y:S02]  /*7cb0*/  LOP3.LUT R39, R42, 0xff0000ff, R39, 0x48, !PT ;  /* 0xff0000ff2a277812 */ /* 0x000fe400078e4827 */
[----:B------:R-:W-:Y:S02]  /*7cc0*/  SHF.R.U64 R43, R20, 0x10, R43 ;  /* 0x00000010142b7819 */ /* 0x000fe4000000122b */
[----:B0-----:R-:W-:Y:S01]  /*7cd0*/  IADD3 R20, PT, PT, R35, R25, R34 ;  /* 0x0000001923147210 */ /* 0x001fe20007ffe022 */
[----:B------:R-:W-:Y:S01]  /*7ce0*/  VIADD R25, R27, 0x587c5 ;  /* 0x000587c51b197836 */ /* 0x000fe20000000000 */
[----:B------:R-:W-:-:S04]  /*7cf0*/  LOP3.LUT R4, R12, 0xff, R43, 0x48, !PT ;  /* 0x000000ff0c047812 */ /* 0x000fc800078e482b */
[----:B------:R-:W-:Y:S01]  /*7d00*/  LEA R34, R4, UR5, 0x3 ;  /* 0x0000000504227c11 */ /* 0x000fe2000f8e18ff */
[----:B------:R-:W-:-:S05]  /*7d10*/  IMAD.IADD R4, R36, 0x1, R25 ;  /* 0x0000000124047824 */ /* 0x000fca00078e0219 */
[----:B------:R-:W-:Y:S01]  /*7d20*/  SHF.R.U32.HI R40, RZ, 0x1, R4 ;  /* 0x00000001ff287819 */ /* 0x000fe20000011604 */
[----:B------:R-:W0:Y:S04]  /*7d30*/  LDS.64 R34, [R34] ;  /* 0x0000000022227984 */ /* 0x000e280000000a00 */
[----:B------:R-:W-:-:S05]  /*7d40*/  IMAD.HI.U32 R40, R40, -0x7bdef7bd, RZ ;  /* 0x8421084328287827 */ /* 0x000fca00078e00ff */
[----:B------:R-:W-:Y:S02]  /*7d50*/  SHF.R.U32.HI R41, RZ, 0x4, R40 ;  /* 0x00000004ff297819 */ /* 0x000fe40000011628 */
[----:B------:R-:W-:-:S03]  /*7d60*/  LOP3.LUT R40, R12, 0xda, RZ, 0x3c, !PT ;  /* 0x000000da0c287812 */ /* 0x000fc600078e3cff */
[----:B------:R-:W-:Y:S01]  /*7d70*/  IMAD R12, R41, -0x3e, R4 ;  /* 0xffffffc2290c7824 */ /* 0x000fe200078e0204 */
[----:B------:R-:W-:Y:S02]  /*7d80*/  LOP3.LUT R40, R40, 0xff, RZ, 0xc0, !PT ;  /* 0x000000ff28287812 */ /* 0x000fe400078ec0ff */
[----:B------:R-:W-:Y:S02]  /*7d90*/  SHF.L.U64.HI R4, R22, 0x8, R23 ;  /* 0x0000000816047819 */ /* 0x000fe40000010217 */
[C---:B------:R-:W-:Y:S01]  /*7da0*/  ISETP.GE.U32.AND P1, PT, R12.reuse, 0x23, PT ;  /* 0x000000230c00780c */ /* 0x040fe20003f26070 */
[----:B------:R-:W1:Y:S01]  /*7db0*/  POPC R22, R40 ;  /* 0x0000002800167309 */ /* 0x000e620000000000 */
[----:B------:R-:W-:Y:S02]  /*7dc0*/  ISETP.GE.U32.AND P0, PT, R12, 0xa, PT ;  /* 0x0000000a0c00780c */ /* 0x000fe40003f06070 */
[----:B------:R-:W-:Y:S02]  /*7dd0*/  SEL R23, R30, 0x3d, !P1 ;  /* 0x0000003d1e177807 */ /* 0x000fe40004800000 */
[----:B------:R-:W-:-:S02]  /*7de0*/  LOP3.LUT R37, R37, 0xffff, R4, 0x78, !PT ;  /* 0x0000ffff25257812 */ /* 0x000fc400078e7804 */
[----:B------:R-:W-:Y:S02]  /*7df0*/  SEL R23, R23, 0x30, P0 ;  /* 0x0000003017177807 */ /* 0x000fe40000000000 */
[----:B------:R-:W-:-:S03]  /*7e00*/  LOP3.LUT R37, R37, 0xff0000, R4, 0x78, !PT ;  /* 0x00ff000025257812 */ /* 0x000fc600078e7804 */
[----:B------:R-:W-:Y:S01]  /*7e10*/  IMAD.IADD R12, R12, 0x1, R23 ;  /* 0x000000010c0c7824 */ /* 0x000fe200078e0217 */
[----:B-1----:R-:W-:-:S04]  /*7e20*/  IADD3 R4, PT, PT, R22, R2, R31 ;  /* 0x0000000216047210 */ /* 0x002fc80007ffe01f */
[----:B------:R-:W-:Y:S02]  /*7e30*/  LOP3.LUT R23, R12, 0xffff, RZ, 0xc0, !PT ;  /* 0x0000ffff0c177812 */ /* 0x000fe400078ec0ff */
[----:B------:R-:W-:Y:S01]  /*7e40*/  LOP3.LUT R2, R39, 0xff000000, R32, 0x78, !PT ;  /* 0xff00000027027812 */ /* 0x000fe200078e7820 */
[C---:B0-----:R-:W-:Y:S01]  /*7e50*/  IMAD.SHL.U32 R39, R34.reuse, 0x1000000, RZ ;  /* 0x0100000022277824 */ /* 0x041fe200078e00ff */
[----:B------:R-:W-:Y:S02]  /*7e60*/  LOP3.LUT R22, R37, 0xff, R0, 0x78, !PT ;  /* 0x000000ff25167812 */ /* 0x000fe400078e7800 */
[----:B------:R-:W-:Y:S02]  /*7e70*/  SHF.L.U64.HI R37, R34, 0x18, R35 ;  /* 0x0000001822257819 */ /* 0x000fe40000010223 */
[----:B------:R-:W-:Y:S02]  /*7e80*/  SHF.R.U32.HI R23, RZ, 0x4, R23 ;  /* 0x00000004ff177819 */ /* 0x000fe40000011617 */
[----:B------:R-:W-:-:S02]  /*7e90*/  LOP3.LUT R34, R39, R2, RZ, 0x3c, !PT ;  /* 0x0000000227227212 */ /* 0x000fc400078e3cff */
[----:B------:R-:W-:Y:S02]  /*7ea0*/  LOP3.LUT R31, R37, R22, RZ, 0x3c, !PT ;  /* 0x00000016251f7212 */ /* 0x000fe400078e3cff */
[----:B------:R-:W-:Y:S02]  /*7eb0*/  LOP3.LUT R32, R23, 0xf, RZ, 0xc0, !PT ;  /* 0x0000000f17207812 */ /* 0x000fe400078ec0ff */
[----:B------:R-:W-:Y:S02]  /*7ec0*/  SHF.R.U64 R34, R34, 0x18, R31 ;  /* 0x0000001822227819 */ /* 0x000fe4000000121f */
[----:B------:R-:W-:Y:S01]  /*7ed0*/  LOP3.LUT R23, R13, 0xffff, RZ, 0xc0, !PT ;  /* 0x0000ffff0d177812 */ /* 0x000fe200078ec0ff */
[----:B------:R-:W-:Y:S01]  /*7ee0*/  IMAD R31, R11, 0x10, R32 ;  /* 0x000000100b1f7824 */ /* 0x000fe200078e0220 */
[----:B------:R-:W-:Y:S02]  /*7ef0*/  LOP3.LUT R0, R22, 0xffff00, R0, 0x78, !PT ;  /* 0x00ffff0016007812 */ /* 0x000fe400078e7800 */
[----:B------:R-:W-:-:S02]  /*7f00*/  SHF.R.U32.HI R23, RZ, 0x4, R23 ;  /* 0x00000004ff177819 */ /* 0x000fc40000011617 */
[----:B------:R-:W-:Y:S02]  /*7f10*/  LOP3.LUT R32, R31, 0xff, R34, 0x48, !PT ;  /* 0x000000ff1f207812 */ /* 0x000fe400078e4822 */
[----:B------:R-:W-:Y:S02]  /*7f20*/  LOP3.LUT R23, R23, 0xf, RZ, 0xc0, !PT ;  /* 0x0000000f17177812 */ /* 0x000fe400078ec0ff */
[----:B------:R-:W-:Y:S02]  /*7f30*/  LEA R40, R32, UR5, 0x3 ;  /* 0x0000000520287c11 */ /* 0x000fe4000f8e18ff */
[----:B------:R-:W-:Y:S01]  /*7f40*/  LOP3.LUT R22, R31, 0x30, RZ, 0x3c, !PT ;  /* 0x000000301f167812 */ /* 0x000fe200078e3cff */
[----:B------:R-:W-:Y:S01]  /*7f50*/  IMAD R32, R12, 0x10, R23 ;  /* 0x000000100c207824 */ /* 0x000fe200078e0217 */
[----:B------:R-:W-:Y:S02]  /*7f60*/  LOP3.LUT R43, R0, 0xffff, R37, 0x78, !PT ;  /* 0x0000ffff002b7812 */ /* 0x000fe400078e7825 */
[----:B------:R-:W0:Y:S01]  /*7f70*/  LDS.64 R40, [R40] ;  /* 0x0000000028287984 */ /* 0x000e220000000a00 */
[----:B------:R-:W-:-:S02]  /*7f80*/  LOP3.LUT R42, R22, 0xff, RZ, 0xc0, !PT ;  /* 0x000000ff162a7812 */ /* 0x000fc400078ec0ff */
[----:B------:R-:W-:Y:S02]  /*7f90*/  LOP3.LUT R23, R32, 0xae, RZ, 0x3c, !PT ;  /* 0x000000ae20177812 */ /* 0x000fe400078e3cff */
[----:B------:R-:W-:Y:S02]  /*7fa0*/  LOP3.LUT R39, R39, 0xff, R35, 0xc8, !PT ;  /* 0x000000ff27277812 */ /* 0x000fe400078ec823 */
[----:B------:R-:W-:Y:S02]  /*7fb0*/  LOP3.LUT R44, R23, 0xff, RZ, 0xc0, !PT ;  /* 0x000000ff172c7812 */ /* 0x000fe400078ec0ff */
[----:B------:R-:W-:Y:S08]  /*7fc0*/  POPC R23, R42 ;  /* 0x0000002a00177309 */ /* 0x000ff00000000000 */
[----:B------:R-:W1:Y:S02]  /*7fd0*/  POPC R34, R44 ;  /* 0x0000002c00227309 */ /* 0x000e640000000000 */
[----:B-1----:R-:W-:-:S02]  /*7fe0*/  IADD3 R34, PT, PT, R34, R20, R23 ;  /* 0x0000001422227210 */ /* 0x002fc40007ffe017 */
[----:B------:R-:W-:-:S04]  /*7ff0*/  SHF.R.U32.HI R20, RZ, 0x8, R21 ;  /* 0x00000008ff147819 */ /* 0x000fc80000011615 */
[----:B------:R-:W-:Y:S02]  /*8000*/  LOP3.LUT R21, R20, 0xffff, RZ, 0xc0, !PT ;  /* 0x0000ffff14157812 */ /* 0x000fe400078ec0ff */
[----:B0-----:R-:W-:Y:S02]  /*8010*/  LOP3.LUT R23, R40, R43, RZ, 0x3c, !PT ;  /* 0x0000002b28177212 */ /* 0x001fe400078e3cff */
[----:B------:R-:W-:Y:S02]  /*8020*/  LOP3.LUT R20, R37, 0xff0000, RZ, 0xc0, !PT ;  /* 0x00ff000025147812 */ /* 0x000fe400078ec0ff */
[----:B------:R-:W-:Y:S02]  /*8030*/  LOP3.LUT R0, R32, 0xff, R23, 0x48, !PT ;  /* 0x000000ff20007812 */ /* 0x000fe400078e4817 */
[----:B------:R-:W-:Y:S02]  /*8040*/  LOP3.LUT R43, R20, 0xffffff00, R43, 0x78, !PT ;  /* 0xffffff00142b7812 */ /* 0x000fe400078e782b */
[----:B------:R-:W-:-:S02]  /*8050*/  LEA R22, R0, UR5, 0x3 ;  /* 0x0000000500167c11 */ /* 0x000fc4000f8e18ff */
[----:B------:R-:W-:Y:S02]  /*8060*/  LOP3.LUT R0, R21, 0xff, R2, 0x78, !PT ;  /* 0x000000ff15007812 */ /* 0x000fe400078e7802 */
[----:B------:R-:W-:Y:S02]  /*8070*/  LOP3.LUT R2, R14, 0xffff, RZ, 0xc0, !PT ;  /* 0x0000ffff0e027812 */ /* 0x000fe400078ec0ff */
[----:B------:R-:W0:Y:S01]  /*8080*/  LDS.64 R22, [R22] ;  /* 0x0000000016167984 */ /* 0x000e220000000a00 */
[----:B------:R-:W-:Y:S02]  /*8090*/  LOP3.LUT R39, R39, 0xffff, R0, 0x78, !PT ;  /* 0x0000ffff27277812 */ /* 0x000fe400078e7800 */
[----:B------:R-:W-:Y:S02]  /*80a0*/  SHF.R.U32.HI R20, RZ, 0x4, R2 ;  /* 0x00000004ff147819 */ /* 0x000fe40000011602 */
[----:B------:R-:W-:Y:S02]  /*80b0*/  LOP3.LUT R2, R43, 0xffff00, R40, 0x78, !PT ;  /* 0x00ffff002b027812 */ /* 0x000fe400078e7828 */
[----:B------:R-:W-:-:S02]  /*80c0*/  LOP3.LUT R42, R20, 0xf, RZ, 0xc0, !PT ;  /* 0x0000000f142a7812 */ /* 0x000fc400078ec0ff */
[----:B------:R-:W-:Y:S02]  /*80d0*/  SHF.R.U64 R40, R40, 0x18, R41 ;  /* 0x0000001828287819 */ /* 0x000fe40000001229 */
[----:B------:R-:W-:Y:S01]  /*80e0*/  LOP3.LUT R35, R39, 0xffff00, R35, 0x78, !PT ;  /* 0x00ffff0027237812 */ /* 0x000fe200078e7823 */
[----:B------:R-:W-:Y:S01]  /*80f0*/  IMAD R37, R13, 0x10, R42 ;  /* 0x000000100d257824 */ /* 0x000fe200078e022a */
[----:B------:R-:W-:Y:S02]  /*8100*/  LOP3.LUT R0, R40, 0xffff, RZ, 0xc0, !PT ;  /* 0x0000ffff28007812 */ /* 0x000fe400078ec0ff */
[----:B------:R-:W-:Y:S02]  /*8110*/  LOP3.LUT R32, R32, 0xaf, RZ, 0x3c, !PT ;  /* 0x000000af20207812 */ /* 0x000fe400078e3cff */
[----:B------:R-:W-:Y:S02]  /*8120*/  LOP3.LUT R35, R0, 0xffffff, R35, 0x78, !PT ;  /* 0x00ffffff00237812 */ /* 0x000fe400078e7823 */
[----:B------:R-:W-:-:S02]  /*8130*/  LOP3.LUT R39, R37, 0xaa, RZ, 0x3c, !PT ;  /* 0x000000aa25277812 */ /* 0x000fc400078e3cff */
[----:B------:R-:W-:Y:S02]  /*8140*/  LOP3.LUT R35, R35, 0xffff0000, R40, 0x78, !PT ;  /* 0xffff000023237812 */ /* 0x000fe400078e7828 */
[----:B------:R-:W-:Y:S02]  /*8150*/  LOP3.LUT R40, R15, 0xffff, RZ, 0xc0, !PT ;  /* 0x0000ffff0f287812 */ /* 0x000fe400078ec0ff */
[----:B------:R-:W-:Y:S02]  /*8160*/  LOP3.LUT R39, R39, 0xff, RZ, 0xc0, !PT ;  /* 0x000000ff27277812 */ /* 0x000fe400078ec0ff */
[----:B------:R-:W-:-:S04]  /*8170*/  SHF.R.U32.HI R40, RZ, 0x4, R40 ;  /* 0x00000004ff287819 */ /* 0x000fc80000011628 */
[----:B------:R-:W-:Y:S01]  /*8180*/  LOP3.LUT R45, R40, 0xf, RZ, 0xc0, !PT ;  /* 0x0000000f282d7812 */ /* 0x000fe200078ec0ff */
[----:B------:R-:W-:Y:S01]  /*8190*/  POPC R39, R39 ;  /* 0x0000002700277309 */ /* 0x000fe20000000000 */
[----:B------:R-:W-:-:S04]  /*81a0*/  LOP3.LUT R40, R31, 0x3d, RZ, 0x3c, !PT ;  /* 0x0000003d1f287812 */ /* 0x000fc800078e3cff */
[----:B------:R-:W-:Y:S01]  /*81b0*/  LOP3.LUT R44, R40, 0xff, RZ, 0xc0, !PT ;  /* 0x000000ff282c7812 */ /* 0x000fe200078ec0ff */
[C---:B0-----:R-:W-:Y:S01]  /*81c0*/  IMAD.SHL.U32 R43, R22.reuse, 0x100, RZ ;  /* 0x00000100162b7824 */ /* 0x041fe200078e00ff */
[--C-:B------:R-:W-:Y:S02]  /*81d0*/  SHF.R.U32.HI R0, RZ, 0x10, R23.reuse ;  /* 0x00000010ff007819 */ /* 0x100fe40000011617 */
[----:B------:R-:W-:Y:S02]  /*81e0*/  SHF.R.U64 R42, R22, 0x10, R23 ;  /* 0x00000010162a7819 */ /* 0x000fe40000001217 */
[C---:B------:R-:W-:Y:S01]  /*81f0*/  LOP3.LUT R20, R43.reuse, R2, RZ, 0x3c, !PT ;  /* 0x000000022b147212 */ /* 0x040fe200078e3cff */
[----:B------:R-:W-:Y:S01]  /*8200*/  POPC R22, R44 ;  /* 0x0000002c00167309 */ /* 0x000fe20000000000 */
[----:B------:R-:W-:Y:S02]  /*8210*/  LOP3.LUT R43, R43, 0xff0000, R0, 0xc8, !PT ;  /* 0x00ff00002b2b7812 */ /* 0x000fe400078ec800 */
[----:B------:R-:W-:-:S02]  /*8220*/  SHF.R.U32.HI R20, RZ, 0x8, R20 ;  /* 0x00000008ff147819 */ /* 0x000fc40000011614 */
[----:B------:R-:W-:Y:S02]  /*8230*/  LOP3.LUT R2, R43, 0xffff0000, R2, 0x78, !PT ;  /* 0xffff00002b027812 */ /* 0x000fe400078e7802 */
[C---:B------:R-:W-:Y:S02]  /*8240*/  LOP3.LUT R20, R37.reuse, 0xff, R20, 0x48, !PT ;  /* 0x000000ff25147812 */ /* 0x040fe400078e4814 */
[----:B------:R-:W-:Y:S01]  /*8250*/  LOP3.LUT R43, R32, 0xff, RZ, 0xc0, !PT ;  /* 0x000000ff202b7812 */ /* 0x000fe200078ec0ff */
[----:B------:R-:W-:Y:S01]  /*8260*/  IMAD R32, R14, 0x10, R45 ;  /* 0x000000100e207824 */ /* 0x000fe200078e022d */
[----:B------:R-:W-:Y:S02]  /*8270*/  LEA R20, R20, UR5, 0x3 ;  /* 0x0000000514147c11 */ /* 0x000fe4000f8e18ff */
[----:B------:R-:W-:Y:S02]  /*8280*/  LOP3.LUT R37, R37, 0xea, RZ, 0x3c, !PT ;  /* 0x000000ea25257812 */ /* 0x000fe400078e3cff */
[----:B------:R-:W0:Y:S01]  /*8290*/  POPC R43, R43 ;  /* 0x0000002b002b7309 */ /* 0x000e220000000000 */
[----:B------:R-:W-:Y:S01]  /*82a0*/  LOP3.LUT R23, R32, 0xea, RZ, 0x3c, !PT ;  /* 0x000000ea20177812 */ /* 0x000fe200078e3cff */
[----:B------:R-:W1:Y:S01]  /*82b0*/  LDS.64 R20, [R20] ;  /* 0x0000000014147984 */ /* 0x000e620000000a00 */
[----:B------:R-:W-:-:S02]  /*82c0*/  LOP3.LUT R37, R37, 0xff, RZ, 0xc0, !PT ;  /* 0x000000ff25257812 */ /* 0x000fc400078ec0ff */
[----:B------:R-:W-:Y:S02]  /*82d0*/  LOP3.LUT R45, R23, 0xff, RZ, 0xc0, !PT ;  /* 0x000000ff172d7812 */ /* 0x000fe400078ec0ff */
[--C-:B------:R-:W-:Y:S02]  /*82e0*/  LOP3.LUT R23, R35, 0xff, R42.reuse, 0x78, !PT ;  /* 0x000000ff23177812 */ /* 0x100fe400078e782a */
[----:B------:R-:W-:Y:S02]  /*82f0*/  POPC R37, R37 ;  /* 0x0000002500257309 */ /* 0x000fe40000000000 */
[----:B------:R-:W-:Y:S02]  /*8300*/  LOP3.LUT R23, R23, 0xffff00, R42, 0x78, !PT ;  /* 0x00ffff0017177812 */ /* 0x000fe400078e782a */
[----:B0-----:R-:W-:Y:S02]  /*8310*/  IADD3 R22, PT, PT, R43, R4, R22 ;  /* 0x000000042b167210 */ /* 0x001fe40007ffe016 */
[----:B------:R-:W-:-:S02]  /*8320*/  LOP3.LUT R4, R16, 0xffff, RZ, 0xc0, !PT ;  /* 0x0000ffff10047812 */ /* 0x000fc400078ec0ff */
[----:B------:R-:W-:Y:S02]  /*8330*/  LOP3.LUT R23, R23, 0xff000000, R42, 0x78, !PT ;  /* 0xff00000017177812 */ /* 0x000fe400078e782a */
[----:B------:R-:W-:Y:S02]  /*8340*/  SHF.R.U32.HI R4, RZ, 0x4, R4 ;  /* 0x00000004ff047819 */ /* 0x000fe40000011604 */
[----:B------:R-:W-:Y:S02]  /*8350*/  LOP3.LUT R43, R0, 0xff, RZ, 0xc0, !PT ;  /* 0x000000ff002b7812 */ /* 0x000fe400078ec0ff */
[----:B------:R-:W-:Y:S02]  /*8360*/  LOP3.LUT R4, R4, 0xf, RZ, 0xc0, !PT ;  /* 0x0000000f04047812 */ /* 0x000fe400078ec0ff */
[----:B------:R-:W-:-:S03]  /*8370*/  LOP3.LUT R0, R33, 0xffff, RZ, 0xc0, !PT ;  /* 0x0000ffff21007812 */ /* 0x000fc600078ec0ff */
[----:B------:R-:W-:Y:S02]  /*8380*/  IMAD R4, R15, 0x10, R4 ;  /* 0x000000100f047824 */ /* 0x000fe400078e0204 */
[C---:B-1----:R-:W-:Y:S01]  /*8390*/  IMAD.U32 R41, R20.reuse, 0x10000, RZ ;  /* 0x0001000014297824 */ /* 0x042fe200078e00ff */
[--C-:B------:R-:W-:Y:S02]  /*83a0*/  SHF.R.U64 R20, R20, 0x8, R21.reuse ;  /* 0x0000000814147819 */ /* 0x100fe40000001215 */
[----:B------:R-:W-:Y:S02]  /*83b0*/  SHF.R.U32.HI R21, RZ, 0x8, R21 ;  /* 0x00000008ff157819 */ /* 0x000fe40000011615 */
[----:B------:R-:W-:Y:S02]  /*83c0*/  LOP3.LUT R41, R41, R2, RZ, 0x3c, !PT ;  /* 0x0000000229297212 */ /* 0x000fe400078e3cff */
[----:B------:R-:W-:Y:S02]  /*83d0*/  LOP3.LUT R23, R23, 0xffff, R20, 0x78, !PT ;  /* 0x0000ffff17177812 */ /* 0x000fe400078e7814 */
[----:B------:R-:W-:-:S02]  /*83e0*/  SHF.R.U32.HI R41, RZ, 0x10, R41 ;  /* 0x00000010ff297819 */ /* 0x000fc40000011629 */
[----:B------:R-:W-:Y:S02]  /*83f0*/  LOP3.LUT R20, R20, 0xffff0000, RZ, 0xc0, !PT ;  /* 0xffff000014147812 */ /* 0x000fe400078ec0ff */
[C---:B------:R-:W-:Y:S02]  /*8400*/  LOP3.LUT R31, R32.reuse, 0xff, R41, 0x48, !PT ;  /* 0x000000ff201f7812 */ /* 0x040fe400078e4829 */
[----:B------:R-:W-:Y:S02]  /*8410*/  LOP3.LUT R32, R32, 0xfe, RZ, 0x3c, !PT ;  /* 0x000000fe20207812 */ /* 0x000fe400078e3cff */
[----:B------:R-:W-:Y:S02]  /*8420*/  LEA R40, R31, UR5, 0x3 ;  /* 0x000000051f287c11 */ /* 0x000fe4000f8e18ff */
[----:B------:R-:W0:Y:S01]  /*8430*/  POPC R31, R45 ;  /* 0x0000002d001f7309 */ /* 0x000e220000000000 */
[----:B------:R-:W-:Y:S02]  /*8440*/  LOP3.LUT R42, R32, 0xff, RZ, 0xc0, !PT ;  /* 0x000000ff202a7812 */ /* 0x000fe400078ec0ff */
[----:B------:R-:W-:Y:S01]  /*8450*/  LOP3.LUT R21, R21, 0xffff, RZ, 0xc0, !PT ;  /* 0x0000ffff15157812 */ /* 0x000fe200078ec0ff */
[----:B------:R-:W1:Y:S04]  /*8460*/  LDS.64 R40, [R40] ;  /* 0x0000000028287984 */ /* 0x000e680000000a00 */
[----:B------:R-:W2:Y:S01]  /*8470*/  POPC R32, R42 ;  /* 0x0000002a00207309 */ /* 0x000ea20000000000 */
[----:B0-----:R-:W-:-:S02]  /*8480*/  IADD3 R31, PT, PT, R31, R34, R39 ;  /* 0x000000221f1f7210 */ /* 0x001fc40007ffe027 */
[----:B------:R-:W-:Y:S02]  /*8490*/  LOP3.LUT R39, R20, 0xffffff00, R23, 0x78, !PT ;  /* 0xffffff0014277812 */ /* 0x000fe400078e7817 */
[----:B------:R-:W-:Y:S02]  /*84a0*/  LOP3.LUT R20, R17, 0xffff, RZ, 0xc0, !PT ;  /* 0x0000ffff11147812 */ /* 0x000fe400078ec0ff */
[----:B--2---:R-:W-:Y:S02]  /*84b0*/  IADD3 R32, PT, PT, R32, R22, R37 ;  /* 0x0000001620207210 */ /* 0x004fe40007ffe025 */
[----:B------:R-:W-:Y:S02]  /*84c0*/  SHF.R.U32.HI R22, RZ, 0x4, R20 ;  /* 0x00000004ff167819 */ /* 0x000fe40000011614 */
[----:B-1----:R-:W-:Y:S02]  /*84d0*/  LOP3.LUT R35, R40, R23, RZ, 0x3c, !PT ;  /* 0x0000001728237212 */ /* 0x002fe400078e3cff */
[----:B------:R-:W-:-:S02]  /*84e0*/  LOP3.LUT R39, R39, 0xffffff00, R40, 0x78, !PT ;  /* 0xffffff0027277812 */ /* 0x000fc400078e7828 */
[----:B------:R-:W-:Y:S02]  /*84f0*/  LOP3.LUT R34, R4, 0xff, R35, 0x48, !PT ;  /* 0x000000ff04227812 */ /* 0x000fe400078e4823 */
[----:B------:R-:W-:Y:S02]  /*8500*/  LOP3.LUT R23, R22, 0xf, RZ, 0xc0, !PT ;  /* 0x0000000f16177812 */ /* 0x000fe400078ec0ff */
[----:B------:R-:W-:Y:S02]  /*8510*/  LEA R34, R34, UR5, 0x3 ;  /* 0x0000000522227c11 */ /* 0x000fe4000f8e18ff */
[----:B------:R-:W-:Y:S01]  /*8520*/  LOP3.LUT R40, R43, 0xff000000, R2, 0x78, !PT ;  /* 0xff0000002b287812 */ /* 0x000fe200078e7802 */
[----:B------:R-:W-:Y:S01]  /*8530*/  IMAD R37, R16, 0x10, R23 ;  /* 0x0000001010257824 */ /* 0x000fe200078e0217 */
[----:B------:R-:W-:Y:S02]  /*8540*/  SHF.R.U32.HI R2, RZ, 0x4, R0 ;  /* 0x00000004ff027819 */ /* 0x000fe40000011600 */
[----:B------:R-:W0:Y:S01]  /*8550*/  LDS.64 R34, [R34] ;  /* 0x0000000022227984 */ /* 0x000e220000000a00 */
[----:B------:R-:W-:-:S04]  /*8560*/  LOP3.LUT R40, R21, 0xff0000ff, R40, 0x78, !PT ;  /* 0xff0000ff15287812 */ /* 0x000fc800078e7828 */
[----:B------:R-:W-:Y:S01]  /*8570*/  LOP3.LUT R40, R40, 0xffffff, R41, 0x78, !PT ;  /* 0x00ffffff28287812 */ /* 0x000fe200078e7829 */
[C---:B0-----:R-:W-:Y:S01]  /*8580*/  IMAD.SHL.U32 R20, R34.reuse, 0x100, RZ ;  /* 0x0000010022147824 */ /* 0x041fe200078e00ff */
[--C-:B------:R-:W-:Y:S02]  /*8590*/  SHF.L.U64.HI R43, R34, 0x8, R35.reuse ;  /* 0x00000008222b7819 */ /* 0x100fe40000010223 */
[----:B------:R-:W-:Y:S02]  /*85a0*/  SHF.R.U32.HI R34, RZ, 0x10, R35 ;  /* 0x00000010ff227819 */ /* 0x000fe40000011623 */
[----:B------:R-:W-:Y:S02]  /*85b0*/  LOP3.LUT R22, R20, 0xffff, R39, 0x48, !PT ;  /* 0x0000ffff14167812 */ /* 0x000fe400078e4827 */
[----:B------:R-:W-:Y:S02]  /*85c0*/  LOP3.LUT R41, R39, 0xffff0000, R20, 0x78, !PT ;  /* 0xffff000027297812 */ /* 0x000fe400078e7814 */
[----:B------:R-:W-:-:S04]  /*85d0*/  SHF.R.U32.HI R22, RZ, 0x8, R22 ;  /* 0x00000008ff167819 */ /* 0x000fc80000011616 */
[C---:B------:R-:W-:Y:S02]  /*85e0*/  LOP3.LUT R22, R37.reuse, 0xff, R22, 0x48, !PT ;  /* 0x000000ff25167812 */ /* 0x040fe400078e4816 */
[----:B------:R-:W-:Y:S02]  /*85f0*/  LOP3.LUT R37, R37, 0xab, RZ, 0x3c, !PT ;  /* 0x000000ab25257812 */ /* 0x000fe400078e3cff */
[----:B------:R-:W-:-:S06]  /*8600*/  LEA R22, R22, UR5, 0x3 ;  /* 0x0000000516167c11 */ /* 0x000fcc000f8e18ff */
[----:B------:R-:W0:Y:S02]  /*8610*/  LDS.64 R22, [R22] ;  /* 0x0000000016167984 */ /* 0x000e240000000a00 */
[C---:B0-----:R-:W-:Y:S01]  /*8620*/  IMAD.U32 R0, R22.reuse, 0x10000, RZ ;  /* 0x0001000016007824 */ /* 0x041fe200078e00ff */
[----:B------:R-:W-:Y:S02]  /*8630*/  SHF.L.U64.HI R39, R22, 0x10, R23 ;  /* 0x0000001016277819 */ /* 0x000fe40000010217 */
[----:B------:R-:W-:Y:S02]  /*8640*/  LOP3.LUT R22, R2, 0xf, RZ, 0xc0, !PT ;  /* 0x0000000f02167812 */ /* 0x000fe400078ec0ff */
[----:B------:R-:W-:Y:S02]  /*8650*/  LOP3.LUT R21, R0, R41, RZ, 0x3c, !PT ;  /* 0x0000002900157212 */ /* 0x000fe400078e3cff */
[----:B------:R-:W-:Y:S01]  /*8660*/  LOP3.LUT R2, R39, R40, RZ, 0x3c, !PT ;  /* 0x0000002827027212 */ /* 0x000fe200078e3cff */
[----:B------:R-:W-:Y:S01]  /*8670*/  IMAD R22, R17, 0x10, R22 ;  /* 0x0000001011167824 */ /* 0x000fe200078e0216 */
[----:B------:R-:W-:-:S02]  /*8680*/  LOP3.LUT R40, R40, 0xffff, R43, 0x78, !PT ;  /* 0x0000ffff28287812 */ /* 0x000fc400078e782b */
[----:B------:R-:W-:Y:S02]  /*8690*/  SHF.R.U64 R21, R21, 0x10, R2 ;  /* 0x0000001015157819 */ /* 0x000fe40000001202 */
[----:B------:R-:W-:Y:S02]  /*86a0*/  LOP3.LUT R41, R34, 0xff0000ff, R41, 0x48, !PT ;  /* 0xff0000ff22297812 */ /* 0x000fe400078e4829 */
[----:B------:R-:W-:Y:S02]  /*86b0*/  LOP3.LUT R2, R22, 0xff, R21, 0x48, !PT ;  /* 0x000000ff16027812 */ /* 0x000fe400078e4815 */
[----:B------:R-:W-:Y:S02]  /*86c0*/  SHF.R.U32.HI R34, RZ, 0x8, R23 ;  /* 0x00000008ff227819 */ /* 0x000fe40000011617 */
[----:B------:R-:W-:Y:S02]  /*86d0*/  LEA R2, R2, UR5, 0x3 ;  /* 0x0000000502027c11 */ /* 0x000fe4000f8e18ff */
[----:B------:R-:W-:-:S02]  /*86e0*/  LOP3.LUT R40, R40, 0xff0000, R43, 0x78, !PT ;  /* 0x00ff000028287812 */ /* 0x000fc400078e782b */
[----:B------:R-:W-:Y:S01]  /*86f0*/  LOP3.LUT R0, R41, 0xff000000, R0, 0x78, !PT ;  /* 0xff00000029007812 */ /* 0x000fe200078e7800 */
[----:B------:R-:W0:Y:S01]  /*8700*/  LDS.64 R20, [R2] ;  /* 0x0000000002147984 */ /* 0x000e220000000a00 */
[----:B------:R-:W-:Y:S02]  /*8710*/  LOP3.LUT R34, R34, 0xffff, RZ, 0xc0, !PT ;  /* 0x0000ffff22227812 */ /* 0x000fe400078ec0ff */
[----:B------:R-:W-:Y:S02]  /*8720*/  LOP3.LUT R40, R40, 0xff, R39, 0x78, !PT ;  /* 0x000000ff28287812 */ /* 0x000fe400078e7827 */
[----:B------:R-:W-:Y:S01]  /*8730*/  LOP3.LUT R34, R34, 0xff, R0, 0x78, !PT ;  /* 0x000000ff22227812 */ /* 0x000fe200078e7800 */
[C---:B0-----:R-:W-:Y:S01]  /*8740*/  IMAD.SHL.U32 R23, R20.reuse, 0x1000000, RZ ;  /* 0x0100000014177824 */ /* 0x041fe200078e00ff */
[----:B------:R-:W-:-:S04]  /*8750*/  SHF.L.U64.HI R35, R20, 0x18, R21 ;  /* 0x0000001814237819 */ /* 0x000fc80000010215 */
[----:B------:R-:W-:Y:S02]  /*8760*/  LOP3.LUT R41, R23, R0, RZ, 0x3c, !PT ;  /* 0x0000000017297212 */ /* 0x000fe400078e3cff */
[----:B------:R-:W-:Y:S02]  /*8770*/  LOP3.LUT R0, R35, R40, RZ, 0x3c, !PT ;  /* 0x0000002823007212 */ /* 0x000fe400078e3cff */
[----:B------:R-:W-:Y:S02]  /*8780*/  LOP3.LUT R23, R23, 0xff, R21, 0xc8, !PT ;  /* 0x000000ff17177812 */ /* 0x000fe400078ec815 */
[----:B------:R-:W-:Y:S01]  /*8790*/  SHF.R.U64 R41, R41, 0x18, R0 ;  /* 0x0000001829297819 */ /* 0x000fe20000001200 */
[----:B------:R-:W-:Y:S01]  /*87a0*/  IMAD.SHL.U32 R0, R33, 0x10, RZ ;  /* 0x0000001021007824 */ /* 0x000fe200078e00ff */
[----:B------:R-:W-:Y:S02]  /*87b0*/  LOP3.LUT R21, R21, 0xffff00, RZ, 0xc0, !PT ;  /* 0x00ffff0015157812 */ /* 0x000fe400078ec0ff */
[----:B------:R-:W-:-:S02]  /*87c0*/  LOP3.LUT R40, R40, 0xffff00, R39, 0x78, !PT ;  /* 0x00ffff0028287812 */ /* 0x000fc400078e7827 */
[C---:B------:R-:W-:Y:S02]  /*87d0*/  LOP3.LUT R20, R0.reuse, 0x41, RZ, 0x3c, !PT ;  /* 0x0000004100147812 */ /* 0x040fe400078e3cff */
[----:B------:R-:W-:Y:S02]  /*87e0*/  LOP3.LUT R2, R0, 0xff, R41, 0x48, !PT ;  /* 0x000000ff00027812 */ /* 0x000fe400078e4829 */
[----:B------:R-:W-:Y:S02]  /*87f0*/  LOP3.LUT R41, R20, 0xf1, RZ, 0xc0, !PT ;  /* 0x000000f114297812 */ /* 0x000fe400078ec0ff */
[----:B------:R-:W-:Y:S02]  /*8800*/  LEA R20, R2, UR5, 0x3 ;  /* 0x0000000502147c11 */ /* 0x000fe4000f8e18ff */
[----:B------:R-:W-:Y:S01]  /*8810*/  LOP3.LUT R34, R21, R23, R34, 0x96, !PT ;  /* 0x0000001715227212 */ /* 0x000fe200078e9622 */
[----:B------:R0:W-:Y:S01]  /*8820*/  POPC R2, R41 ;  /* 0x0000002900027309 */ /* 0x0001e20000000000 */
[----:B------:R-:W-:-:S02]  /*8830*/  LOP3.LUT R23, R37, 0xff, RZ, 0xc0, !PT ;  /* 0x000000ff25177812 */ /* 0x000fc400078ec0ff */
[----:B------:R-:W1:Y:S01]  /*8840*/  LDS.64 R20, [R20] ;  /* 0x0000000014147984 */ /* 0x000e620000000a00 */
[----:B------:R-:W-:Y:S02]  /*8850*/  LOP3.LUT R37, R4, 0xaa, RZ, 0x3c, !PT ;  /* 0x000000aa04257812 */ /* 0x000fe400078e3cff */
[----:B------:R-:W-:Y:S02]  /*8860*/  LOP3.LUT R39, R22, 0xc6, RZ, 0x3c, !PT ;  /* 0x000000c616277812 */ /* 0x000fe400078e3cff */
[----:B------:R-:W-:Y:S01]  /*8870*/  LOP3.LUT R42, R37, 0xff, RZ, 0xc0, !PT ;  /* 0x000000ff252a7812 */ /* 0x000fe200078ec0ff */
[----:B------:R-:W-:Y:S01]  /*8880*/  POPC R23, R23 ;  /* 0x0000001700177309 */ /* 0x000fe20000000000 */
[----:B------:R-:W-:Y:S02]  /*8890*/  LOP3.LUT R37, R4, 0xaf, RZ, 0x3c, !PT ;  /* 0x000000af04257812 */ /* 0x000fe400078e3cff */
[----:B------:R-:W-:Y:S02]  /*88a0*/  LOP3.LUT R39, R39, 0xff, RZ, 0xc0, !PT ;  /* 0x000000ff27277812 */ /* 0x000fe400078ec0ff */
[----:B------:R-:W-:-:S02]  /*88b0*/  LOP3.LUT R37, R37, 0xff, RZ, 0xc0, !PT ;  /* 0x000000ff25257812 */ /* 0x000fc400078ec0ff */
[--C-:B------:R-:W-:Y:S01]  /*88c0*/  LOP3.LUT R40, R40, 0xffff, R35.reuse, 0x78, !PT ;  /* 0x0000ffff28287812 */ /* 0x100fe200078e7823 */
[----:B------:R-:W2:Y:S01]  /*88d0*/  POPC R4, R42 ;  /* 0x0000002a00047309 */ /* 0x000ea20000000000 */
[----:B------:R-:W-:Y:S02]  /*88e0*/  LOP3.LUT R0, R0, 0x63, RZ, 0x3c, !PT ;  /* 0x0000006300007812 */ /* 0x000fe400078e3cff */
[----:B0-----:R-:W-:Y:S02]  /*88f0*/  LOP3.LUT R41, R40, 0xff0000, R35, 0x78, !PT ;  /* 0x00ff000028297812 */ /* 0x001fe400078e7823 */
[----:B------:R-:W-:Y:S02]  /*8900*/  LOP3.LUT R22, R22, 0xce, RZ, 0x3c, !PT ;  /* 0x000000ce16167812 */ /* 0x000fe400078e3cff */
[----:B------:R-:W-:Y:S01]  /*8910*/  LOP3.LUT R0, R0, 0xf3, RZ, 0xc0, !PT ;  /* 0x000000f300007812 */ /* 0x000fe200078ec0ff */
[----:B------:R-:W0:Y:S01]  /*8920*/  POPC R37, R37 ;  /* 0x0000002500257309 */ /* 0x000e220000000000 */
[----:B------:R-:W-:-:S02]  /*8930*/  LOP3.LUT R35, R22, 0xff, RZ, 0xc0, !PT ;  /* 0x000000ff16237812 */ /* 0x000fc400078ec0ff */
[----:B--2---:R-:W-:-:S05]  /*8940*/  IADD3 R31, PT, PT, R23, R31, R4 ;  /* 0x0000001f171f7210 */ /* 0x004fca0007ffe004 */
[----:B------:R-:W2:Y:S01]  /*8950*/  POPC R39, R39 ;  /* 0x0000002700277309 */ /* 0x000ea20000000000 */
[----:B0-----:R-:W-:-:S07]  /*8960*/  IADD3 R37, PT, PT, R23, R32, R37 ;  /* 0x0000002017257210 */ /* 0x001fce0007ffe025 */
[----:B------:R-:W-:Y:S01]  /*8970*/  POPC R0, R0 ;  /* 0x0000000000007309 */ /* 0x000fe20000000000 */
[--C-:B-1----:R-:W-:Y:S02]  /*8980*/  LOP3.LUT R41, R41, 0xff, R20.reuse, 0x78, !PT ;  /* 0x000000ff29297812 */ /* 0x102fe400078e7814 */
[----:B------:R-:W-:Y:S02]  /*8990*/  SHF.R.U64 R21, R20, 0x18, R21 ;  /* 0x0000001814157819 */ /* 0x000fe40000001215 */
[----:B------:R-:W-:Y:S02]  /*89a0*/  LOP3.LUT R20, R41, 0xffff00, R20, 0x78, !PT ;  /* 0x00ffff0029147812 */ /* 0x000fe400078e7814 */
[----:B------:R-:W-:Y:S01]  /*89b0*/  LOP3.LUT R34, R34, 0xffff, R21, 0x78, !PT ;  /* 0x0000ffff22227812 */ /* 0x000fe200078e7815 */
[----:B------:R-:W0:Y:S01]  /*89c0*/  POPC R35, R35 ;  /* 0x0000002300237309 */ /* 0x000e220000000000 */
[----:B------:R-:W-:Y:S02]  /*89d0*/  SHF.R.U32.HI R42, RZ, 0x8, R20 ;  /* 0x00000008ff2a7819 */ /* 0x000fe40000011614 */
[----:B------:R-:W-:-:S02]  /*89e0*/  LOP3.LUT R32, R34, 0xca, RZ, 0x3c, !PT ;  /* 0x000000ca22207812 */ /* 0x000fc400078e3cff */
[----:B--2---:R-:W-:Y:S02]  /*89f0*/  IADD3 R39, PT, PT, R2, R31, R39 ;  /* 0x0000001f02277210 */ /* 0x004fe40007ffe027 */
[C---:B------:R-:W-:Y:S02]  /*8a00*/  LOP3.LUT R22, R41.reuse, 0x93, RZ, 0x3c, !PT ;  /* 0x0000009329167812 */ /* 0x040fe400078e3cff */
[----:B------:R-:W-:Y:S02]  /*8a10*/  LOP3.LUT R31, R42, 0x19, RZ, 0x3c, !PT ;  /* 0x000000192a1f7812 */ /* 0x000fe400078e3cff */
[----:B------:R-:W-:Y:S02]  /*8a20*/  LOP3.LUT R40, R41, 0x9b, RZ, 0x3c, !PT ;  /* 0x0000009b29287812 */ /* 0x000fe400078e3cff */
[----:B------:R-:W-:Y:S02]  /*8a30*/  LOP3.LUT R2, R32, 0xff, RZ, 0xc0, !PT ;  /* 0x000000ff20027812 */ /* 0x000fe400078ec0ff */
[----:B------:R-:W-:-:S02]  /*8a40*/  LOP3.LUT R22, R22, 0xff, RZ, 0xc0, !PT ;  /* 0x000000ff16167812 */ /* 0x000fc400078ec0ff */
[----:B------:R-:W-:Y:S02]  /*8a50*/  LOP3.LUT R32, R31, 0xff, RZ, 0xc0, !PT ;  /* 0x000000ff1f207812 */ /* 0x000fe400078ec0ff */
[----:B------:R-:W-:Y:S01]  /*8a60*/  LOP3.LUT R41, R40, 0xff, RZ, 0xc0, !PT ;  /* 0x000000ff28297812 */ /* 0x000fe200078ec0ff */
[----:B------:R-:W-:Y:S01]  /*8a70*/  POPC R2, R2 ;  /* 0x0000000200027309 */ /* 0x000fe20000000000 */
[----:B------:R-:W-:Y:S02]  /*8a80*/  LOP3.LUT R40, R34, 0xc2, RZ, 0x3c, !PT ;  /* 0x000000c222287812 */ /* 0x000fe400078e3cff */
[----:B0-----:R-:W-:Y:S02]  /*8a90*/  IADD3 R35, PT, PT, R0, R37, R35 ;  /* 0x0000002500237210 */ /* 0x001fe40007ffe023 */
[----:B------:R-:W-:Y:S02]  /*8aa0*/  LOP3.LUT R40, R40, 0xff, RZ, 0xc0, !PT ;  /* 0x000000ff28287812 */ /* 0x000fe400078ec0ff */
[----:B------:R-:W-:Y:S01]  /*8ab0*/  LOP3.LUT R31, R42, 0x39, RZ, 0x3c, !PT ;  /* 0x000000392a1f7812 */ /* 0x000fe200078e3cff */
[----:B------:R-:W-:Y:S03]  /*8ac0*/  POPC R22, R22 ;  /* 0x0000001600167309 */ /* 0x000fe60000000000 */
[----:B------:R-:W-:-:S05]  /*8ad0*/  LOP3.LUT R31, R31, 0xff, RZ, 0xc0, !PT ;  /* 0x000000ff1f1f7812 */ /* 0x000fca00078ec0ff */
[----:B------:R0:W-:Y:S08]  /*8ae0*/  POPC R4, R41 ;  /* 0x0000002900047309 */ /* 0x0001f00000000000 */
[----:B------:R-:W1:Y:S01]  /*8af0*/  POPC R32, R32 ;  /* 0x0000002000207309 */ /* 0x000e620000000000 */
[----:B0-----:R-:W-:-:S04]  /*8b00*/  SHF.R.U64 R41, R34, 0x8, R20 ;  /* 0x0000000822297819 */ /* 0x001fc80000001214 */
[----:B------:R-:W-:-:S03]  /*8b10*/  LOP3.LUT R37, R41, 0x6f, RZ, 0x3c, !PT ;  /* 0x0000006f29257812 */ /* 0x000fc600078e3cff */
[----:B------:R0:W-:Y:S01]  /*8b20*/  POPC R23, R40 ;  /* 0x0000002800177309 */ /* 0x0001e20000000000 */
[----:B------:R-:W-:Y:S02]  /*8b30*/  LOP3.LUT R0, R41, 0x43, RZ, 0x3c, !PT ;  /* 0x0000004329007812 */ /* 0x000fe400078e3cff */
[----:B------:R-:W-:Y:S02]  /*8b40*/  LOP3.LUT R41, R34, 0xffff0000, R21, 0x78, !PT ;  /* 0xffff000022297812 */ /* 0x000fe400078e7815 */
[----:B------:R-:W-:Y:S02]  /*8b50*/  LOP3.LUT R0, R0, 0xff, RZ, 0xc0, !PT ;  /* 0x000000ff00007812 */ /* 0x000fe400078ec0ff */
[----:B-1----:R-:W-:Y:S01]  /*8b60*/  IADD3 R22, PT, PT, R32, R39, R22 ;  /* 0x0000002720167210 */ /* 0x002fe20007ffe016 */
[----:B------:R-:W1:Y:S01]  /*8b70*/  POPC R31, R31 ;  /* 0x0000001f001f7309 */ /* 0x000e620000000000 */
[----:B------:R-:W-:Y:S02]  /*8b80*/  SHF.R.U64 R39, R41, 0x10, R20 ;  /* 0x0000001029277819 */ /* 0x000fe40000001214 */
[----:B0-----:R-:W-:-:S02]  /*8b90*/  LOP3.LUT R40, R37, 0xff, RZ, 0xc0, !PT ;  /* 0x000000ff25287812 */ /* 0x001fc400078ec0ff */
[--C-:B------:R-:W-:Y:S02]  /*8ba0*/  SHF.R.U32.HI R37, RZ, 0x10, R20.reuse ;  /* 0x00000010ff257819 */ /* 0x100fe40000011614 */
[----:B------:R-:W-:Y:S01]  /*8bb0*/  SHF.R.U64 R41, R41, 0x18, R20 ;  /* 0x0000001829297819 */ /* 0x000fe20000001214 */
[----:B------:R0:W-:Y:S01]  /*8bc0*/  POPC R21, R40 ;  /* 0x0000002800157309 */ /* 0x0001e20000000000 */
[C---:B------:R-:W-:Y:S02]  /*8bd0*/  LOP3.LUT R34, R37.reuse, 0x31, RZ, 0x3c, !PT ;  /* 0x0000003125227812 */ /* 0x040fe400078e3cff */
[----:B------:R-:W-:Y:S02]  /*8be0*/  LOP3.LUT R37, R37, 0xb3, RZ, 0x3c, !PT ;  /* 0x000000b325257812 */ /* 0x000fe400078e3cff */
[----:B------:R-:W-:Y:S02]  /*8bf0*/  LOP3.LUT R34, R34, 0xff, RZ, 0xc0, !PT ;  /* 0x000000ff22227812 */ /* 0x000fe400078ec0ff */
[----:B------:R-:W-:Y:S01]  /*8c00*/  LOP3.LUT R37, R37, 0xff, RZ, 0xc0, !PT ;  /* 0x000000ff25257812 */ /* 0x000fe200078ec0ff */
[----:B------:R-:W-:Y:S01]  /*8c10*/  POPC R0, R0 ;  /* 0x0000000000007309 */ /* 0x000fe20000000000 */
[----:B------:R-:W-:-:S02]  /*8c20*/  LOP3.LUT R32, R39, 0xc9, RZ, 0x3c, !PT ;  /* 0x000000c927207812 */ /* 0x000fc400078e3cff */
[----:B------:R-:W-:Y:S02]  /*8c30*/  LOP3.LUT R20, R39, 0xcd, RZ, 0x3c, !PT ;  /* 0x000000cd27147812 */ /* 0x000fe400078e3cff */
[----:B------:R-:W-:Y:S02]  /*8c40*/  LOP3.LUT R32, R32, 0xff, RZ, 0xc0, !PT ;  /* 0x000000ff20207812 */ /* 0x000fe400078ec0ff */
[----:B0-----:R-:W-:Y:S01]  /*8c50*/  LOP3.LUT R40, R20, 0xff, RZ, 0xc0, !PT ;  /* 0x000000ff14287812 */ /* 0x001fe200078ec0ff */
[----:B------:R-:W0:Y:S01]  /*8c60*/  POPC R34, R34 ;  /* 0x0000002200227309 */ /* 0x000e220000000000 */
[----:B------:R-:W-:Y:S02]  /*8c70*/  LOP3.LUT R20, R41, 0x57, RZ, 0x3c, !PT ;  /* 0x0000005729147812 */ /* 0x000fe400078e3cff */
[----:B-1----:R-:W-:Y:S02]  /*8c80*/  IADD3 R4, PT, PT, R31, R35, R4 ;  /* 0x000000231f047210 */ /* 0x002fe40007ffe004 */
[----:B------:R-:W-:-:S03]  /*8c90*/  LOP3.LUT R20, R20, 0xff, RZ, 0xc0, !PT ;  /* 0x000000ff14147812 */ /* 0x000fc600078ec0ff */
[----:B------:R-:W1:Y:S01]  /*8ca0*/  POPC R37, R37 ;  /* 0x0000002500257309 */ /* 0x000e620000000000 */
[----:B0-----:R-:W-:-:S07]  /*8cb0*/  IADD3 R22, PT, PT, R23, R22, R34 ;  /* 0x0000001617167210 */ /* 0x001fce0007ffe022 */
[----:B------:R-:W0:Y:S01]  /*8cc0*/  POPC R39, R32 ;  /* 0x0000002000277309 */ /* 0x000e220000000000 */
[----:B-1----:R-:W-:-:S07]  /*8cd0*/  IADD3 R2, PT, PT, R2, R4, R37 ;  /* 0x0000000402027210 */ /* 0x002fce0007ffe025 */
        /* <DEDUP_REMOVED lines=10> */
[----:B------:R-:W-:-:S03]  /*8d80*/  IMAD.MOV.U32 R2, RZ, RZ, R41 ;  /* 0x000000ffff027224 */ /* 0x000fc600078e0029 */
        /* <DEDUP_REMOVED lines=17> */
[----:B0-----:R-:W-:-:S03]  /*8ea0*/  VIADD R31, R0, 0x30 ;  /* 0x00000030001f7836 */ /* 0x001fc60000000000 */
        /* <DEDUP_REMOVED lines=29> */
.L_x_11:
[----:B------:R-:W-:Y:S05]  /*9080*/  BSYNC.RECONVERGENT B0 ;  /* 0x0000000000007941 */ /* 0x000fea0003800200 */
.L_x_10:
        /* <DEDUP_REMOVED lines=12> */
[----:B------:R-:W-:Y:S01]  /*9150*/  IMAD.SHL.U32 R2, R0, 0x2, RZ ;  /* 0x0000000200027824 */ /* 0x000fe200078e00ff */
[----:B------:R-:W-:-:S02]  /*9160*/  SHF.R.U32.HI R9, RZ, 0x2, R38 ;  /* 0x00000002ff097819 */ /* 0x000fc40000011626 */
[----:B------:R-:W-:Y:S02]  /*9170*/  LOP3.LUT R7, R7, R26, RZ, 0x3c, !PT ;  /* 0x0000001a07077212 */ /* 0x000fe400078e3cff */
[----:B------:R-:W-:Y:S01]  /*9180*/  LOP3.LUT R3, R36, R3, R2, 0x96, !PT ;  /* 0x0000000324037212 */ /* 0x000fe200078e9602 */
[----:B------:R-:W-:Y:S01]  /*9190*/  IMAD.SHL.U32 R2, R5, 0x2, RZ ;  /* 0x0000000205027824 */ /* 0x000fe200078e00ff */
[----:B------:R-:W-:Y:S02]  /*91a0*/  LOP3.LUT R9, R9, R38, RZ, 0x3c, !PT ;  /* 0x0000002609097212 */ /* 0x000fe400078e3cff */
[----:B------:R-:W-:-:S05]  /*91b0*/  LOP3.LUT R3, R3, R0, RZ, 0x3c, !PT ;  /* 0x0000000003037212 */ /* 0x000fca00078e3cff */
[----:B------:R-:W-:-:S05]  /*91c0*/  IMAD.SHL.U32 R0, R3, 0x10, RZ ;  /* 0x0000001003007824 */ /* 0x000fca00078e00ff */
[----:B------:R-:W-:Y:S01]  /*91d0*/  LOP3.LUT R0, R5, R2, R0, 0x96, !PT ;  /* 0x0000000205007212 */ /* 0x000fe200078e9600 */
[----:B------:R-:W-:-:S03]  /*91e0*/  IMAD.SHL.U32 R5, R7, 0x2, RZ ;  /* 0x0000000207057824 */ /* 0x000fc600078e00ff */
[----:B------:R-:W-:-:S05]  /*91f0*/  LOP3.LUT R24, R0, R3, RZ, 0x3c, !PT ;  /* 0x0000000300187212 */ /* 0x000fca00078e3cff */
        /* <DEDUP_REMOVED lines=8> */
[----:B------:R-:W-:-:S04]  /*9280*/  LOP3.LUT R5, R9, R5, R0, 0x96, !PT ;  /* 0x0000000509057212 */ /* 0x000fc800078e9600 */
[----:B------:R-:W-:Y:S02]  /*9290*/  LOP3.LUT R38, R5, R26, RZ, 0x3c, !PT ;  /* 0x0000001a05267212 */ /* 0x000fe400078e3cff */
[----:B------:R-:W0:Y:S03]  /*92a0*/  LDC.64 R4, c[0x4][0x40] ;  /* 0x01001000ff047b82 */ /* 0x000e260000000a00 */
[----:B------:R-:W-:-:S05]  /*92b0*/  IMAD.SHL.U32 R0, R38, 0x10, RZ ;  /* 0x0000001026007824 */ /* 0x000fca00078e00ff */
[----:B------:R-:W-:-:S04]  /*92c0*/  LOP3.LUT R7, R7, R2, R0, 0x96, !PT ;  /* 0x0000000207077212 */ /* 0x000fc800078e9600 */
[----:B------:R-:W-:-:S05]  /*92d0*/  LOP3.LUT R36, R7, R38, RZ, 0x3c, !PT ;  /* 0x0000002607247212 */ /* 0x000fca00078e3cff */
[----:B------:R-:W-:-:S04]  /*92e0*/  IMAD.IADD R0, R36, 0x1, R25 ;  /* 0x0000000124007824 */ /* 0x000fc800078e0219 */
[----:B------:R-:W-:-:S04]  /*92f0*/  IMAD.HI.U32 R7, R0, -0x45306eb3, RZ ;  /* 0xbacf914d00077827 */ /* 0x000fc800078e00ff */
[----:B------:R-:W-:-:S05]  /*9300*/  IMAD.IADD R2, R0, 0x1, -R7 ;  /* 0x0000000100027824 */ /* 0x000fca00078e0a07 */
[----:B------:R-:W-:-:S04]  /*9310*/  LEA.HI R2, R2, R7, RZ, 0x1f ;  /* 0x0000000702027211 */ /* 0x000fc800078ff8ff */
[----:B------:R-:W-:-:S05]  /*9320*/  SHF.R.U32.HI R7, RZ, 0x5, R2 ;  /* 0x00000005ff077819 */ /* 0x000fca0000011602 */
[----:B------:R-:W-:Y:S01]  /*9330*/  IMAD R7, R7, -0x25, R0 ;  /* 0xffffffdb07077824 */ /* 0x000fe200078e0200 */
[----:B------:R-:W-:-:S03]  /*9340*/  IADD3 R0, PT, PT, R27, 0xb0f8a, R3 ;  /* 0x000b0f8a1b007810 */ /* 0x000fc60007ffe003 */
[----:B0-----:R-:W-:Y:S01]  /*9350*/  IMAD.WIDE.U32 R8, R7, 0x3, R4 ;  /* 0x0000000307087825 */ /* 0x001fe200078e0004 */
[C---:B------:R-:W-:Y:S02]  /*9360*/  IADD3 R4, PT, PT, R27.reuse, 0x10974f, R24 ;  /* 0x0010974f1b047810 */ /* 0x040fe40007ffe018 */
[C---:B------:R-:W-:Y:S02]  /*9370*/  IADD3 R13, PT, PT, R27.reuse, 0x161f14, R26 ;  /* 0x00161f141b0d7810 */ /* 0x040fe40007ffe01a */
[----:B------:R-:W-:Y:S01]  /*9380*/  SHF.R.U32.HI R2, RZ, 0x1, R0 ;  /* 0x00000001ff027819 */ /* 0x000fe20000011600 */
[----:B------:R-:W5:Y:S01]  /*9390*/  LDG.E.U8 R5, desc[UR38][R8.64] ;  /* 0x0000002608057981 */ /* 0x000f62000c1e1100 */
[----:B------:R-:W-:Y:S02]  /*93a0*/  SHF.R.U32.HI R7, RZ, 0x1, R4 ;  /* 0x00000001ff077819 */ /* 0x000fe40000011604 */
[----:B------:R-:W-:Y:S01]  /*93b0*/  IADD3 R27, PT, PT, R27, 0x1ba6d9, R38 ;  /* 0x001ba6d91b1b7810 */ /* 0x000fe20007ffe026 */
[----:B------:R0:W5:Y:S01]  /*93c0*/  LDG.E.U8 R6, desc[UR38][R8.64+0x1] ;  /* 0x0000012608067981 */ /* 0x000162000c1e1100 */
[----:B------:R-:W-:Y:S01]  /*93d0*/  SHF.R.U32.HI R20, RZ, 0x1, R13 ;  /* 0x00000001ff147819 */ /* 0x000fe2000001160d */
[----:B------:R-:W-:Y:S01]  /*93e0*/  IMAD.HI.U32 R2, R2, -0x7bdef7bd, RZ ;  /* 0x8421084302027827 */ /* 0x000fe200078e00ff */
[----:B------:R-:W-:-:S03]  /*93f0*/  SHF.R.U32.HI R21, RZ, 0x1, R27 ;  /* 0x00000001ff157819 */ /* 0x000fc6000001161b */
[----:B------:R-:W-:Y:S01]  /*9400*/  IMAD.HI.U32 R10, R7, -0x7bdef7bd, RZ ;  /* 0x84210843070a7827 */ /* 0x000fe200078e00ff */
[----:B------:R-:W-:-:S03]  /*9410*/  SHF.R.U32.HI R7, RZ, 0x4, R2 ;  /* 0x00000004ff077819 */ /* 0x000fc60000011602 */
[----:B------:R-:W-:Y:S01]  /*9420*/  IMAD.HI.U32 R20, R20, -0x7bdef7bd, RZ ;  /* 0x8421084314147827 */ /* 0x000fe200078e00ff */
[----:B0-----:R-:W-:-:S03]  /*9430*/  SHF.R.U32.HI R9, RZ, 0x4, R10 ;  /* 0x00000004ff097819 */ /* 0x001fc6000001160a */
        /* <DEDUP_REMOVED lines=10> */
[----:B------:R-:W-:-:S02]  /*94e0*/  SEL R0, R30, 0x3d, !P1 ;  /* 0x0000003d1e007807 */ /* 0x000fc40004800000 */
[----:B------:R-:W-:Y:S02]  /*94f0*/  SEL R2, R30, 0x3d, !P3 ;  /* 0x0000003d1e027807 */ /* 0x000fe40005800000 */
[----:B------:R-:W-:Y:S02]  /*9500*/  ISETP.GE.U32.AND P0, PT, R7, 0xa, PT ;  /* 0x0000000a0700780c */ /* 0x000fe40003f06070 */
[----:B------:R-:W-:Y:S02]  /*9510*/  ISETP.GE.U32.AND P1, PT, R9, 0xa, PT ;  /* 0x0000000a0900780c */ /* 0x000fe40003f26070 */
[----:B------:R-:W-:Y:S02]  /*9520*/  ISETP.GE.U32.AND P4, PT, R27, 0x23, PT ;  /* 0x000000231b00780c */ /* 0x000fe40003f86070 */
[----:B------:R-:W-:Y:S02]  /*9530*/  ISETP.GE.U32.AND P3, PT, R20, 0xa, PT ;  /* 0x0000000a1400780c */ /* 0x000fe40003f66070 */
[----:B------:R-:W-:-:S02]  /*9540*/  SEL R4, R30, 0x3d, !P2 ;  /* 0x0000003d1e047807 */ /* 0x000fc40005000000 */
[----:B------:R-:W-:Y:S02]  /*9550*/  ISETP.GE.U32.AND P2, PT, R27, 0xa, PT ;  /* 0x0000000a1b00780c */ /* 0x000fe40003f46070 */
[----:B------:R-:W-:Y:S02]  /*9560*/  SEL R8, R30, 0x3d, !P4 ;  /* 0x0000003d1e087807 */ /* 0x000fe40006000000 */
        /* <DEDUP_REMOVED lines=11> */
.L_x_12:
[----:B------:R-:W-:-:S04]  /*9620*/  UIMAD.WIDE.U32 UR6, UR21, 0x60f25deb, URZ ;  /* 0x60f25deb150678a5 */ /* 0x000fc8000f8e00ff */
[----:B------:R-:W-:-:S04]  /*9630*/  USHF.R.U32.HI UR7, URZ, 0x8, UR7 ;  /* 0x00000008ff077899 */ /* 0x000fc80008011607 */
[----:B------:R-:W-:-:S04]  /*9640*/  UIMAD UR7, UR7, 0x2a4, UR20 ;  /* 0x000002a4070778a4 */ /* 0x000fc8000f8e0214 */
[----:B------:R-:W-:-:S09]  /*9650*/  UISETP.NE.AND UP0, UPT, UR7, URZ, UPT ;  /* 0x000000ff0700728c */ /* 0x000fd2000bf05270 */
[----:B------:R-:W-:Y:S05]  /*9660*/  BRA.U UP0, `(.L_x_13) ;  /* 0x00000009002c7547 */ /* 0x000fea000b800000 */
[----:B0-----:R-:W-:Y:S02]  /*9670*/  SHF.R.U32.HI R0, RZ, 0x2, R3 ;  /* 0x00000002ff007819 */ /* 0x001fe40000011603 */
[----:B------:R-:W-:Y:S02]  /*9680*/  SHF.R.U32.HI R11, RZ, 0x2, R24 ;  /* 0x00000002ff0b7819 */ /* 0x000fe40000011618 */
[----:B------:R-:W-:Y:S01]  /*9690*/  LOP3.LUT R0, R0, R3, RZ, 0x3c, !PT ;  /* 0x0000000300007212 */ /* 0x000fe200078e3cff */
[----:B------:R-:W-:Y:S01]  /*96a0*/  IMAD.SHL.U32 R3, R36, 0x10, RZ ;  /* 0x0000001024037824 */ /* 0x000fe200078e00ff */
[----:B------:R-:W-:Y:S02]  /*96b0*/  LOP3.LUT R11, R11, R24, RZ, 0x3c, !PT ;  /* 0x000000180b0b7212 */ /* 0x000fe400078e3cff */
[----:B------:R-:W-:Y:S01]  /*96c0*/  SHF.R.U32.HI R13, RZ, 0x2, R26 ;  /* 0x00000002ff0d7819 */ /* 0x000fe2000001161a */
[----:B------:R-:W-:-:S03]  /*96d0*/  IMAD.SHL.U32 R2, R0, 0x2, RZ ;  /* 0x0000000200027824 */ /* 0x000fc600078e00ff */
[----:B------:R-:W-:Y:S02]  /*96e0*/  LOP3.LUT R13, R13, R26, RZ, 0x3c, !PT ;  /* 0x0000001a0d0d7212 */ /* 0x000fe400078e3cff */
[----:B------:R-:W-:-:S03]  /*96f0*/  LOP3.LUT R3, R36, R3, R2, 0x96, !PT ;  /* 0x0000000324037212 */ /* 0x000fc600078e9602 */
[----:B------:R-:W-:Y:S01]  /*9700*/  IMAD.SHL.U32 R2, R13, 0x2, RZ ;  /* 0x000000020d027824 */ /* 0x000fe200078e00ff */
[----:B------:R-:W-:Y:S01]  /*9710*/  LOP3.LUT R14, R3, R0, RZ, 0x3c, !PT ;  /* 0x00000000030e7212 */ /* 0x000fe200078e3cff */
[----:B------:R-:W-:-:S03]  /*9720*/  IMAD.SHL.U32 R0, R11, 0x2, RZ ;  /* 0x000000020b007824 */ /* 0x000fc600078e00ff */
[----:B------:R-:W-:Y:S01]  /*9730*/  SHF.R.U32.HI R4, RZ, 0x2, R14 ;  /* 0x00000002ff047819 */ /* 0x000fe2000001160e */
[----:B------:R-:W-:-:S03]  /*9740*/  IMAD.SHL.U32 R3, R14, 0x10, RZ ;  /* 0x000000100e037824 */ /* 0x000fc600078e00ff */
[----:B------:R-:W-:Y:S02]  /*9750*/  LOP3.LUT R24, R4, R14, RZ, 0x3c, !PT ;  /* 0x0000000e04187212 */ /* 0x000fe400078e3cff */
        /* <DEDUP_REMOVED lines=10> */
[C---:B------:R-:W-:Y:S01]  /*9800*/  IMAD.SHL.U32 R3, R2.reuse, 0x10, RZ ;  /* 0x0000001002037824 */ /* 0x040fe200078e00ff */
[----:B------:R-:W-:Y:S02]  /*9810*/  LOP3.LUT R36, R13, R36, RZ, 0x3c, !PT ;  /* 0x000000240d247212 */ /* 0x000fe400078e3cff */
[----:B------:R-:W-:Y:S02]  /*9820*/  SHF.R.U32.HI R13, RZ, 0x2, R12 ;  /* 0x00000002ff0d7819 */ /* 0x000fe4000001160c */
[----:B------:R-:W-:-:S02]  /*9830*/  LOP3.LUT R0, R2, R3, R0, 0x96, !PT ;  /* 0x0000000302007212 */ /* 0x000fc400078e9600 */
[----:B------:R-:W-:Y:S02]  /*9840*/  LOP3.LUT R26, R13, R12, RZ, 0x3c, !PT ;  /* 0x0000000c0d1a7212 */ /* 0x000fe400078e3cff */
[----:B------:R-:W-:Y:S01]  /*9850*/  LOP3.LUT R0, R0, R11, RZ, 0x3c, !PT ;  /* 0x0000000b00007212 */ /* 0x000fe200078e3cff */
[----:B------:R-:W-:Y:S01]  /*9860*/  IMAD.SHL.U32 R11, R36, 0x2, RZ ;  /* 0x00000002240b7824 */ /* 0x000fe200078e00ff */
[----:B------:R-:W-:Y:S01]  /*9870*/  IADD3 R12, PT, PT, R25, 0xb0f8a, R12 ;  /* 0x000b0f8a190c7810 */ /* 0x000fe20007ffe00c */
[----:B------:R-:W-:Y:S01]  /*9880*/  IMAD.SHL.U32 R16, R26, 0x2, RZ ;  /* 0x000000021a107824 */ /* 0x000fe200078e00ff */
[----:B------:R-:W-:Y:S01]  /*9890*/  LOP3.LUT R21, R21, R2, RZ, 0x3c, !PT ;  /* 0x0000000215157212 */ /* 0x000fe200078e3cff */
[----:B------:R-:W-:Y:S01]  /*98a0*/  IMAD.SHL.U32 R3, R0, 0x10, RZ ;  /* 0x0000001000037824 */ /* 0x000fe200078e00ff */
[----:B------:R-:W-:Y:S02]  /*98b0*/  SHF.R.U32.HI R13, RZ, 0x1, R12 ;  /* 0x00000001ff0d7819 */ /* 0x000fe4000001160c */
[----:B------:R-:W-:-:S02]  /*98c0*/  SHF.R.U32.HI R23, RZ, 0x2, R0 ;  /* 0x00000002ff177819 */ /* 0x000fc40000011600 */
[----:B------:R-:W-:Y:S01]  /*98d0*/  LOP3.LUT R3, R0, R3, R11, 0x96, !PT ;  /* 0x0000000300037212 */ /* 0x000fe200078e960b */
[----:B------:R-:W-:Y:S01]  /*98e0*/  IMAD.SHL.U32 R11, R24, 0x2, RZ ;  /* 0x00000002180b7824 */ /* 0x000fe200078e00ff */
[----:B------:R-:W-:Y:S01]  /*98f0*/  LOP3.LUT R23, R23, R0, RZ, 0x3c, !PT ;  /* 0x0000000017177212 */ /* 0x000fe200078e3cff */
[----:B------:R-:W-:Y:S01]  /*9900*/  IMAD.HI.U32 R13, R13, -0x7bdef7bd, RZ ;  /* 0x842108430d0d7827 */ /* 0x000fe200078e00ff */
[----:B------:R-:W-:-:S04]  /*9910*/  LOP3.LUT R3, R3, R36, RZ, 0x3c, !PT ;  /* 0x0000002403037212 */ /* 0x000fc800078e3cff */
[----:B------:R-:W-:Y:S01]  /*9920*/  SHF.R.U32.HI R13, RZ, 0x4, R13 ;  /* 0x00000004ff0d7819 */ /* 0x000fe2000001160d */
[----:B------:R-:W-:-:S04]  /*9930*/  IMAD.SHL.U32 R4, R3, 0x10, RZ ;  /* 0x0000001003047824 */ /* 0x000fc800078e00ff */
[----:B------:R-:W-:Y:S01]  /*9940*/  IMAD R13, R13, -0x3e, R12 ;  /* 0xffffffc20d0d7824 */ /* 0x000fe200078e020c */
[----:B------:R-:W-:Y:S02]  /*9950*/  LOP3.LUT R11, R3, R4, R11, 0x96, !PT ;  /* 0x00000004030b7212 */ /* 0x000fe400078e960b */
[----:B------:R-:W-:Y:S02]  /*9960*/  IADD3 R4, PT, PT, R25, 0x587c5, R14 ;  /* 0x000587c519047810 */ /* 0x000fe40007ffe00e */
[----:B------:R-:W-:Y:S02]  /*9970*/  LOP3.LUT R24, R11, R24, RZ, 0x3c, !PT ;  /* 0x000000180b187212 */ /* 0x000fe400078e3cff */
[----:B------:R-:W-:Y:S01]  /*9980*/  IADD3 R14, PT, PT, R25, 0x10974f, R2 ;  /* 0x0010974f190e7810 */ /* 0x000fe20007ffe002 */
[----:B------:R-:W-:Y:S01]  /*9990*/  IMAD.SHL.U32 R2, R21, 0x2, RZ ;  /* 0x0000000215027824 */ /* 0x000fe200078e00ff */
[----:B------:R-:W-:Y:S01]  /*99a0*/  SHF.R.U32.HI R11, RZ, 0x1, R4 ;  /* 0x00000001ff0b7819 */ /* 0x000fe20000011604 */
[----:B------:R-:W-:Y:S01]  /*99b0*/  IMAD.SHL.U32 R17, R24, 0x10, RZ ;  /* 0x0000001018117824 */ /* 0x000fe200078e00ff */
[----:B------:R-:W-:-:S03]  /*99c0*/  SHF.R.U32.HI R15, RZ, 0x1, R14 ;  /* 0x00000001ff0f7819 */ /* 0x000fc6000001160e */
[----:B------:R-:W-:Y:S01]  /*99d0*/  IMAD.HI.U32 R11, R11, -0x7bdef7bd, RZ ;  /* 0x842108430b0b7827 */ /* 0x000fe200078e00ff */
[----:B------:R-:W-:-:S03]  /*99e0*/  LOP3.LUT R17, R24, R17, R16, 0x96, !PT ;  /* 0x0000001118117212 */ /* 0x000fc600078e9610 */
[----:B------:R-:W-:Y:S01]  /*99f0*/  IMAD.HI.U32 R15, R15, -0x7bdef7bd, RZ ;  /* 0x842108430f0f7827 */ /* 0x000fe200078e00ff */
[----:B------:R-:W-:Y:S02]  /*9a00*/  LOP3.LUT R26, R17, R26, RZ, 0x3c, !PT ;  /* 0x0000001a111a7212 */ /* 0x000fe400078e3cff */
[----:B------:R-:W-:Y:S01]  /*9a10*/  SHF.R.U32.HI R11, RZ, 0x4, R11 ;  /* 0x00000004ff0b7819 */ /* 0x000fe2000001160b */
[----:B------:R-:W-:Y:S01]  /*9a20*/  IMAD.SHL.U32 R16, R23, 0x2, RZ ;  /* 0x0000000217107824 */ /* 0x000fe200078e00ff */
[----:B------:R-:W-:Y:S01]  /*9a30*/  SHF.R.U32.HI R15, RZ, 0x4, R15 ;  /* 0x00000004ff0f7819 */ /* 0x000fe2000001160f */
[----:B------:R-:W-:Y:S02]  /*9a40*/  IMAD.SHL.U32 R17, R26, 0x10, RZ ;  /* 0x000000101a117824 */ /* 0x000fe400078e00ff */
[----:B------:R-:W-:Y:S02]  /*9a50*/  IMAD R11, R11, -0x3e, R4 ;  /* 0xffffffc20b0b7824 */ /* 0x000fe400078e0204 */
[----:B------:R-:W-:Y:S01]  /*9a60*/  IMAD R15, R15, -0x3e, R14 ;  /* 0xffffffc20f0f7824 */ /* 0x000fe200078e020e */
[----:B------:R-:W-:-:S02]  /*9a70*/  IADD3 R14, PT, PT, R25, 0x1ba6d9, R3 ;  /* 0x001ba6d9190e7810 */ /* 0x000fc40007ffe003 */
[----:B------:R-:W-:Y:S02]  /*9a80*/  LOP3.LUT R38, R26, R17, R2, 0x96, !PT ;  /* 0x000000111a267212 */ /* 0x000fe400078e9602 */
[----:B------:R-:W-:Y:S02]  /*9a90*/  SHF.R.U32.HI R12, RZ, 0x1, R14 ;  /* 0x00000001ff0c7819 */ /* 0x000fe4000001160e */
[C---:B------:R-:W-:Y:S02]  /*9aa0*/  ISETP.GE.U32.AND P1, PT, R11.reuse, 0x23, PT ;  /* 0x000000230b00780c */ /* 0x040fe40003f26070 */
[----:B------:R-:W-:Y:S01]  /*9ab0*/  LOP3.LUT R38, R38, R21, RZ, 0x3c, !PT ;  /* 0x0000001526267212 */ /* 0x000fe200078e3cff */
[----:B------:R-:W-:Y:S01]  /*9ac0*/  IMAD.HI.U32 R12, R12, -0x7bdef7bd, RZ ;  /* 0x842108430c0c7827 */ /* 0x000fe200078e00ff */
[----:B------:R-:W-:Y:S02]  /*9ad0*/  ISETP.GE.U32.AND P0, PT, R11, 0xa, PT ;  /* 0x0000000a0b00780c */ /* 0x000fe40003f06070 */
[----:B------:R-:W-:Y:S01]  /*9ae0*/  SEL R2, R30, 0x3d, !P1 ;  /* 0x0000003d1e027807 */ /* 0x000fe20004800000 */
[----:B------:R-:W-:Y:S01]  /*9af0*/  IMAD.SHL.U32 R21, R38, 0x10, RZ ;  /* 0x0000001026157824 */ /* 0x000fe200078e00ff */
[----:B------:R-:W-:-:S02]  /*9b00*/  ISETP.GE.U32.AND P1, PT, R13, 0x23, PT ;  /* 0x000000230d00780c */ /* 0x000fc40003f26070 */
[----:B------:R-:W-:Y:S02]  /*9b10*/  SEL R2, R2, 0x30, P0 ;  /* 0x0000003002027807 */ /* 0x000fe40000000000 */
[----:B------:R-:W-:Y:S02]  /*9b20*/  ISETP.GE.U32.AND P0, PT, R13, 0xa, PT ;  /* 0x0000000a0d00780c */ /* 0x000fe40003f06070 */
[----:B------:R-:W-:Y:S01]  /*9b30*/  SEL R0, R30, 0x3d, !P1 ;  /* 0x0000003d1e007807 */ /* 0x000fe20004800000 */
[----:B------:R-:W-:Y:S01]  /*9b40*/  IMAD.IADD R28, R11, 0x1, R2 ;  /* 0x000000010b1c7824 */ /* 0x000fe200078e0202 */
[----:B------:R-:W-:Y:S02]  /*9b50*/  SHF.R.U32.HI R17, RZ, 0x4, R12 ;  /* 0x00000004ff117819 */ /* 0x000fe4000001160c */
[----:B------:R-:W-:Y:S02]  /*9b60*/  ISETP.GE.U32.AND P2, PT, R15, 0x23, PT ;  /* 0x000000230f00780c */ /* 0x000fe40003f46070 */
[----:B------:R-:W-:Y:S01]  /*9b70*/  LOP3.LUT R16, R38, R21, R16, 0x96, !PT ;  /* 0x0000001526107212 */ /* 0x000fe200078e9610 */
[----:B------:R-:W-:Y:S01]  /*9b80*/  IMAD R17, R17, -0x3e, R14 ;  /* 0xffffffc211117824 */ /* 0x000fe200078e020e */
[----:B------:R-:W-:-:S02]  /*9b90*/  SEL R0, R0, 0x30, P0 ;  /* 0x0000003000007807 */ /* 0x000fc40000000000 */
[----:B------:R-:W-:Y:S02]  /*9ba0*/  ISETP.GE.U32.AND P1, PT, R15, 0xa, PT ;  /* 0x0000000a0f00780c */ /* 0x000fe40003f26070 */
[----:B------:R-:W-:Y:S01]  /*9bb0*/  SEL R4, R30, 0x3d, !P2 ;  /* 0x0000003d1e047807 */ /* 0x000fe20005000000 */
[----:B------:R-:W-:Y:S01]  /*9bc0*/  IMAD.IADD R11, R13, 0x1, R0 ;  /* 0x000000010d0b7824 */ /* 0x000fe200078e0200 */
[----:B------:R-:W-:Y:S02]  /*9bd0*/  LOP3.LUT R36, R16, R23, RZ, 0x3c, !PT ;  /* 0x0000001710247212 */ /* 0x000fe400078e3cff */
[C---:B------:R-:W-:Y:S02]  /*9be0*/  IADD3 R2, PT, PT, R25.reuse, 0x212e9e, R24 ;  /* 0x00212e9e19027810 */ /* 0x040fe40007ffe018 */
[C---:B------:R-:W-:Y:S02]  /*9bf0*/  IADD3 R14, PT, PT, R25.reuse, 0x26b663, R26 ;  /* 0x0026b663190e7810 */ /* 0x040fe40007ffe01a */
[C---:B------:R-:W-:Y:S01]  /*9c00*/  IADD3 R16, PT, PT, R25.reuse, 0x2c3e28, R38 ;  /* 0x002c3e2819107810 */ /* 0x040fe20007ffe026 */
[----:B------:R-:W-:Y:S01]  /*9c10*/  VIADD R25, R25, 0x31c5ed ;  /* 0x0031c5ed19197836 */ /* 0x000fe20000000000 */
[----:B------:R-:W-:-:S02]  /*9c20*/  SEL R4, R4, 0x30, P1 ;  /* 0x0000003004047807 */ /* 0x000fc40000800000 */
[----:B------:R-:W-:Y:S01]  /*9c30*/  SHF.R.U32.HI R0, RZ, 0x1, R2 ;  /* 0x00000001ff007819 */ /* 0x000fe20000011602 */
[----:B------:R-:W-:Y:S01]  /*9c40*/  IMAD.IADD R22, R36, 0x1, R25 ;  /* 0x0000000124167824 */ /* 0x000fe200078e0219 */
[----:B------:R-:W-:Y:S01]  /*9c50*/  SHF.R.U32.HI R13, RZ, 0x1, R14 ;  /* 0x00000001ff0d7819 */ /* 0x000fe2000001160e */
[----:B------:R-:W-:Y:S01]  /*9c60*/  IMAD.IADD R12, R15, 0x1, R4 ;  /* 0x000000010f0c7824 */ /* 0x000fe200078e0204 */
[----:B------:R-:W-:Y:S01]  /*9c70*/  SHF.R.U32.HI R20, RZ, 0x1, R16 ;  /* 0x00000001ff147819 */ /* 0x000fe20000011610 */
[----:B------:R-:W-:Y:S01]  /*9c80*/  IMAD.HI.U32 R4, R0, -0x7bdef7bd, RZ ;  /* 0x8421084300047827 */ /* 0x000fe200078e00ff */
[----:B------:R-:W-:Y:S02]  /*9c90*/  SHF.R.U32.HI R21, RZ, 0x1, R22 ;  /* 0x00000001ff157819 */ /* 0x000fe40000011616 */
[----:B------:R-:W-:Y:S01]  /*9ca0*/  ISETP.GE.U32.AND P1, PT, R17, 0x23, PT ;  /* 0x000000231100780c */ /* 0x000fe20003f26070 */
[----:B------:R-:W-:Y:S01]  /*9cb0*/  IMAD.HI.U32 R15, R13, -0x7bdef7bd, RZ ;  /* 0x842108430d0f7827 */ /* 0x000fe200078e00ff */
[----:B------:R-:W-:-:S02]  /*9cc0*/  SHF.R.U32.HI R13, RZ, 0x4, R4 ;  /* 0x00000004ff0d7819 */ /* 0x000fc40000011604 */
[----:B------:R-:W-:Y:S01]  /*9cd0*/  SEL R0, R30, 0x3d, !P1 ;  /* 0x0000003d1e007807 */ /* 0x000fe20004800000 */
[----:B------:R-:W-:Y:S01]  /*9ce0*/  IMAD.HI.U32 R20, R20, -0x7bdef7bd, RZ ;  /* 0x8421084314147827 */ /* 0x000fe200078e00ff */
[----:B------:R-:W-:Y:S02]  /*9cf0*/  SHF.R.U32.HI R15, RZ, 0x4, R15 ;  /* 0x00000004ff0f7819 */ /* 0x000fe4000001160f */
[----:B------:R-:W-:Y:S01]  /*9d00*/  ISETP.GE.U32.AND P0, PT, R17, 0xa, PT ;  /* 0x0000000a1100780c */ /* 0x000fe20003f06070 */
[----:B------:R-:W-:Y:S01]  /*9d10*/  IMAD.HI.U32 R4, R21, -0x7bdef7bd, RZ ;  /* 0x8421084315047827 */ /* 0x000fe200078e00ff */
[----:B------:R-:W-:Y:S02]  /*9d20*/  SHF.R.U32.HI R21, RZ, 0x4, R20 ;  /* 0x00000004ff157819 */ /* 0x000fe40000011614 */
[----:B------:R-:W-:Y:S01]  /*9d30*/  SEL R0, R0, 0x30, P0 ;  /* 0x0000003000007807 */ /* 0x000fe20000000000 */
[----:B------:R-:W-:Y:S01]  /*9d40*/  IMAD R13, R13, -0x3e, R2 ;  /* 0xffffffc20d0d7824 */ /* 0x000fe200078e0202 */
[----:B------:R-:W-:Y:S01]  /*9d50*/  SHF.R.U32.HI R23, RZ, 0x4, R4 ;  /* 0x00000004ff177819 */ /* 0x000fe20000011604 */
[----:B------:R-:W-:-:S02]  /*9d60*/  IMAD R21, R21, -0x3e, R16 ;  /* 0xffffffc215157824 */ /* 0x000fc400078e0210 */
[----:B------:R-:W-:Y:S01]  /*9d70*/  IMAD R15, R15, -0x3e, R14 ;  /* 0xffffffc20f0f7824 */ /* 0x000fe200078e020e */
[----:B------:R-:W-:Y:S01]  /*9d80*/  ISETP.GE.U32.AND P1, PT, R13, 0x23, PT ;  /* 0x000000230d00780c */ /* 0x000fe20003f26070 */
[----:B------:R-:W-:Y:S01]  /*9d90*/  IMAD R23, R23, -0x3e, R22 ;  /* 0xffffffc217177824 */ /* 0x000fe200078e0216 */
[----:B------:R-:W-:Y:S01]  /*9da0*/  ISETP.GE.U32.AND P2, PT, R21, 0x23, PT ;  /* 0x000000231500780c */ /* 0x000fe20003f46070 */
[----:B------:R-:W-:Y:S01]  /*9db0*/  IMAD.IADD R0, R17, 0x1, R0 ;  /* 0x0000000111007824 */ /* 0x000fe200078e0200 */
[----:B------:R-:W-:Y:S02]  /*9dc0*/  ISETP.GE.U32.AND P3, PT, R15, 0x23, PT ;  /* 0x000000230f00780c */ /* 0x000fe40003f66070 */
[----:B------:R-:W-:Y:S02]  /*9dd0*/  ISETP.GE.U32.AND P4, PT, R23, 0x23, PT ;  /* 0x000000231700780c */ /* 0x000fe40003f86070 */
[C---:B------:R-:W-:Y:S02]  /*9de0*/  SEL R2, R30.reuse, 0x3d, !P1 ;  /* 0x0000003d1e027807 */ /* 0x040fe40004800000 */
[----:B------:R-:W-:-:S02]  /*9df0*/  SEL R14, R30, 0x3d, !P2 ;  /* 0x0000003d1e0e7807 */ /* 0x000fc40005000000 */
[----:B------:R-:W-:Y:S02]  /*9e00*/  ISETP.GE.U32.AND P0, PT, R13, 0xa, PT ;  /* 0x0000000a0d00780c */ /* 0x000fe40003f06070 */
[----:B------:R-:W-:Y:S02]  /*9e10*/  ISETP.GE.U32.AND P1, PT, R15, 0xa, PT ;  /* 0x0000000a0f00780c */ /* 0x000fe40003f26070 */
[C---:B------:R-:W-:Y:S02]  /*9e20*/  SEL R4, R30.reuse, 0x3d, !P3 ;  /* 0x0000003d1e047807 */ /* 0x040fe40005800000 */
[----:B------:R-:W-:Y:S02]  /*9e30*/  ISETP.GE.U32.AND P2, PT, R23, 0xa, PT ;  /* 0x0000000a1700780c */ /* 0x000fe40003f46070 */
[----:B------:R-:W-:Y:S02]  /*9e40*/  SEL R16, R30, 0x3d, !P4 ;  /* 0x0000003d1e107807 */ /* 0x000fe40006000000 */
[----:B------:R-:W-:-:S02]  /*9e50*/  ISETP.GE.U32.AND P3, PT, R21, 0xa, PT ;  /* 0x0000000a1500780c */ /* 0x000fc40003f66070 */
[----:B------:R-:W-:Y:S02]  /*9e60*/  SEL R2, R2, 0x30, P0 ;  /* 0x0000003002027807 */ /* 0x000fe40000000000 */
[----:B------:R-:W-:Y:S02]  /*9e70*/  SEL R4, R4, 0x30, P1 ;  /* 0x0000003004047807 */ /* 0x000fe40000800000 */
[----:B------:R-:W-:Y:S01]  /*9e80*/  SEL R16, R16, 0x30, P2 ;  /* 0x0000003010107807 */ /* 0x000fe20001000000 */
[----:B------:R-:W-:Y:S01]  /*9e90*/  IMAD.IADD R2, R13, 0x1, R2 ;  /* 0x000000010d027824 */ /* 0x000fe200078e0202 */
[----:B------:R-:W-:Y:S01]  /*9ea0*/  SEL R14, R14, 0x30, P3 ;  /* 0x000000300e0e7807 */ /* 0x000fe20001800000 */
[----:B------:R-:W-:Y:S02]  /*9eb0*/  IMAD.IADD R4, R15, 0x1, R4 ;  /* 0x000000010f047824 */ /* 0x000fe400078e0204 */
[----:B------:R-:W-:Y:S01]  /*9ec0*/  IMAD.IADD R23, R23, 0x1, R16 ;  /* 0x0000000117177824 */ /* 0x000fe200078e0210 */
[----:B------:R-:W-:Y:S01]  /*9ed0*/  PRMT R15, R2, 0x7610, R15 ;  /* 0x00007610020f7816 */ /* 0x000fe2000000000f */
[--C-:B------:R-:W-:Y:S01]  /*9ee0*/  IMAD.IADD R17, R21, 0x1, R14.reuse ;  /* 0x0000000115117824 */ /* 0x100fe200078e020e */
[----:B------:R-:W-:-:S02]  /*9ef0*/  PRMT R14, R0, 0x7610, R14 ;  /* 0x00007610000e7816 */ /* 0x000fc4000000000e */
[----:B------:R-:W-:Y:S02]  /*9f00*/  PRMT R16, R4, 0x7610, R16 ;  /* 0x0000761004107816 */ /* 0x000fe40000000010 */
[----:B------:R-:W-:-:S07]  /*9f10*/  PRMT R33, R23, 0x7610, R33 ;  /* 0x0000761017217816 */ /* 0x000fce0000000021 */
.L_x_13:
[----:B0-----:R-:W-:Y:S01]  /*9f20*/  LOP3.LUT R0, R7, 0xffff, RZ, 0xc0, !PT ;  /* 0x0000ffff07007812 */ /* 0x001fe200078ec0ff */
[----:B------:R-:W-:Y:S03]  /*9f30*/  BSSY.RECONVERGENT B0, `(.L_x_14) ;  /* 0x0000207000007945 */ /* 0x000fe60003800200 */
[----:B------:R-:W-:-:S04]  /*9f40*/  SHF.R.U32.HI R0, RZ, 0x4, R0 ;  /* 0x00000004ff007819 */ /* 0x000fc80000011600 */
[----:B------:R-:W-:-:S04]  /*9f50*/  LOP3.LUT R39, R0, 0xf, RZ, 0xc0, !PT ;  /* 0x0000000f00277812 */ /* 0x000fc800078ec0ff */
[----:B------:R-:W-:-:S04]  /*9f60*/  LOP3.LUT R0, R18, 0x10, R39, 0x1e, !PT ;  /* 0x0000001012007812 */ /* 0x000fc800078e1e27 */
[----:B------:R-:W-:-:S04]  /*9f70*/  LOP3.LUT R0, R0, 0xff, RZ, 0xc0, !PT ;  /* 0x000000ff00007812 */ /* 0x000fc800078ec0ff */
[----:B------:R-:W-:Y:S02]  /*9f80*/  LEA R20, R0, UR5, 0x3 ;  /* 0x0000000500147c11 */ /* 0x000fe4000f8e18ff */
[----:B------:R-:W-:-:S04]  /*9f90*/  LOP3.LUT R0, R8, 0xffff, RZ, 0xc0, !PT ;  /* 0x0000ffff08007812 */ /* 0x000fc800078ec0ff */
[----:B------:R-:W0:Y:S01]  /*9fa0*/  LDS.64 R20, [R20] ;  /* 0x0000000014147984 */ /* 0x000e220000000a00 */
[----:B------:R-:W-:-:S04]  /*9fb0*/  SHF.R.U32.HI R0, RZ, 0x4, R0 ;  /* 0x00000004ff007819 */ /* 0x000fc80000011600 */
[----:B------:R-:W-:-:S05]  /*9fc0*/  LOP3.LUT R0, R0, 0xf, RZ, 0xc0, !PT ;  /* 0x0000000f00007812 */ /* 0x000fca00078ec0ff */
[----:B------:R-:W-:Y:S01]  /*9fd0*/  IMAD R4, R7, 0x10, R0 ;  /* 0x0000001007047824 */ /* 0x000fe200078e0200 */
[----:B------:R-:W-:-:S04]  /*9fe0*/  LOP3.LUT R0, R9, 0xffff, RZ, 0xc0, !PT ;  /* 0x0000ffff09007812 */ /* 0x000fc800078ec0ff */
[----:B------:R-:W-:Y:S02]  /*9ff0*/  SHF.R.U32.HI R0, RZ, 0x4, R0 ;  /* 0x00000004ff007819 */ /* 0x000fe40000011600 */
[----:B------:R-:W-:Y:S02]  /*a000*/  LOP3.LUT R35, R4, 0xc2, RZ, 0x3c, !PT ;  /* 0x000000c204237812 */ /* 0x000fe400078e3cff */
[----:B------:R-:W-:-:S05]  /*a010*/  LOP3.LUT R27, R0, 0xf, RZ, 0xc0, !PT ;  /* 0x0000000f001b7812 */ /* 0x000fca00078ec0ff */
[----:B------:R-:W-:-:S05]  /*a020*/  IMAD R0, R8, 0x10, R27 ;  /* 0x0000001008007824 */ /* 0x000fca00078e021b */
[----:B------:R-:W-:-:S04]  /*a030*/  LOP3.LUT R37, R0, 0xab, RZ, 0x3c, !PT ;  /* 0x000000ab00257812 */ /* 0x000fc800078e3cff */
[----:B------:R-:W-:-:S06]  /*a040*/  LOP3.LUT R42, R37, 0xff, RZ, 0xc0, !PT ;  /* 0x000000ff252a7812 */ /* 0x000fcc00078ec0ff */
[----:B------:R-:W-:Y:S01]  /*a050*/  POPC R42, R42 ;  /* 0x0000002a002a7309 */ /* 0x000fe20000000000 */
[C---:B0-----:R-:W-:Y:S01]  /*a060*/  IMAD.SHL.U32 R13, R20.reuse, 0x100, RZ ;  /* 0x00000100140d7824 */ /* 0x041fe200078e00ff */
[--C-:B------:R-:W-:Y:S02]  /*a070*/  SHF.L.U64.HI R20, R20, 0x8, R21.reuse ;  /* 0x0000000814147819 */ /* 0x100fe40000010215 */
[----:B------:R-:W-:Y:S02]  /*a080*/  SHF.R.U32.HI R27, RZ, 0x10, R21 ;  /* 0x00000010ff1b7819 */ /* 0x000fe40000011615 */
[C---:B------:R-:W-:Y:S02]  /*a090*/  LOP3.LUT R2, R13.reuse, 0xffff, R18, 0x48, !PT ;  /* 0x0000ffff0d027812 */ /* 0x040fe400078e4812 */
[----:B------:R-:W-:Y:S02]  /*a0a0*/  LOP3.LUT R13, R13, 0xffff0000, RZ, 0xc0, !PT ;  /* 0xffff00000d0d7812 */ /* 0x000fe400078ec0ff */
[----:B------:R-:W-:-:S02]  /*a0b0*/  SHF.R.U32.HI R23, RZ, 0x8, R2 ;  /* 0x00000008ff177819 */ /* 0x000fc40000011602 */
[----:B------:R-:W-:Y:S02]  /*a0c0*/  LOP3.LUT R32, R13, 0xffffff00, R18, 0x78, !PT ;  /* 0xffffff000d207812 */ /* 0x000fe400078e7812 */
[C---:B------:R-:W-:Y:S02]  /*a0d0*/  LOP3.LUT R23, R4.reuse, 0xff, R23, 0x48, !PT ;  /* 0x000000ff04177812 */ /* 0x040fe400078e4817 */
[----:B------:R-:W-:Y:S02]  /*a0e0*/  LOP3.LUT R4, R4, 0xca, RZ, 0x3c, !PT ;  /* 0x000000ca04047812 */ /* 0x000fe400078e3cff */
[----:B------:R-:W-:-:S06]  /*a0f0*/  LEA R23, R23, UR5, 0x3 ;  /* 0x0000000517177c11 */ /* 0x000fcc000f8e18ff */
[----:B------:R-:W0:Y:S02]  /*a100*/  LDS.64 R22, [R23] ;  /* 0x0000000017167984 */ /* 0x000e240000000a00 */
[C---:B0-----:R-:W-:Y:S01]  /*a110*/  IMAD.U32 R13, R22.reuse, 0x10000, RZ ;  /* 0x00010000160d7824 */ /* 0x041fe200078e00ff */
[--C-:B------:R-:W-:Y:S02]  /*a120*/  SHF.L.U64.HI R2, R22, 0x10, R23.reuse ;  /* 0x0000001016027819 */ /* 0x100fe40000010217 */
[----:B------:R-:W-:Y:S02]  /*a130*/  SHF.R.U32.HI R23, RZ, 0x8, R23 ;  /* 0x00000008ff177819 */ /* 0x000fe40000011617 */
[----:B------:R-:W-:Y:S02]  /*a140*/  LOP3.LUT R22, R13, R32, RZ, 0x3c, !PT ;  /* 0x000000200d167212 */ /* 0x000fe400078e3cff */
[C---:B------:R-:W-:Y:S02]  /*a150*/  LOP3.LUT R31, R2.reuse, 0xffffff, R19, 0x78, !PT ;  /* 0x00ffffff021f7812 */ /* 0x040fe400078e7813 */
[----:B------:R-:W-:-:S02]  /*a160*/  LOP3.LUT R37, R2, 0xffff00, RZ, 0xc0, !PT ;  /* 0x00ffff0002257812 */ /* 0x000fc400078ec0ff */
[----:B------:R-:W-:Y:S02]  /*a170*/  SHF.R.U64 R31, R22, 0x10, R31 ;  /* 0x00000010161f7819 */ /* 0x000fe4000000121f */
[----:B------:R-:W-:Y:S02]  /*a180*/  LOP3.LUT R22, R20, 0xffff, RZ, 0xc0, !PT ;  /* 0x0000ffff14167812 */ /* 0x000fe400078ec0ff */
[----:B------:R-:W-:Y:S02]  /*a190*/  LOP3.LUT R31, R0, 0xff, R31, 0x48, !PT ;  /* 0x000000ff001f7812 */ /* 0x000fe400078e481f */
[----:B------:R-:W-:Y:S02]  /*a1a0*/  LOP3.LUT R21, R22, 0xffffff, R19, 0x78, !PT ;  /* 0x00ffffff16157812 */ /* 0x000fe400078e7813 */
[----:B------:R-:W-:Y:S02]  /*a1b0*/  LEA R31, R31, UR5, 0x3 ;  /* 0x000000051f1f7c11 */ /* 0x000fe4000f8e18ff */
[----:B------:R-:W-:-:S02]  /*a1c0*/  LOP3.LUT R21, R21, 0xff0000, R20, 0x78, !PT ;  /* 0x00ff000015157812 */ /* 0x000fc400078e7814 */
[----:B------:R-:W-:Y:S01]  /*a1d0*/  LOP3.LUT R20, R10, 0xffff, RZ, 0xc0, !PT ;  /* 0x0000ffff0a147812 */ /* 0x000fe200078ec0ff */
[----:B------:R-:W0:Y:S01]  /*a1e0*/  LDS.64 R40, [R31] ;  /* 0x000000001f287984 */ /* 0x000e220000000a00 */
[----:B------:R-:W-:Y:S02]  /*a1f0*/  LOP3.LUT R22, R27, 0xff0000ff, R32, 0x48, !PT ;  /* 0xff0000ff1b167812 */ /* 0x000fe400078e4820 */
[----:B------:R-:W-:Y:S02]  /*a200*/  LOP3.LUT R32, R2, 0xff, RZ, 0xc0, !PT ;  /* 0x000000ff02207812 */ /* 0x000fe400078ec0ff */
[----:B------:R-:W-:Y:S02]  /*a210*/  SHF.R.U32.HI R20, RZ, 0x4, R20 ;  /* 0x00000004ff147819 */ /* 0x000fe40000011614 */
[----:B------:R-:W-:Y:S02]  /*a220*/  LOP3.LUT R22, R22, 0xff000000, R13, 0x78, !PT ;  /* 0xff00000016167812 */ /* 0x000fe400078e780d */
[----:B------:R-:W-:-:S02]  /*a230*/  LOP3.LUT R32, R32, 0xffffff, R21, 0x78, !PT ;  /* 0x00ffffff20207812 */ /* 0x000fc400078e7815 */
[----:B------:R-:W-:Y:S02]  /*a240*/  LOP3.LUT R20, R20, 0xf, RZ, 0xc0, !PT ;  /* 0x0000000f14147812 */ /* 0x000fe400078ec0ff */
[----:B------:R-:W-:Y:S02]  /*a250*/  LOP3.LUT R23, R23, 0xffff, RZ, 0xc0, !PT ;  /* 0x0000ffff17177812 */ /* 0x000fe400078ec0ff */
[----:B------:R-:W-:Y:S01]  /*a260*/  LOP3.LUT R0, R0, 0xbf, RZ, 0x3c, !PT ;  /* 0x000000bf00007812 */ /* 0x000fe200078e3cff */
[----:B------:R-:W-:Y:S02]  /*a270*/  IMAD R13, R9, 0x10, R20 ;  /* 0x00000010090d7824 */ /* 0x000fe400078e0214 */
[C---:B0-----:R-:W-:Y:S01]  /*a280*/  IMAD.SHL.U32 R31, R40.reuse, 0x1000000, RZ ;  /* 0x01000000281f7824 */ /* 0x041fe200078e00ff */
[----:B------:R-:W-:Y:S02]  /*a290*/  SHF.L.U64.HI R27, R40, 0x18, R41 ;  /* 0x00000018281b7819 */ /* 0x000fe40000010229 */
[----:B------:R-:W-:-:S02]  /*a2a0*/  LOP3.LUT R40, R35, 0xff, RZ, 0xc0, !PT ;  /* 0x000000ff23287812 */ /* 0x000fc400078ec0ff */
[----:B------:R-:W-:Y:S02]  /*a2b0*/  LOP3.LUT R21, R31, R22, RZ, 0x3c, !PT ;  /* 0x000000161f157212 */ /* 0x000fe400078e3cff */
[----:B------:R-:W-:Y:S01]  /*a2c0*/  LOP3.LUT R34, R27, R32, RZ, 0x3c, !PT ;  /* 0x000000201b227212 */ /* 0x000fe200078e3cff */
[----:B------:R-:W-:Y:S01]  /*a2d0*/  POPC R35, R40 ;  /* 0x0000002800237309 */ /* 0x000fe20000000000 */
[----:B------:R-:W-:Y:S01]  /*a2e0*/  LOP3.LUT R32, R37, 0xffffff, R32, 0x78, !PT ;  /* 0x00ffffff25207812 */ /* 0x000fe200078e7820 */
[----:B------:R-:W-:Y:S01]  /*a2f0*/  IMAD.SHL.U32 R37, R10, 0x10, RZ ;  /* 0x000000100a257824 */ /* 0x000fe200078e00ff */
[----:B------:R-:W-:Y:S02]  /*a300*/  SHF.R.U64 R34, R21, 0x18, R34 ;  /* 0x0000001815227819 */ /* 0x000fe40000001222 */
[----:B------:R-:W-:Y:S01]  /*a310*/  LOP3.LUT R43, R32, 0xffff, R27, 0x78, !PT ;  /* 0x0000ffff202b7812 */ /* 0x000fe200078e781b */
[----:B------:R-:W-:Y:S01]  /*a320*/  VIADD R32, R37, 0x2 ;  /* 0x0000000225207836 */ /* 0x000fe20000000000 */
[----:B------:R-:W-:-:S02]  /*a330*/  LOP3.LUT R34, R13, 0xff, R34, 0x48, !PT ;  /* 0x000000ff0d227812 */ /* 0x000fc400078e4822 */
[----:B------:R-:W-:Y:S02]  /*a340*/  LOP3.LUT R22, R23, 0xff, R22, 0x78, !PT ;  /* 0x000000ff17167812 */ /* 0x000fe400078e7816 */
[----:B------:R-:W-:Y:S02]  /*a350*/  LEA R20, R34, UR5, 0x3 ;  /* 0x0000000522147c11 */ /* 0x000fe4000f8e18ff */
[----:B------:R-:W-:Y:S02]  /*a360*/  LOP3.LUT R34, R39, 0x30, RZ, 0xfc, !PT ;  /* 0x0000003027227812 */ /* 0x000fe400078efcff */
[----:B-----5:R-:W-:Y:S02]  /*a370*/  LOP3.LUT R23, R5, 0xffff, RZ, 0xc0, !PT ;  /* 0x0000ffff05177812 */ /* 0x020fe400078ec0ff */
[----:B------:R-:W0:Y:S01]  /*a380*/  LDS.64 R20, [R20] ;  /* 0x0000000014147984 */ /* 0x000e220000000a00 */
[----:B------:R-:W-:Y:S01]  /*a390*/  LOP3.LUT R31, R31, 0xff, R41, 0xc8, !PT ;  /* 0x000000ff1f1f7812 */ /* 0x000fe200078ec829 */
[----:B------:R-:W1:Y:S01]  /*a3a0*/  POPC R34, R34 ;  /* 0x0000002200227309 */ /* 0x000e620000000000 */
[----:B------:R-:W-:-:S02]  /*a3b0*/  SHF.R.U32.HI R23, RZ, 0x4, R23 ;  /* 0x00000004ff177819 */ /* 0x000fc40000011617 */
[----:B------:R-:W-:Y:S02]  /*a3c0*/  LOP3.LUT R31, R31, 0xffff, R22, 0x78, !PT ;  /* 0x0000ffff1f1f7812 */ /* 0x000fe400078e7816 */
[----:B------:R-:W-:Y:S02]  /*a3d0*/  LOP3.LUT R39, R39, 0xb7, RZ, 0x3c, !PT ;  /* 0x000000b727277812 */ /* 0x000fe400078e3cff */
[----:B------:R-:W-:Y:S02]  /*a3e0*/  LOP3.LUT R41, R31, 0xffff00, R41, 0x78, !PT ;  /* 0x00ffff001f297812 */ /* 0x000fe400078e7829 */
[----:B------:R-:W-:-:S04]  /*a3f0*/  LOP3.LUT R31, R6, 0xffff, RZ, 0xc0, !PT ;  /* 0x0000ffff061f7812 */ /* 0x000fc800078ec0ff */
[----:B------:R-:W-:Y:S02]  /*a400*/  SHF.R.U32.HI R31, RZ, 0x4, R31 ;  /* 0x00000004ff1f7819 */ /* 0x000fe4000001161f */
[----:B-1----:R-:W-:Y:S02]  /*a410*/  IADD3 R2, PT, PT, R42, R34, R35 ;  /* 0x000000222a027210 */ /* 0x002fe40007ffe023 */
[C---:B0-----:R-:W-:Y:S02]  /*a420*/  LOP3.LUT R35, R20.reuse, R43, RZ, 0x3c, !PT ;  /* 0x0000002b14237212 */ /* 0x041fe400078e3cff */
[----:B------:R-:W-:Y:S02]  /*a430*/  SHF.R.U64 R42, R20, 0x18, R21 ;  /* 0x00000018142a7819 */ /* 0x000fe40000001215 */
[----:B------:R-:W-:-:S04]  /*a440*/  LOP3.LUT R32, R32, 0xff, R35, 0x48, !PT ;  /* 0x000000ff20207812 */ /* 0x000fc800078e4823 */
[----:B------:R-:W-:Y:S02]  /*a450*/  LEA R34, R32, UR5, 0x3 ;  /* 0x0000000520227c11 */ /* 0x000fe4000f8e18ff */
[----:B------:R-:W-:Y:S02]  /*a460*/  LOP3.LUT R32, R27, 0xff0000, RZ, 0xc0, !PT ;  /* 0x00ff00001b207812 */ /* 0x000fe400078ec0ff */
[----:B------:R-:W-:Y:S02]  /*a470*/  LOP3.LUT R27, R23, 0xf, RZ, 0xc0, !PT ;  /* 0x0000000f171b7812 */ /* 0x000fe400078ec0ff */
[----:B------:R-:W0:Y:S01]  /*a480*/  LDS.64 R34, [R34] ;  /* 0x0000000022227984 */ /* 0x000e220000000a00 */
[----:B------:R-:W-:-:S04]  /*a490*/  LOP3.LUT R43, R32, 0xffff00, R43, 0x78, !PT ;  /* 0x00ffff00202b7812 */ /* 0x000fc800078e782b */
[----:B------:R-:W-:Y:S01]  /*a4a0*/  LOP3.LUT R40, R43, 0xffff00, R20, 0x78, !PT ;  /* 0x00ffff002b287812 */ /* 0x000fe200078e7814 */
[----:B0-----:R-:W-:-:S05]  /*a4b0*/  IMAD.SHL.U32 R43, R34, 0x100, RZ ;  /* 0x00000100222b7824 */ /* 0x001fca00078e00ff */
[----:B------:R-:W-:-:S04]  /*a4c0*/  LOP3.LUT R32, R43, R40, RZ, 0x3c, !PT ;  /* 0x000000282b207212 */ /* 0x000fc800078e3cff */
[----:B------:R-:W-:-:S04]  /*a4d0*/  SHF.R.U32.HI R32, RZ, 0x8, R32 ;  /* 0x00000008ff207819 */ /* 0x000fc80000011620 */
[----:B------:R-:W-:-:S04]  /*a4e0*/  LOP3.LUT R32, R32, 0xe0, R27, 0x1e, !PT ;  /* 0x000000e020207812 */ /* 0x000fc800078e1e1b */
[----:B------:R-:W-:-:S04]  /*a4f0*/  LOP3.LUT R32, R32, 0xff, RZ, 0xc0, !PT ;  /* 0x000000ff20207812 */ /* 0x000fc800078ec0ff */
[----:B------:R-:W-:Y:S02]  /*a500*/  LEA R23, R32, UR5, 0x3 ;  /* 0x0000000520177c11 */ /* 0x000fe4000f8e18ff */
[--C-:B------:R-:W-:Y:S02]  /*a510*/  SHF.R.U32.HI R32, RZ, 0x10, R35.reuse ;  /* 0x00000010ff207819 */ /* 0x100fe40000011623 */
[----:B------:R-:W-:Y:S02]  /*a520*/  SHF.R.U64 R35, R34, 0x10, R35 ;  /* 0x0000001022237819 */ /* 0x000fe40000001223 */
[----:B------:R-:W0:Y:S01]  /*a530*/  LDS.64 R22, [R23] ;  /* 0x0000000017167984 */ /* 0x000e220000000a00 */
[----:B------:R-:W-:Y:S02]  /*a540*/  LOP3.LUT R43, R43, 0xff0000, R32, 0xc8, !PT ;  /* 0x00ff00002b2b7812 */ /* 0x000fe400078ec820 */
[----:B------:R-:W-:Y:S02]  /*a550*/  LOP3.LUT R34, R0, 0xff, RZ, 0xc0, !PT ;  /* 0x000000ff00227812 */ /* 0x000fe400078ec0ff */
[----:B------:R-:W-:-:S04]  /*a560*/  LOP3.LUT R43, R43, 0xff0000, R40, 0x78, !PT ;  /* 0x00ff00002b2b7812 */ /* 0x000fc800078e7828 */
[----:B------:R-:W-:Y:S01]  /*a570*/  POPC R34, R34 ;  /* 0x0000002200227309 */ /* 0x000fe20000000000 */
        /* <DEDUP_REMOVED lines=11> */
[----:B------:R2:W-:Y:S02]  /*a630*/  POPC R40, R39 ;  /* 0x0000002700287309 */ /* 0x0005e40000000000 */
[----:B------:R-:W-:Y:S02]  /*a640*/  LOP3.LUT R42, R41, 0xffff0000, R42, 0x78, !PT ;  /* 0xffff0000292a7812 */ /* 0x000fe400078e782a */
[----:B------:R-:W-:Y:S01]  /*a650*/  LOP3.LUT R41, R4, 0xff, RZ, 0xc0, !PT ;  /* 0x000000ff04297812 */ /* 0x000fe200078ec0ff */
[----:B------:R-:W-:Y:S01]  /*a660*/  IMAD.SHL.U32 R4, R6, 0x10, RZ ;  /* 0x0000001006047824 */ /* 0x000fe200078e00ff */
[----:B------:R-:W-:-:S03]  /*a670*/  LOP3.LUT R42, R42, 0xff, R35, 0x78, !PT ;  /* 0x000000ff2a2a7812 */ /* 0x000fc600078e7823 */
[----:B------:R-:W-:Y:S01]  /*a680*/  VIADD R22, R4, 0x2 ;  /* 0x0000000204167836 */ /* 0x000fe20000000000 */
[--C-:B------:R-:W-:Y:S01]  /*a690*/  LOP3.LUT R42, R42, 0xffff00, R35.reuse, 0x78, !PT ;  /* 0x00ffff002a2a7812 */ /* 0x100fe200078e7823 */
[----:B------:R-:W3:Y:S03]  /*a6a0*/  POPC R41, R41 ;  /* 0x0000002900297309 */ /* 0x000ee60000000000 */
[----:B--2---:R-:W-:Y:S02]  /*a6b0*/  LOP3.LUT R39, R42, 0xff000000, R35, 0x78, !PT ;  /* 0xff0000002a277812 */ /* 0x004fe400078e7823 */
[----:B------:R-:W-:Y:S02]  /*a6c0*/  LOP3.LUT R42, R13, 0xaa, RZ, 0x3c, !PT ;  /* 0x000000aa0d2a7812 */ /* 0x000fe400078e3cff */
[----:B------:R-:W-:Y:S02]  /*a6d0*/  LOP3.LUT R39, R39, 0xffff, R0, 0x78, !PT ;  /* 0x0000ffff27277812 */ /* 0x000fe400078e7800 */
[----:B------:R-:W-:-:S02]  /*a6e0*/  LOP3.LUT R13, R13, 0xab, RZ, 0x3c, !PT ;  /* 0x000000ab0d0d7812 */ /* 0x000fc400078e3cff */
[----:B------:R-:W-:Y:S02]  /*a6f0*/  LOP3.LUT R42, R42, 0xff, RZ, 0xc0, !PT ;  /* 0x000000ff2a2a7812 */ /* 0x000fe400078ec0ff */
[----:B0-----:R-:W-:Y:S02]  /*a700*/  LOP3.LUT R43, R13, 0xff, RZ, 0xc0, !PT ;  /* 0x000000ff0d2b7812 */ /* 0x001fe400078ec0ff */
[----:B---3--:R-:W-:Y:S02]  /*a710*/  IADD3 R40, PT, PT, R34, R40, R41 ;  /* 0x0000002822287210 */ /* 0x008fe40007ffe029 */
[C---:B------:R-:W-:Y:S01]  /*a720*/  LOP3.LUT R34, R37.reuse, 0xb8, RZ, 0x3c, !PT ;  /* 0x000000b825227812 */ /* 0x040fe200078e3cff */
[----:B------:R-:W-:Y:S01]  /*a730*/  POPC R13, R43 ;  /* 0x0000002b000d7309 */ /* 0x000fe20000000000 */
[----:B------:R-:W-:Y:S02]  /*a740*/  LOP3.LUT R37, R37, 0xf8, RZ, 0xc, !PT ;  /* 0x000000f825257812 */ /* 0x000fe400078e0cff */
[----:B------:R-:W-:-:S02]  /*a750*/  LOP3.LUT R41, R34, 0xf8, RZ, 0xc0, !PT ;  /* 0x000000f822297812 */ /* 0x000fc400078ec0ff */
[----:B------:R-:W-:Y:S02]  /*a760*/  LOP3.LUT R0, R0, 0xffff0000, RZ, 0xc0, !PT ;  /* 0xffff000000007812 */ /* 0x000fe400078ec0ff */
[----:B-1----:R-:W-:Y:S01]  /*a770*/  LOP3.LUT R35, R20, R39, RZ, 0x3c, !PT ;  /* 0x0000002714237212 */ /* 0x002fe200078e3cff */
[----:B------:R-:W0:Y:S03]  /*a780*/  POPC R37, R37 ;  /* 0x0000002500257309 */ /* 0x000e260000000000 */
[----:B------:R-:W-:-:S04]  /*a790*/  LOP3.LUT R22, R22, 0xff, R35, 0x48, !PT ;  /* 0x000000ff16167812 */ /* 0x000fc800078e4823 */
[----:B------:R-:W-:Y:S01]  /*a7a0*/  LEA R22, R22, UR5, 0x3 ;  /* 0x0000000516167c11 */ /* 0x000fe2000f8e18ff */
[----:B------:R-:W-:Y:S04]  /*a7b0*/  POPC R41, R41 ;  /* 0x0000002900297309 */ /* 0x000fe80000000000 */
[----:B------:R-:W1:Y:S01]  /*a7c0*/  LDS.64 R34, [R22] ;  /* 0x0000000016227984 */ /* 0x000e620000000a00 */
[----:B0-----:R-:W-:-:S03]  /*a7d0*/  IADD3 R13, PT, PT, R37, R40, R13 ;  /* 0x00000028250d7210 */ /* 0x001fc60007ffe00d */
[----:B------:R-:W0:Y:S01]  /*a7e0*/  POPC R42, R42 ;  /* 0x0000002a002a7309 */ /* 0x000e220000000000 */
[----:B------:R-:W-:Y:S02]  /*a7f0*/  LOP3.LUT R37, R0, 0xffffff00, R39, 0x78, !PT ;  /* 0xffffff0000257812 */ /* 0x000fe400078e7827 */
[----:B------:R-:W-:Y:S02]  /*a800*/  LOP3.LUT R0, R28, 0xffff, RZ, 0xc0, !PT ;  /* 0x0000ffff1c007812 */ /* 0x000fe400078ec0ff */
[----:B------:R-:W-:Y:S02]  /*a810*/  LOP3.LUT R37, R37, 0xffffff00, R20, 0x78, !PT ;  /* 0xffffff0025257812 */ /* 0x000fe400078e7814 */
[----:B------:R-:W-:Y:S02]  /*a820*/  SHF.R.U32.HI R0, RZ, 0x4, R0 ;  /* 0x00000004ff007819 */ /* 0x000fe40000011600 */
[----:B------:R-:W-:Y:S02]  /*a830*/  LOP3.LUT R40, R27, 0xac, RZ, 0x3c, !PT ;  /* 0x000000ac1b287812 */ /* 0x000fe400078e3cff */
[----:B------:R-:W-:-:S02]  /*a840*/  LOP3.LUT R0, R0, 0xf, RZ, 0xc0, !PT ;  /* 0x0000000f00007812 */ /* 0x000fc400078ec0ff */
[----:B------:R-:W2:Y:S01]  /*a850*/  POPC R39, R40 ;  /* 0x0000002800277309 */ /* 0x000ea20000000000 */
[----:B0-----:R-:W-:Y:S02]  /*a860*/  IADD3 R2, PT, PT, R41, R2, R42 ;  /* 0x0000000229027210 */ /* 0x001fe40007ffe02a */
[----:B------:R-:W-:-:S06]  /*a870*/  LOP3.LUT R42, R27, 0x2e, RZ, 0x3c, !PT ;  /* 0x0000002e1b2a7812 */ /* 0x000fcc00078e3cff */
[----:B------:R-:W0:Y:S01]  /*a880*/  POPC R42, R42 ;  /* 0x0000002a002a7309 */ /* 0x000e220000000000 */
[----:B--2---:R-:W-:Y:S02]  /*a890*/  IADD3 R2, PT, PT, R2, 0x4, R39 ;  /* 0x0000000402027810 */ /* 0x004fe40007ffe027 */
[----:B------:R-:W-:Y:S02]  /*a8a0*/  SHF.R.U32.HI R39, RZ, 0x8, R23 ;  /* 0x00000008ff277819 */ /* 0x000fe40000011617 */
[----:B------:R-:W-:Y:S02]  /*a8b0*/  LOP3.LUT R27, R2, 0xff, RZ, 0xc0, !PT ;  /* 0x000000ff021b7812 */ /* 0x000fe400078ec0ff */
[----:B------:R-:W-:Y:S01]  /*a8c0*/  LOP3.LUT R39, R39, 0xffff, RZ, 0xc0, !PT ;  /* 0x0000ffff27277812 */ /* 0x000fe200078ec0ff */
[C---:B-1----:R-:W-:Y:S01]  /*a8d0*/  IMAD.SHL.U32 R20, R34.reuse, 0x100, RZ ;  /* 0x0000010022147824 */ /* 0x042fe200078e00ff */
[----:B------:R-:W-:Y:S02]  /*a8e0*/  SHF.L.U64.HI R34, R34, 0x8, R35 ;  /* 0x0000000822227819 */ /* 0x000fe40000010223 */
[----:B------:R-:W-:-:S02]  /*a8f0*/  LOP3.LUT R39, R39, 0xff, R32, 0x78, !PT ;  /* 0x000000ff27277812 */ /* 0x000fc400078e7820 */
[----:B------:R-:W-:Y:S02]  /*a900*/  LOP3.LUT R22, R20, 0xffff, R37, 0x48, !PT ;  /* 0x0000ffff14167812 */ /* 0x000fe400078e4825 */
[----:B0-----:R-:W-:Y:S02]  /*a910*/  IADD3 R32, PT, PT, R13, 0x5, R42 ;  /* 0x000000050d207810 */ /* 0x001fe40007ffe02a */
[----:B------:R-:W-:Y:S02]  /*a920*/  SHF.R.U32.HI R41, RZ, 0x8, R22 ;  /* 0x00000008ff297819 */ /* 0x000fe40000011616 */
[----:B------:R-:W-:Y:S02]  /*a930*/  LOP3.LUT R22, R4, 0xc4, RZ, 0x3c, !PT ;  /* 0x000000c404167812 */ /* 0x000fe400078e3cff */
[----:B------:R-:W-:Y:S02]  /*a940*/  LOP3.LUT R41, R41, 0xf0, R0, 0x1e, !PT ;  /* 0x000000f029297812 */ /* 0x000fe400078e1e00 */
[----:B------:R-:W-:-:S02]  /*a950*/  LOP3.LUT R40, R22, 0xf4, RZ, 0xc0, !PT ;  /* 0x000000f416287812 */ /* 0x000fc400078ec0ff */
[----:B------:R-:W-:Y:S02]  /*a960*/  LOP3.LUT R41, R41, 0xffff, RZ, 0xc0, !PT ;  /* 0x0000ffff29297812 */ /* 0x000fe400078ec0ff */
[----:B------:R-:W-:Y:S02]  /*a970*/  LOP3.LUT R4, R4, 0xe4, RZ, 0x3c, !PT ;  /* 0x000000e404047812 */ /* 0x000fe400078e3cff */
[----:B------:R-:W-:Y:S01]  /*a980*/  LEA R22, R41, UR5, 0x3 ;  /* 0x0000000529167c11 */ /* 0x000fe2000f8e18ff */
[----:B------:R-:W-:Y:S01]  /*a990*/  POPC R40, R40 ;  /* 0x0000002800287309 */ /* 0x000fe20000000000 */
[----:B------:R-:W-:Y:S02]  /*a9a0*/  LOP3.LUT R41, R31, 0x64, RZ, 0x3c, !PT ;  /* 0x000000641f297812 */ /* 0x000fe400078e3cff */
[----:B------:R-:W-:Y:S02]  /*a9b0*/  LOP3.LUT R13, R39, 0xffffff, R21, 0x78, !PT ;  /* 0x00ffffff270d7812 */ /* 0x000fe400078e7815 */
[----:B------:R-:W0:Y:S01]  /*a9c0*/  LDS.64 R22, [R22] ;  /* 0x0000000016167984 */ /* 0x000e220000000a00 */
[----:B------:R-:W-:-:S02]  /*a9d0*/  LOP3.LUT R41, R41, 0xff, RZ, 0xc0, !PT ;  /* 0x000000ff29297812 */ /* 0x000fc400078ec0ff */
[----:B------:R-:W-:Y:S02]  /*a9e0*/  LOP3.LUT R21, R11, 0xffff, RZ, 0xc0, !PT ;  /* 0x0000ffff0b157812 */ /* 0x000fe400078ec0ff */
[----:B------:R-:W-:Y:S02]  /*a9f0*/  LOP3.LUT R43, R4, 0xf4, RZ, 0xc0, !PT ;  /* 0x000000f4042b7812 */ /* 0x000fe400078ec0ff */
[----:B------:R-:W1:Y:S01]  /*aa00*/  POPC R41, R41 ;  /* 0x0000002900297309 */ /* 0x000e620000000000 */
[----:B------:R-:W-:Y:S02]  /*aa10*/  LOP3.LUT R31, R31, 0x6c, RZ, 0x3c, !PT ;  /* 0x0000006c1f1f7812 */ /* 0x000fe400078e3cff */
[----:B------:R-:W-:Y:S02]  /*aa20*/  SHF.R.U32.HI R21, RZ, 0x4, R21 ;  /* 0x00000004ff157819 */ /* 0x000fe40000011615 */
[----:B------:R-:W-:Y:S02]  /*aa30*/  LOP3.LUT R32, R32, 0xff, RZ, 0xc0, !PT ;  /* 0x000000ff20207812 */ /* 0x000fe400078ec0ff */
[----:B------:R-:W-:-:S02]  /*aa40*/  LOP3.LUT R21, R21, 0xf, RZ, 0xc0, !PT ;  /* 0x0000000f15157812 */ /* 0x000fc400078ec0ff */
[C---:B------:R-:W-:Y:S02]  /*aa50*/  LOP3.LUT R39, R0.reuse, 0x73, RZ, 0x3c, !PT ;  /* 0x0000007300277812 */ /* 0x040fe400078e3cff */
[----:B------:R-:W-:Y:S02]  /*aa60*/  LOP3.LUT R0, R0, 0x53, RZ, 0x3c, !PT ;  /* 0x0000005300007812 */ /* 0x000fe400078e3cff */
[----:B------:R-:W-:Y:S02]  /*aa70*/  SHF.R.U32.HI R35, RZ, 0x10, R35 ;  /* 0x00000010ff237819 */ /* 0x000fe40000011623 */
[----:B-1----:R-:W-:Y:S02]  /*aa80*/  IADD3 R2, PT, PT, R40, R27, R41 ;  /* 0x0000001b28027210 */ /* 0x002fe40007ffe029 */
[----:B------:R-:W-:Y:S01]  /*aa90*/  LOP3.LUT R40, R37, 0xffff0000, R20, 0x78, !PT ;  /* 0xffff000025287812 */ /* 0x000fe200078e7814 */
[----:B------:R-:W-:Y:S01]  /*aaa0*/  POPC R0, R0 ;  /* 0x0000000000007309 */ /* 0x000fe20000000000 */
[----:B------:R-:W-:-:S07]  /*aab0*/  LOP3.LUT R41, R31, 0xff, RZ, 0xc0, !PT ;  /* 0x000000ff1f297812 */ /* 0x000fce00078ec0ff */
[----:B------:R-:W-:Y:S01]  /*aac0*/  POPC R20, R43 ;  /* 0x0000002b00147309 */ /* 0x000fe20000000000 */
[C---:B0-----:R-:W-:Y:S01]  /*aad0*/  IMAD.U32 R27, R22.reuse, 0x10000, RZ ;  /* 0x00010000161b7824 */ /* 0x041fe200078e00ff */
[----:B------:R-:W-:-:S06]  /*aae0*/  SHF.L.U64.HI R4, R22, 0x10, R23 ;  /* 0x0000001016047819 */ /* 0x000fcc0000010217 */
[----:B------:R-:W0:Y:S01]  /*aaf0*/  POPC R31, R41 ;  /* 0x00000029001f7309 */ /* 0x000e220000000000 */
        /* <DEDUP_REMOVED lines=9> */
[----:B0-----:R-:W-:Y:S01]  /*ab90*/  IADD3 R31, PT, PT, R20, R32, R31 ;  /* 0x00000020141f7210 */ /* 0x001fe20007ffe01f */
[----:B------:R0:W-:Y:S01]  /*aba0*/  POPC R37, R39 ;  /* 0x0000002700257309 */ /* 0x0001e20000000000 */
[----:B------:R-:W-:Y:S02]  /*abb0*/  LEA R21, R21, UR5, 0x3 ;  /* 0x0000000515157c11 */ /* 0x000fe4000f8e18ff */
[C---:B------:R-:W-:Y:S02]  /*abc0*/  LOP3.LUT R32, R22.reuse, 0x8, RZ, 0x3c, !PT ;  /* 0x0000000816207812 */ /* 0x040fe400078e3cff */
[----:B------:R-:W-:-:S02]  /*abd0*/  LOP3.LUT R41, R22, 0xda, RZ, 0x3c, !PT ;  /* 0x000000da16297812 */ /* 0x000fc400078e3cff */
[----:B------:R-:W1:Y:S01]  /*abe0*/  LDS.64 R20, [R21] ;  /* 0x0000000015147984 */ /* 0x000e620000000a00 */
[----:B------:R-:W-:Y:S02]  /*abf0*/  LOP3.LUT R42, R32, 0xff, RZ, 0xc0, !PT ;  /* 0x000000ff202a7812 */ /* 0x000fe400078ec0ff */
[----:B------:R-:W-:Y:S02]  /*ac00*/  SHF.R.U32.HI R32, RZ, 0x2, R3 ;  /* 0x00000002ff207819 */ /* 0x000fe40000011603 */
[----:B------:R-:W2:Y:S01]  /*ac10*/  POPC R22, R42 ;  /* 0x0000002a00167309 */ /* 0x000ea20000000000 */
[----:B------:R-:W-:Y:S01]  /*ac20*/  LOP3.LUT R40, R40, 0xff000000, R27, 0x78, !PT ;  /* 0xff00000028287812 */ /* 0x000fe200078e781b */
[----:B------:R-:W-:Y:S01]  /*ac30*/  VIADD R27, R25, 0x587c5 ;  /* 0x000587c5191b7836 */ /* 0x000fe20000000000 */
[----:B------:R-:W-:Y:S02]  /*ac40*/  LOP3.LUT R32, R32, R3, RZ, 0x3c, !PT ;  /* 0x0000000320207212 */ /* 0x000fe400078e3cff */
[----:B------:R-:W-:Y:S01]  /*ac50*/  LOP3.LUT R3, R41, 0xff, RZ, 0xc0, !PT ;  /* 0x000000ff29037812 */ /* 0x000fe200078ec0ff */
[----:B------:R-:W-:Y:S01]  /*ac60*/  IMAD.SHL.U32 R41, R36, 0x10, RZ ;  /* 0x0000001024297824 */ /* 0x000fe200078e00ff */
[----:B------:R-:W-:Y:S01]  /*ac70*/  LOP3.LUT R23, R23, 0xffff, RZ, 0xc0, !PT ;  /* 0x0000ffff17177812 */ /* 0x000fe200078ec0ff */
[----:B0-----:R-:W-:-:S03]  /*ac80*/  IMAD.SHL.U32 R39, R32, 0x2, RZ ;  /* 0x0000000220277824 */ /* 0x001fc600078e00ff */
[----:B------:R-:W0:Y:S02]  /*ac90*/  POPC R3, R3 ;  /* 0x0000000300037309 */ /* 0x000e240000000000 */
[----:B------:R-:W-:Y:S02]  /*aca0*/  LOP3.LUT R39, R36, R41, R39, 0x96, !PT ;  /* 0x0000002924277212 */ /* 0x000fe400078e9627 */
[----:B--2---:R-:W-:Y:S02]  /*acb0*/  IADD3 R37, PT, PT, R22, R2, R37 ;  /* 0x0000000216257210 */ /* 0x004fe40007ffe025 */
[----:B------:R-:W-:Y:S02]  /*acc0*/  LOP3.LUT R2, R12, 0xffff, RZ, 0xc0, !PT ;  /* 0x0000ffff0c027812 */ /* 0x000fe400078ec0ff */
[----:B------:R-:W-:Y:S02]  /*acd0*/  LOP3.LUT R32, R39, R32, RZ, 0x3c, !PT ;  /* 0x0000002027207212 */ /* 0x000fe400078e3cff */
[----:B------:R-:W-:-:S04]  /*ace0*/  SHF.R.U32.HI R2, RZ, 0x4, R2 ;  /* 0x00000004ff027819 */ /* 0x000fc80000011602 */
[----:B------:R-:W-:Y:S01]  /*acf0*/  LOP3.LUT R22, R2, 0xf, RZ, 0xc0, !PT ;  /* 0x0000000f02167812 */ /* 0x000fe200078ec0ff */
[----:B------:R-:W-:Y:S01]  /*ad00*/  IMAD.IADD R2, R32, 0x1, R27 ;  /* 0x0000000120027824 */ /* 0x000fe200078e021b */
[----:B0-----:R-:W-:Y:S02]  /*ad10*/  IADD3 R0, PT, PT, R3, R31, R0 ;  /* 0x0000001f03007210 */ /* 0x001fe40007ffe000 */
[----:B------:R-:W-:Y:S01]  /*ad20*/  LOP3.LUT R3, R13, 0xff, R4, 0x78, !PT ;  /* 0x000000ff0d037812 */ /* 0x000fe200078e7804 */
[----:B------:R-:W-:-:S03]  /*ad30*/  IMAD R22, R11, 0x10, R22 ;  /* 0x000000100b167824 */ /* 0x000fc600078e0216 */
[----:B------:R-:W-:Y:S01]  /*ad40*/  LOP3.LUT R39, R3, 0xffff00, R4, 0x78, !PT ;  /* 0x00ffff0003277812 */ /* 0x000fe200078e7804 */
[C---:B-1----:R-:W-:Y:S01]  /*ad50*/  IMAD.SHL.U32 R31, R20.reuse, 0x1000000, RZ ;  /* 0x01000000141f7824 */ /* 0x042fe200078e00ff */
[----:B------:R-:W-:-:S04]  /*ad60*/  SHF.L.U64.HI R20, R20, 0x18, R21 ;  /* 0x0000001814147819 */ /* 0x000fc80000010215 */
[----:B------:R-:W-:Y:S02]  /*ad70*/  LOP3.LUT R13, R31, R40, RZ, 0x3c, !PT ;  /* 0x000000281f0d7212 */ /* 0x000fe400078e3cff */
[----:B------:R-:W-:Y:S02]  /*ad80*/  LOP3.LUT R34, R20, R3, RZ, 0x3c, !PT ;  /* 0x0000000314227212 */ /* 0x000fe400078e3cff */
[----:B------:R-:W-:Y:S02]  /*ad90*/  LOP3.LUT R39, R39, 0xffff, R20, 0x78, !PT ;  /* 0x0000ffff27277812 */ /* 0x000fe400078e7814 */
[----:B------:R-:W-:Y:S02]  /*ada0*/  SHF.R.U64 R35, R13, 0x18, R34 ;  /* 0x000000180d237819 */ /* 0x000fe40000001222 */
[----:B------:R-:W-:Y:S02]  /*adb0*/  SHF.R.U32.HI R13, RZ, 0x1, R2 ;  /* 0x00000001ff0d7819 */ /* 0x000fe40000011602 */
[----:B------:R-:W-:-:S02]  /*adc0*/  LOP3.LUT R34, R22, 0xff, R35, 0x48, !PT ;  /* 0x000000ff16227812 */ /* 0x000fc400078e4823 */
[----:B------:R-:W-:Y:S01]  /*add0*/  LOP3.LUT R20, R20, 0xff0000, RZ, 0xc0, !PT ;  /* 0x00ff000014147812 */ /* 0x000fe200078ec0ff */
[----:B------:R-:W-:Y:S01]  /*ade0*/  IMAD.HI.U32 R13, R13, -0x7bdef7bd, RZ ;  /* 0x842108430d0d7827 */ /* 0x000fe200078e00ff */
[----:B------:R-:W-:Y:S02]  /*adf0*/  LEA R34, R34, UR5, 0x3 ;  /* 0x0000000522227c11 */ /* 0x000fe4000f8e18ff */
[----:B------:R-:W-:Y:S02]  /*ae00*/  LOP3.LUT R40, R23, 0xff, R40, 0x78, !PT ;  /* 0x000000ff17287812 */ /* 0x000fe400078e7828 */
[----:B------:R-:W-:Y:S02]  /*ae10*/  SHF.R.U32.HI R13, RZ, 0x4, R13 ;  /* 0x00000004ff0d7819 */ /* 0x000fe4000001160d */
[----:B------:R-:W0:Y:S01]  /*ae20*/  LDS.64 R34, [R34] ;  /* 0x0000000022227984 */ /* 0x000e220000000a00 */
[----:B------:R-:W-:Y:S02]  /*ae30*/  LOP3.LUT R31, R31, 0xff, R21, 0xc8, !PT ;  /* 0x000000ff1f1f7812 */ /* 0x000fe400078ec815 */
[----:B------:R-:W-:-:S02]  /*ae40*/  IMAD R13, R13, -0x3e, R2 ;  /* 0xffffffc20d0d7824 */ /* 0x000fc400078e0202 */
[----:B------:R-:W-:-:S03]  /*ae50*/  LOP3.LUT R23, R31, 0xffff, R40, 0x78, !PT ;  /* 0x0000ffff1f177812 */ /* 0x000fc600078e7828 */
[C---:B------:R-:W-:Y:S02]  /*ae60*/  ISETP.GE.U32.AND P1, PT, R13.reuse, 0x23, PT ;  /* 0x000000230d00780c */ /* 0x040fe40003f26070 */
[----:B------:R-:W-:Y:S02]  /*ae70*/  ISETP.GE.U32.AND P0, PT, R13, 0xa, PT ;  /* 0x0000000a0d00780c */ /* 0x000fe40003f06070 */
[----:B------:R-:W-:Y:S02]  /*ae80*/  SEL R2, R30, 0x3d, !P1 ;  /* 0x0000003d1e027807 */ /* 0x000fe40004800000 */
[----:B------:R-:W-:Y:S02]  /*ae90*/  LOP3.LUT R23, R23, 0xffff00, R21, 0x78, !PT ;  /* 0x00ffff0017177812 */ /* 0x000fe400078e7815 */
[----:B------:R-:W-:-:S05]  /*aea0*/  SEL R2, R2, 0x30, P0 ;  /* 0x0000003002027807 */ /* 0x000fca0000000000 */
[----:B------:R-:W-:-:S05]  /*aeb0*/  IMAD.IADD R13, R13, 0x1, R2 ;  /* 0x000000010d0d7824 */ /* 0x000fca00078e0202 */
[----:B------:R-:W-:-:S04]  /*aec0*/  LOP3.LUT R2, R13, 0xffff, RZ, 0xc0, !PT ;  /* 0x0000ffff0d027812 */ /* 0x000fc800078ec0ff */
[----:B------:R-:W-:-:S04]  /*aed0*/  SHF.R.U32.HI R2, RZ, 0x4, R2 ;  /* 0x00000004ff027819 */ /* 0x000fc80000011602 */
[----:B------:R-:W-:-:S05]  /*aee0*/  LOP3.LUT R3, R2, 0xf, RZ, 0xc0, !PT ;  /* 0x0000000f02037812 */ /* 0x000fca00078ec0ff */
[----:B------:R-:W-:Y:S01]  /*aef0*/  IMAD R4, R12, 0x10, R3 ;  /* 0x000000100c047824 */ /* 0x000fe200078e0203 */
[----:B0-----:R-:W-:Y:S02]  /*af00*/  LOP3.LUT R3, R34, R39, RZ, 0x3c, !PT ;  /* 0x0000002722037212 */ /* 0x001fe400078e3cff */
[----:B------:R-:W-:Y:S02]  /*af10*/  LOP3.LUT R39, R20, 0xffffff00, R39, 0x78, !PT ;  /* 0xffffff0014277812 */ /* 0x000fe400078e7827 */
[----:B------:R-:W-:Y:S02]  /*af20*/  LOP3.LUT R2, R4, 0xff, R3, 0x48, !PT ;  /* 0x000000ff04027812 */ /* 0x000fe400078e4803 */
[----:B------:R-:W-:Y:S02]  /*af30*/  LOP3.LUT R20, R14, 0xffff, RZ, 0xc0, !PT ;  /* 0x0000ffff0e147812 */ /* 0x000fe400078ec0ff */
[----:B------:R-:W-:Y:S02]  /*af40*/  LEA R2, R2, UR5, 0x3 ;  /* 0x0000000502027c11 */ /* 0x000fe4000f8e18ff */
[----:B------:R-:W-:-:S02]  /*af50*/  SHF.R.U32.HI R20, RZ, 0x4, R20 ;  /* 0x00000004ff147819 */ /* 0x000fc40000011614 */
[----:B------:R-:W-:Y:S02]  /*af60*/  LOP3.LUT R39, R39, 0xffff00, R34, 0x78, !PT ;  /* 0x00ffff0027277812 */ /* 0x000fe400078e7822 */
[----:B------:R-:W0:Y:S01]  /*af70*/  LDS.64 R2, [R2] ;  /* 0x0000000002027984 */ /* 0x000e220000000a00 */
[----:B------:R-:W-:Y:S02]  /*af80*/  LOP3.LUT R20, R20, 0xf, RZ, 0xc0, !PT ;  /* 0x0000000f14147812 */ /* 0x000fe400078ec0ff */
[----:B------:R-:W-:Y:S02]  /*af90*/  LOP3.LUT R43, R4, 0xae, RZ, 0x3c, !PT ;  /* 0x000000ae042b7812 */ /* 0x000fe400078e3cff */
[----:B------:R-:W-:Y:S01]  /*afa0*/  SHF.R.U64 R44, R34, 0x18, R35 ;  /* 0x00000018222c7819 */ /* 0x000fe20000001223 */
[----:B------:R-:W-:Y:S01]  /*afb0*/  IMAD R31, R13, 0x10, R20 ;  /* 0x000000100d1f7824 */ /* 0x000fe200078e0214 */
[----:B------:R-:W-:Y:S02]  /*afc0*/  LOP3.LUT R43, R43, 0xff, RZ, 0xc0, !PT ;  /* 0x000000ff2b2b7812 */ /* 0x000fe400078ec0ff */
[----:B------:R-:W-:-:S04]  /*afd0*/  LOP3.LUT R34, R44, 0xffff, RZ, 0xc0, !PT ;  /* 0x0000ffff2c227812 */ /* 0x000fc800078ec0ff */
[----:B------:R-:W-:Y:S01]  /*afe0*/  POPC R43, R43 ;  /* 0x0000002b002b7309 */ /* 0x000fe20000000000 */
[----:B------:R-:W-:Y:S02]  /*aff0*/  LOP3.LUT R23, R34, 0xffffff, R23, 0x78, !PT ;  /* 0x00ffffff22177812 */ /* 0x000fe400078e7817 */
[----:B------:R-:W-:Y:S02]  /*b000*/  LOP3.LUT R34, R15, 0xffff, RZ, 0xc0, !PT ;  /* 0x0000ffff0f227812 */ /* 0x000fe400078ec0ff */
[----:B------:R-:W-:Y:S02]  /*b010*/  LOP3.LUT R23, R23, 0xffff0000, R44, 0x78, !PT ;  /* 0xffff000017177812 */ /* 0x000fe400078e782c */
[----:B------:R-:W-:-:S04]  /*b020*/  SHF.R.U32.HI R34, RZ, 0x4, R34 ;  /* 0x00000004ff227819 */ /* 0x000fc80000011622 */
[----:B------:R-:W-:Y:S01]  /*b030*/  LOP3.LUT R35, R34, 0xf, RZ, 0xc0, !PT ;  /* 0x0000000f22237812 */ /* 0x000fe200078ec0ff */
[----:B0-----:R-:W-:-:S05]  /*b040*/  IMAD.SHL.U32 R42, R2, 0x100, RZ ;  /* 0x00000100022a7824 */ /* 0x001fca00078e00ff */
[----:B------:R-:W-:-:S04]  /*b050*/  LOP3.LUT R21, R42, R39, RZ, 0x3c, !PT ;  /* 0x000000272a157212 */ /* 0x000fc800078e3cff */
[----:B------:R-:W-:Y:S02]  /*b060*/  SHF.R.U32.HI R20, RZ, 0x8, R21 ;  /* 0x00000008ff147819 */ /* 0x000fe40000011615 */
[----:B------:R-:W-:Y:S02]  /*b070*/  LOP3.LUT R21, R22, 0x30, RZ, 0x3c, !PT ;  /* 0x0000003016157812 */ /* 0x000fe400078e3cff */
[----:B------:R-:W-:Y:S02]  /*b080*/  LOP3.LUT R20, R31, 0xff, R20, 0x48, !PT ;  /* 0x000000ff1f147812 */ /* 0x000fe400078e4814 */
[----:B------:R-:W-:Y:S02]  /*b090*/  LOP3.LUT R41, R21, 0xff, RZ, 0xc0, !PT ;  /* 0x000000ff15297812 */ /* 0x000fe400078ec0ff */
[----:B------:R-:W-:Y:S02]  /*b0a0*/  LEA R20, R20, UR5, 0x3 ;  /* 0x0000000514147c11 */ /* 0x000fe4000f8e18ff */
[----:B------:R-:W0:Y:S01]  /*b0b0*/  POPC R40, R41 ;  /* 0x0000002900287309 */ /* 0x000e220000000000 */
[----:B------:R-:W-:-:S03]  /*b0c0*/  LOP3.LUT R22, R22, 0x3d, RZ, 0x3c, !PT ;  /* 0x0000003d16167812 */ /* 0x000fc600078e3cff */
[----:B------:R-:W1:Y:S01]  /*b0d0*/  LDS.64 R20, [R20] ;  /* 0x0000000014147984 */ /* 0x000e620000000a00 */
[----:B0-----:R-:W-:Y:S02]  /*b0e0*/  IADD3 R40, PT, PT, R43, R37, R40 ;  /* 0x000000252b287210 */ /* 0x001fe40007ffe028 */
[----:B------:R-:W-:Y:S02]  /*b0f0*/  SHF.R.U32.HI R37, RZ, 0x10, R3 ;  /* 0x00000010ff257819 */ /* 0x000fe40000011603 */
[----:B------:R-:W-:Y:S01]  /*b100*/  LOP3.LUT R43, R22, 0xff, RZ, 0xc0, !PT ;  /* 0x000000ff162b7812 */ /* 0x000fe200078ec0ff */
[----:B------:R-:W-:Y:S01]  /*b110*/  IMAD R22, R14, 0x10, R35 ;  /* 0x000000100e167824 */ /* 0x000fe200078e0223 */
[----:B------:R-:W-:-:S04]  /*b120*/  LOP3.LUT R42, R42, 0xff0000, R37, 0xc8, !PT ;  /* 0x00ff00002a2a7812 */ /* 0x000fc800078ec825 */
[----:B------:R-:W-:Y:S01]  /*b130*/  LOP3.LUT R39, R42, 0xffff0000, R39, 0x78, !PT ;  /* 0xffff00002a277812 */ /* 0x000fe200078e7827 */
[----:B------:R-:W-:Y:S01]  /*b140*/  POPC R43, R43 ;  /* 0x0000002b002b7309 */ /* 0x000fe20000000000 */
[----:B------:R-:W-:-:S04]  /*b150*/  LOP3.LUT R34, R22, 0xea, RZ, 0x3c, !PT ;  /* 0x000000ea16227812 */ /* 0x000fc800078e3cff */
[----:B------:R-:W-:Y:S02]  /*b160*/  LOP3.LUT R41, R34, 0xff, RZ, 0xc0, !PT ;  /* 0x000000ff22297812 */ /* 0x000fe400078ec0ff */
[----:B------:R-:W-:-:S04]  /*b170*/  LOP3.LUT R34, R4, 0xaf, RZ, 0x3c, !PT ;  /* 0x000000af04227812 */ /* 0x000fc800078e3cff */
[----:B------:R-:W-:Y:S01]  /*b180*/  LOP3.LUT R45, R34, 0xff, RZ, 0xc0, !PT ;  /* 0x000000ff222d7812 */ /* 0x000fe200078ec0ff */
[----:B------:R-:W-:Y:S01]  /*b190*/  POPC R41, R41 ;  /* 0x0000002900297309 */ /* 0x000fe20000000000 */
[----:B-1----:R-:W-:-:S07]  /*b1a0*/  IMAD.U32 R42, R20, 0x10000, RZ ;  /* 0x00010000142a7824 */ /* 0x002fce00078e00ff */
[----:B------:R-:W0:Y:S01]  /*b1b0*/  POPC R45, R45 ;  /* 0x0000002d002d7309 */ /* 0x000e220000000000 */
[----:B------:R-:W-:Y:S02]  /*b1c0*/  LOP3.LUT R35, R42, R39, RZ, 0x3c, !PT ;  /* 0x000000272a237212 */ /* 0x000fe400078e3cff */
[----:B------:R-:W-:Y:S02]  /*b1d0*/  SHF.R.U64 R42, R2, 0x10, R3 ;  /* 0x00000010022a7819 */ /* 0x000fe40000001203 */
[----:B------:R-:W-:Y:S02]  /*b1e0*/  SHF.R.U32.HI R35, RZ, 0x10, R35 ;  /* 0x00000010ff237819 */ /* 0x000fe40000011623 */
[----:B------:R-:W-:Y:S02]  /*b1f0*/  LOP3.LUT R2, R31, 0xaa, RZ, 0x3c, !PT ;  /* 0x000000aa1f027812 */ /* 0x000fe400078e3cff */
[----:B------:R-:W-:Y:S02]  /*b200*/  LOP3.LUT R4, R22, 0xff, R35, 0x48, !PT ;  /* 0x000000ff16047812 */ /* 0x000fe400078e4823 */
[----:B------:R-:W-:-:S02]  /*b210*/  LOP3.LUT R44, R2, 0xff, RZ, 0xc0, !PT ;  /* 0x000000ff022c7812 */ /* 0x000fc400078ec0ff */
[----:B------:R-:W-:Y:S02]  /*b220*/  LEA R34, R4, UR5, 0x3 ;  /* 0x0000000504227c11 */ /* 0x000fe4000f8e18ff */
[----:B------:R-:W1:Y:S01]  /*b230*/  POPC R4, R44 ;  /* 0x0000002c00047309 */ /* 0x000e620000000000 */
[--C-:B------:R-:W-:Y:S02]  /*b240*/  LOP3.LUT R3, R23, 0xff, R42.reuse, 0x78, !PT ;  /* 0x000000ff17037812 */ /* 0x100fe400078e782a */
[----:B0-----:R-:W-:Y:S01]  /*b250*/  IADD3 R2, PT, PT, R45, R0, R43 ;  /* 0x000000002d027210 */ /* 0x001fe20007ffe02b */
[----:B------:R-:W0:Y:S01]  /*b260*/  LDS.64 R34, [R34] ;  /* 0x0000000022227984 */ /* 0x000e220000000a00 */
[----:B------:R-:W-:Y:S02]  /*b270*/  LOP3.LUT R0, R16, 0xffff, RZ, 0xc0, !PT ;  /* 0x0000ffff10007812 */ /* 0x000fe400078ec0ff */
[----:B------:R-:W-:Y:S02]  /*b280*/  LOP3.LUT R3, R3, 0xffff00, R42, 0x78, !PT ;  /* 0x00ffff0003037812 */ /* 0x000fe400078e782a */
[----:B------:R-:W-:-:S02]  /*b290*/  SHF.R.U32.HI R0, RZ, 0x4, R0 ;  /* 0x00000004ff007819 */ /* 0x000fc40000011600 */
[----:B------:R-:W-:Y:S02]  /*b2a0*/  LOP3.LUT R42, R3, 0xff000000, R42, 0x78, !PT ;  /* 0xff000000032a7812 */ /* 0x000fe400078e782a */
[----:B------:R-:W-:Y:S02]  /*b2b0*/  SHF.R.U64 R3, R20, 0x8, R21 ;  /* 0x0000000814037819 */ /* 0x000fe40000001215 */
[----:B------:R-:W-:Y:S02]  /*b2c0*/  LOP3.LUT R0, R0, 0xf, RZ, 0xc0, !PT ;  /* 0x0000000f00007812 */ /* 0x000fe400078ec0ff */
[----:B-1----:R-:W-:Y:S02]  /*b2d0*/  IADD3 R4, PT, PT, R41, R40, R4 ;  /* 0x0000002829047210 */ /* 0x002fe40007ffe004 */
[----:B------:R-:W-:Y:S01]  /*b2e0*/  LOP3.LUT R41, R42, 0xffff, R3, 0x78, !PT ;  /* 0x0000ffff2a297812 */ /* 0x000fe200078e7803 */
[----:B------:R-:W-:Y:S01]  /*b2f0*/  IMAD R0, R15, 0x10, R0 ;  /* 0x000000100f007824 */ /* 0x000fe200078e0200 */
[----:B------:R-:W-:-:S02]  /*b300*/  LOP3.LUT R22, R22, 0xfe, RZ, 0x3c, !PT ;  /* 0x000000fe16167812 */ /* 0x000fc400078e3cff */
[----:B------:R-:W-:Y:S02]  /*b310*/  LOP3.LUT R31, R31, 0xea, RZ, 0x3c, !PT ;  /* 0x000000ea1f1f7812 */ /* 0x000fe400078e3cff */
[----:B------:R-:W-:Y:S02]  /*b320*/  LOP3.LUT R42, R22, 0xff, RZ, 0xc0, !PT ;  /* 0x000000ff162a7812 */ /* 0x000fe400078ec0ff */
[----:B------:R-:W-:-:S04]  /*b330*/  LOP3.LUT R40, R31, 0xff, RZ, 0xc0, !PT ;  /* 0x000000ff1f287812 */ /* 0x000fc800078ec0ff */
[----:B------:R-:W-:Y:S08]  /*b340*/  POPC R42, R42 ;  /* 0x0000002a002a7309 */ /* 0x000ff00000000000 */
[----:B------:R1:W2:Y:S01]  /*b350*/  POPC R31, R40 ;  /* 0x00000028001f7309 */ /* 0x0002a20000000000 */
[----:B0-----:R-:W-:-:S04]  /*b360*/  LOP3.LUT R23, R34, R41, RZ, 0x3c, !PT ;  /* 0x0000002922177212 */ /* 0x001fc800078e3cff */
[----:B------:R-:W-:Y:S02]  /*b370*/  LOP3.LUT R20, R0, 0xff, R23, 0x48, !PT ;  /* 0x000000ff00147812 */ /* 0x000fe400078e4817 */
[----:B-1----:R-:W-:Y:S02]  /*b380*/  SHF.R.U32.HI R40, RZ, 0x8, R21 ;  /* 0x00000008ff287819 */ /* 0x002fe40000011615 */
[----:B------:R-:W-:Y:S02]  /*b390*/  LEA R20, R20, UR5, 0x3 ;  /* 0x0000000514147c11 */ /* 0x000fe4000f8e18ff */
[----:B--2---:R-:W-:Y:S02]  /*b3a0*/  IADD3 R31, PT, PT, R42, R2, R31 ;  /* 0x000000022a1f7210 */ /* 0x004fe40007ffe01f */
[----:B------:R-:W-:Y:S01]  /*b3b0*/  LOP3.LUT R2, R3, 0xffff0000, RZ, 0xc0, !PT ;  /* 0xffff000003027812 */ /* 0x000fe200078ec0ff */
[----:B------:R-:W0:Y:S01]  /*b3c0*/  LDS.64 R22, [R20] ;  /* 0x0000000014167984 */ /* 0x000e220000000a00 */
[----:B------:R-:W-:-:S02]  /*b3d0*/  LOP3.LUT R42, R37, 0xff, RZ, 0xc0, !PT ;  /* 0x000000ff252a7812 */ /* 0x000fc400078ec0ff */
[----:B------:R-:W-:Y:S02]  /*b3e0*/  LOP3.LUT R41, R2, 0xffffff00, R41, 0x78, !PT ;  /* 0xffffff0002297812 */ /* 0x000fe400078e7829 */
[----:B------:R-:W-:Y:S02]  /*b3f0*/  LOP3.LUT R2, R17, 0xffff, RZ, 0xc0, !PT ;  /* 0x0000ffff11027812 */ /* 0x000fe400078ec0ff */
[----:B------:R-:W-:Y:S02]  /*b400*/  LOP3.LUT R41, R41, 0xffffff00, R34, 0x78, !PT ;  /* 0xffffff0029297812 */ /* 0x000fe400078e7822 */
[----:B------:R-:W-:Y:S02]  /*b410*/  SHF.R.U32.HI R2, RZ, 0x4, R2 ;  /* 0x00000004ff027819 */ /* 0x000fe40000011602 */
[----:B------:R-:W-:Y:S02]  /*b420*/  LOP3.LUT R21, R42, 0xff000000, R39, 0x78, !PT ;  /* 0xff0000002a157812 */ /* 0x000fe400078e7827 */
[----:B------:R-:W-:-:S02]  /*b430*/  LOP3.LUT R43, R2, 0xf, RZ, 0xc0, !PT ;  /* 0x0000000f022b7812 */ /* 0x000fc400078ec0ff */
[----:B------:R-:W-:Y:S02]  /*b440*/  LOP3.LUT R40, R40, 0xffff, RZ, 0xc0, !PT ;  /* 0x0000ffff28287812 */ /* 0x000fe400078ec0ff */
[----:B------:R-:W-:Y:S01]  /*b450*/  LOP3.LUT R37, R33, 0xffff, RZ, 0xc0, !PT ;  /* 0x0000ffff21257812 */ /* 0x000fe200078ec0ff */
[----:B------:R-:W-:Y:S01]  /*b460*/  IMAD R34, R16, 0x10, R43 ;  /* 0x0000001010227824 */ /* 0x000fe200078e022b */
[----:B------:R-:W-:-:S04]  /*b470*/  LOP3.LUT R21, R40, 0xff0000ff, R21, 0x78, !PT ;  /* 0xff0000ff28157812 */ /* 0x000fc800078e7815 */
[----:B------:R-:W-:Y:S01]  /*b480*/  LOP3.LUT R40, R21, 0xffffff, R35, 0x78, !PT ;  /* 0x00ffffff15287812 */ /* 0x000fe200078e7823 */
[----:B0-----:R-:W-:-:S05]  /*b490*/  IMAD.SHL.U32 R20, R22, 0x100, RZ ;  /* 0x0000010016147824 */ /* 0x001fca00078e00ff */
[----:B------:R-:W-:Y:S02]  /*b4a0*/  LOP3.LUT R3, R20, 0xffff, R41, 0x48, !PT ;  /* 0x0000ffff14037812 */ /* 0x000fe400078e4829 */
[----:B------:R-:W-:Y:S02]  /*b4b0*/  LOP3.LUT R42, R41, 0xffff0000, R20, 0x78, !PT ;  /* 0xffff0000292a7812 */ /* 0x000fe400078e7814 */
[----:B------:R-:W-:Y:S02]  /*b4c0*/  SHF.R.U32.HI R3, RZ, 0x8, R3 ;  /* 0x00000008ff037819 */ /* 0x000fe40000011603 */
[----:B------:R-:W-:Y:S02]  /*b4d0*/  SHF.R.U32.HI R20, RZ, 0x4, R37 ;  /* 0x00000004ff147819 */ /* 0x000fe40000011625 */
[----:B------:R-:W-:Y:S02]  /*b4e0*/  LOP3.LUT R3, R34, 0xff, R3, 0x48, !PT ;  /* 0x000000ff22037812 */ /* 0x000fe400078e4803 */
[----:B------:R-:W-:-:S02]  /*b4f0*/  LOP3.LUT R20, R20, 0xf, RZ, 0xc0, !PT ;  /* 0x0000000f14147812 */ /* 0x000fc400078ec0ff */
[----:B------:R-:W-:Y:S02]  /*b500*/  LEA R3, R3, UR5, 0x3 ;  /* 0x0000000503037c11 */ /* 0x000fe4000f8e18ff */
[--C-:B------:R-:W-:Y:S01]  /*b510*/  SHF.L.U64.HI R41, R22, 0x8, R23.reuse ;  /* 0x0000000816297819 */ /* 0x100fe20000010217 */
[----:B------:R-:W-:Y:S01]  /*b520*/  IMAD R35, R17, 0x10, R20 ;  /* 0x0000001011237824 */ /* 0x000fe200078e0214 */
[----:B------:R-:W-:Y:S02]  /*b530*/  SHF.R.U32.HI R23, RZ, 0x10, R23 ;  /* 0x00000010ff177819 */ /* 0x000fe40000011617 */
[----:B------:R-:W0:Y:S01]  /*b540*/  LDS.64 R2, [R3] ;  /* 0x0000000003027984 */ /* 0x000e220000000a00 */
[----:B------:R-:W-:Y:S02]  /*b550*/  LOP3.LUT R34, R34, 0xab, RZ, 0x3c, !PT ;  /* 0x000000ab22227812 */ /* 0x000fe400078e3cff */
[----:B------:R-:W-:Y:S01]  /*b560*/  LOP3.LUT R22, R23, 0xff0000ff, R42, 0x48, !PT ;  /* 0xff0000ff17167812 */ /* 0x000fe200078e482a */
[C---:B0-----:R-:W-:Y:S01]  /*b570*/  IMAD.U32 R39, R2.reuse, 0x10000, RZ ;  /* 0x0001000002277824 */ /* 0x041fe200078e00ff */
[----:B------:R-:W-:-:S02]  /*b580*/  SHF.L.U64.HI R37, R2, 0x10, R3 ;  /* 0x0000001002257819 */ /* 0x000fc40000010203 */
[----:B------:R-:W-:Y:S02]  /*b590*/  SHF.R.U32.HI R23, RZ, 0x8, R3 ;  /* 0x00000008ff177819 */ /* 0x000fe40000011603 */
[----:B------:R-:W-:Y:S02]  /*b5a0*/  LOP3.LUT R2, R39, R42, RZ, 0x3c, !PT ;  /* 0x0000002a27027212 */ /* 0x000fe400078e3cff */
[----:B------:R-:W-:Y:S02]  /*b5b0*/  LOP3.LUT R21, R37, R40, RZ, 0x3c, !PT ;  /* 0x0000002825157212 */ /* 0x000fe400078e3cff */
[----:B------:R-:W-:Y:S02]  /*b5c0*/  LOP3.LUT R40, R40, 0xffff, R41, 0x78, !PT ;  /* 0x0000ffff28287812 */ /* 0x000fe400078e7829 */
[----:B------:R-:W-:Y:S02]  /*b5d0*/  SHF.R.U64 R2, R2, 0x10, R21 ;  /* 0x0000001002027819 */ /* 0x000fe40000001215 */
[----:B------:R-:W-:-:S02]  /*b5e0*/  LOP3.LUT R40, R40, 0xff0000, R41, 0x78, !PT ;  /* 0x00ff000028287812 */ /* 0x000fc400078e7829 */
[----:B------:R-:W-:Y:S02]  /*b5f0*/  LOP3.LUT R2, R35, 0xff, R2, 0x48, !PT ;  /* 0x000000ff23027812 */ /* 0x000fe400078e4802 */
[----:B------:R-:W-:Y:S02]  /*b600*/  LOP3.LUT R22, R22, 0xff000000, R39, 0x78, !PT ;  /* 0xff00000016167812 */ /* 0x000fe400078e7827 */
[----:B------:R-:W-:Y:S02]  /*b610*/  LEA R2, R2, UR5, 0x3 ;  /* 0x0000000502027c11 */ /* 0x000fe4000f8e18ff */
[--C-:B------:R-:W-:Y:S02]  /*b620*/  LOP3.LUT R41, R40, 0xff, R37.reuse, 0x78, !PT ;  /* 0x000000ff28297812 */ /* 0x100fe400078e7825 */
[----:B------:R-:W-:Y:S01]  /*b630*/  LOP3.LUT R23, R23, 0xffff, RZ, 0xc0, !PT ;  /* 0x0000ffff17177812 */ /* 0x000fe200078ec0ff */
[----:B------:R-:W0:Y:S01]  /*b640*/  LDS.64 R20, [R2] ;  /* 0x0000000002147984 */ /* 0x000e220000000a00 */
[----:B------:R-:W-:-:S02]  /*b650*/  LOP3.LUT R37, R41, 0xffff00, R37, 0x78, !PT ;  /* 0x00ffff0029257812 */ /* 0x000fc400078e7825 */
[----:B------:R-:W-:Y:S01]  /*b660*/  LOP3.LUT R23, R23, 0xff, R22, 0x78, !PT ;  /* 0x000000ff17177812 */ /* 0x000fe200078e7816 */
[C---:B0-----:R-:W-:Y:S01]  /*b670*/  IMAD.SHL.U32 R39, R20.reuse, 0x1000000, RZ ;  /* 0x0100000014277824 */ /* 0x041fe200078e00ff */
[----:B------:R-:W-:-:S04]  /*b680*/  SHF.L.U64.HI R40, R20, 0x18, R21 ;  /* 0x0000001814287819 */ /* 0x000fc80000010215 */
[C---:B------:R-:W-:Y:S02]  /*b690*/  LOP3.LUT R3, R39.reuse, R22, RZ, 0x3c, !PT ;  /* 0x0000001627037212 */ /* 0x040fe400078e3cff */
[----:B------:R-:W-:Y:S02]  /*b6a0*/  LOP3.LUT R2, R40, R41, RZ, 0x3c, !PT ;  /* 0x0000002928027212 */ /* 0x000fe400078e3cff */
[----:B------:R-:W-:Y:S02]  /*b6b0*/  LOP3.LUT R20, R39, 0xff, R21, 0xc8, !PT ;  /* 0x000000ff27147812 */ /* 0x000fe400078ec815 */
[----:B------:R-:W-:Y:S01]  /*b6c0*/  SHF.R.U64 R3, R3, 0x18, R2 ;  /* 0x0000001803037819 */ /* 0x000fe20000001202 */
[----:B------:R-:W-:Y:S01]  /*b6d0*/  IMAD.SHL.U32 R2, R33, 0x10, RZ ;  /* 0x0000001021027824 */ /* 0x000fe200078e00ff */
[----:B------:R-:W-:Y:S02]  /*b6e0*/  LOP3.LUT R22, R21, 0xffff00, RZ, 0xc0, !PT ;  /* 0x00ffff0015167812 */ /* 0x000fe400078ec0ff */
[----:B------:R-:W-:-:S02]  /*b6f0*/  LOP3.LUT R37, R37, 0xffff, R40, 0x78, !PT ;  /* 0x0000ffff25257812 */ /* 0x000fc400078e7828 */
[C---:B------:R-:W-:Y:S02]  /*b700*/  LOP3.LUT R3, R2.reuse, 0xff, R3, 0x48, !PT ;  /* 0x000000ff02037812 */ /* 0x040fe400078e4803 */
[C---:B------:R-:W-:Y:S02]  /*b710*/  LOP3.LUT R21, R2.reuse, 0x41, RZ, 0x3c, !PT ;  /* 0x0000004102157812 */ /* 0x040fe400078e3cff */
[----:B------:R-:W-:Y:S02]  /*b720*/  LEA R3, R3, UR5, 0x3 ;  /* 0x0000000503037c11 */ /* 0x000fe4000f8e18ff */
[----:B------:R-:W-:Y:S02]  /*b730*/  LOP3.LUT R39, R2, 0x63, RZ, 0x3c, !PT ;  /* 0x0000006302277812 */ /* 0x000fe400078e3cff */
[----:B------:R-:W-:Y:S02]  /*b740*/  LOP3.LUT R23, R22, R20, R23, 0x96, !PT ;  /* 0x0000001416177212 */ /* 0x000fe400078e9617 */
[----:B------:R-:W0:Y:S01]  /*b750*/  LDS.64 R2, [R3] ;  /* 0x0000000003027984 */ /* 0x000e220000000a00 */
[----:B------:R-:W-:-:S02]  /*b760*/  LOP3.LUT R22, R34, 0xff, RZ, 0xc0, !PT ;  /* 0x000000ff22167812 */ /* 0x000fc400078ec0ff */
[C---:B------:R-:W-:Y:S02]  /*b770*/  LOP3.LUT R34, R0.reuse, 0xaa, RZ, 0x3c, !PT ;  /* 0x000000aa00227812 */ /* 0x040fe400078e3cff */
[----:B------:R-:W-:Y:S02]  /*b780*/  LOP3.LUT R0, R0, 0xaf, RZ, 0x3c, !PT ;  /* 0x000000af00007812 */ /* 0x000fe400078e3cff */
[----:B------:R-:W-:Y:S01]  /*b790*/  LOP3.LUT R20, R39, 0xf3, RZ, 0xc0, !PT ;  /* 0x000000f327147812 */ /* 0x000fe200078ec0ff */
[----:B------:R-:W-:Y:S01]  /*b7a0*/  POPC R22, R22 ;  /* 0x0000001600167309 */ /* 0x000fe20000000000 */
[----:B------:R-:W-:Y:S02]  /*b7b0*/  LOP3.LUT R39, R34, 0xff, RZ, 0xc0, !PT ;  /* 0x000000ff22277812 */ /* 0x000fe400078ec0ff */
[----:B------:R-:W-:Y:S02]  /*b7c0*/  LOP3.LUT R34, R0, 0xff, RZ, 0xc0, !PT ;  /* 0x000000ff00227812 */ /* 0x000fe400078ec0ff */
[----:B------:R-:W-:-:S02]  /*b7d0*/  LOP3.LUT R0, R35, 0xc6, RZ, 0x3c, !PT ;  /* 0x000000c623007812 */ /* 0x000fc400078e3cff */
[----:B------:R-:W-:Y:S01]  /*b7e0*/  LOP3.LUT R37, R37, 0xff0000, R40, 0x78, !PT ;  /* 0x00ff000025257812 */ /* 0x000fe200078e7828 */
[----:B------:R-:W1:Y:S01]  /*b7f0*/  POPC R39, R39 ;  /* 0x0000002700277309 */ /* 0x000e620000000000 */
[----:B------:R-:W-:Y:S02]  /*b800*/  LOP3.LUT R21, R21, 0xf1, RZ, 0xc0, !PT ;  /* 0x000000f115157812 */ /* 0x000fe400078ec0ff */
[----:B------:R-:W-:Y:S02]  /*b810*/  LOP3.LUT R40, R0, 0xff, RZ, 0xc0, !PT ;  /* 0x000000ff00287812 */ /* 0x000fe400078ec0ff */
[----:B------:R-:W-:-:S03]  /*b820*/  LOP3.LUT R35, R35, 0xce, RZ, 0x3c, !PT ;  /* 0x000000ce23237812 */ /* 0x000fc600078e3cff */
[----:B------:R-:W2:Y:S01]  /*b830*/  POPC R34, R34 ;  /* 0x0000002200227309 */ /* 0x000ea20000000000 */
[----:B------:R-:W-:Y:S02]  /*b840*/  LOP3.LUT R35, R35, 0xff, RZ, 0xc0, !PT ;  /* 0x000000ff23237812 */ /* 0x000fe400078ec0ff */
[----:B-1----:R-:W-:-:S05]  /*b850*/  IADD3 R39, PT, PT, R22, R4, R39 ;  /* 0x0000000416277210 */ /* 0x002fca0007ffe027 */
[----:B------:R-:W-:Y:S01]  /*b860*/  POPC R21, R21 ;  /* 0x0000001500157309 */ /* 0x000fe20000000000 */
[----:B--2---:R-:W-:-:S07]  /*b870*/  IADD3 R31, PT, PT, R22, R31, R34 ;  /* 0x0000001f161f7210 */ /* 0x004fce0007ffe022 */
[----:B------:R-:W1:Y:S01]  /*b880*/  POPC R40, R40 ;  /* 0x0000002800287309 */ /* 0x000e620000000000 */
[----:B0-----:R-:W-:Y:S02]  /*b890*/  SHF.R.U64 R0, R2, 0x18, R3 ;  /* 0x0000001802007819 */ /* 0x001fe40000001203 */
[----:B------:R-:W-:Y:S02]  /*b8a0*/  LOP3.LUT R37, R37, 0xff, R2, 0x78, !PT ;  /* 0x000000ff25257812 */ /* 0x000fe400078e7802 */
[----:B------:R-:W-:Y:S02]  /*b8b0*/  LOP3.LUT R23, R23, 0xffff, R0, 0x78, !PT ;  /* 0x0000ffff17177812 */ /* 0x000fe400078e7800 */
[----:B------:R-:W-:Y:S01]  /*b8c0*/  LOP3.LUT R2, R37, 0xffff00, R2, 0x78, !PT ;  /* 0x00ffff0025027812 */ /* 0x000fe200078e7802 */
[----:B------:R-:W-:Y:S01]  /*b8d0*/  POPC R20, R20 ;  /* 0x0000001400147309 */ /* 0x000fe20000000000 */
[----:B------:R-:W-:Y:S02]  /*b8e0*/  LOP3.LUT R34, R23, 0xca, RZ, 0x3c, !PT ;  /* 0x000000ca17227812 */ /* 0x000fe400078e3cff */
[----:B------:R-:W-:-:S02]  /*b8f0*/  SHF.R.U32.HI R42, RZ, 0x8, R2 ;  /* 0x00000008ff2a7819 */ /* 0x000fc40000011602 */
[----:B------:R-:W-:Y:S02]  /*b900*/  LOP3.LUT R3, R37, 0x93, RZ, 0x3c, !PT ;  /* 0x0000009325037812 */ /* 0x000fe400078e3cff */
[----:B-1----:R-:W-:Y:S01]  /*b910*/  IADD3 R40, PT, PT, R21, R39, R40 ;  /* 0x0000002715287210 */ /* 0x002fe20007ffe028 */
[----:B------:R-:W0:Y:S01]  /*b920*/  POPC R35, R35 ;  /* 0x0000002300237309 */ /* 0x000e220000000000 */
[----:B------:R-:W-:Y:S02]  /*b930*/  LOP3.LUT R21, R34, 0xff, RZ, 0xc0, !PT ;  /* 0x000000ff22157812 */ /* 0x000fe400078ec0ff */
[----:B------:R-:W-:Y:S02]  /*b940*/  LOP3.LUT R34, R42, 0x19, RZ, 0x3c, !PT ;  /* 0x000000192a227812 */ /* 0x000fe400078e3cff */
[----:B------:R-:W-:Y:S02]  /*b950*/  LOP3.LUT R37, R37, 0x9b, RZ, 0x3c, !PT ;  /* 0x0000009b25257812 */ /* 0x000fe400078e3cff */
[----:B------:R-:W-:Y:S01]  /*b960*/  LOP3.LUT R3, R3, 0xff, RZ, 0xc0, !PT ;  /* 0x000000ff03037812 */ /* 0x000fe200078ec0ff */
[----:B------:R-:W-:Y:S01]  /*b970*/  POPC R21, R21 ;  /* 0x0000001500157309 */ /* 0x000fe20000000000 */
[----:B------:R-:W-:-:S02]  /*b980*/  LOP3.LUT R34, R34, 0xff, RZ, 0xc0, !PT ;  /* 0x000000ff22227812 */ /* 0x000fc400078ec0ff */
[----:B------:R-:W-:Y:S02]  /*b990*/  LOP3.LUT R41, R37, 0xff, RZ, 0xc0, !PT ;  /* 0x000000ff25297812 */ /* 0x000fe400078ec0ff */
[----:B------:R-:W-:Y:S02]  /*b9a0*/  LOP3.LUT R37, R23, 0xc2, RZ, 0x3c, !PT ;  /* 0x000000c217257812 */ /* 0x000fe400078e3cff */
[----:B------:R-:W-:Y:S01]  /*b9b0*/  LOP3.LUT R39, R42, 0x39, RZ, 0x3c, !PT ;  /* 0x000000392a277812 */ /* 0x000fe200078e3cff */
[----:B------:R-:W-:Y:S01]  /*b9c0*/  POPC R3, R3 ;  /* 0x0000000300037309 */ /* 0x000fe20000000000 */
[----:B------:R-:W-:Y:S02]  /*b9d0*/  LOP3.LUT R37, R37, 0xff, RZ, 0xc0, !PT ;  /* 0x000000ff25257812 */ /* 0x000fe400078ec0ff */
[----:B0-----:R-:W-:Y:S02]  /*b9e0*/  IADD3 R35, PT, PT, R20, R31, R35 ;  /* 0x0000001f14237210 */ /* 0x001fe40007ffe023 */
[----:B------:R-:W-:-:S03]  /*b9f0*/  LOP3.LUT R39, R39, 0xff, RZ, 0xc0, !PT ;  /* 0x000000ff27277812 */ /* 0x000fc600078ec0ff */
[----:B------:R-:W0:Y:S08]  /*ba00*/  POPC R34, R34 ;  /* 0x0000002200227309 */ /* 0x000e300000000000 */
[----:B------:R1:W-:Y:S01]  /*ba10*/  POPC R4, R41 ;  /* 0x0000002900047309 */ /* 0x0003e20000000000 */
[----:B0-----:R-:W-:-:S07]  /*ba20*/  IADD3 R3, PT, PT, R34, R40, R3 ;  /* 0x0000002822037210 */ /* 0x001fce0007ffe003 */
[----:B------:R0:W-:Y:S01]  /*ba30*/  POPC R22, R37 ;  /* 0x0000002500167309 */ /* 0x0001e20000000000 */
[----:B-1----:R-:W-:-:S04]  /*ba40*/  SHF.R.U64 R41, R23, 0x8, R2 ;  /* 0x0000000817297819 */ /* 0x002fc80000001202 */
[----:B------:R-:W-:-:S03]  /*ba50*/  LOP3.LUT R20, R41, 0x43, RZ, 0x3c, !PT ;  /* 0x0000004329147812 */ /* 0x000fc600078e3cff */
[----:B------:R1:W2:Y:S01]  /*ba60*/  POPC R31, R39 ;  /* 0x00000027001f7309 */ /* 0x0002a20000000000 */
[----:B0-----:R-:W-:Y:S02]  /*ba70*/  LOP3.LUT R37, R41, 0x6f, RZ, 0x3c, !PT ;  /* 0x0000006f29257812 */ /* 0x001fe400078e3cff */
[----:B------:R-:W-:Y:S02]  /*ba80*/  SHF.R.U32.HI R41, RZ, 0x10, R2 ;  /* 0x00000010ff297819 */ /* 0x000fe40000011602 */
[----:B------:R-:W-:Y:S02]  /*ba90*/  LOP3.LUT R42, R37, 0xff, RZ, 0xc0, !PT ;  /* 0x000000ff252a7812 */ /* 0x000fe400078ec0ff */
[----:B------:R-:W-:Y:S02]  /*baa0*/  LOP3.LUT R37, R23, 0xffff0000, R0, 0x78, !PT ;  /* 0xffff000017257812 */ /* 0x000fe400078e7800 */
[----:B------:R-:W-:Y:S01]  /*bab0*/  LOP3.LUT R23, R41, 0x31, RZ, 0x3c, !PT ;  /* 0x0000003129177812 */ /* 0x000fe200078e3cff */
[----:B------:R-:W-:Y:S01]  /*bac0*/  POPC R0, R42 ;  /* 0x0000002a00007309 */ /* 0x000fe20000000000 */
[----:B------:R-:W-:-:S02]  /*bad0*/  SHF.R.U64 R40, R37, 0x10, R2 ;  /* 0x0000001025287819 */ /* 0x000fc40000001202 */
[----:B------:R-:W-:Y:S02]  /*bae0*/  SHF.R.U64 R43, R37, 0x18, R2 ;  /* 0x00000018252b7819 */ /* 0x000fe40000001202 */
[----:B------:R-:W-:Y:S02]  /*baf0*/  LOP3.LUT R23, R23, 0xff, RZ, 0xc0, !PT ;  /* 0x000000ff17177812 */ /* 0x000fe400078ec0ff */
[C---:B------:R-:W-:Y:S02]  /*bb00*/  LOP3.LUT R2, R40.reuse, 0xcd, RZ, 0x3c, !PT ;  /* 0x000000cd28027812 */ /* 0x040fe400078e3cff */
[----:B-1----:R-:W-:Y:S02]  /*bb10*/  LOP3.LUT R39, R40, 0xc9, RZ, 0x3c, !PT ;  /* 0x000000c928277812 */ /* 0x002fe400078e3cff */
[----:B------:R-:W-:Y:S01]  /*bb20*/  LOP3.LUT R20, R20, 0xff, RZ, 0xc0, !PT ;  /* 0x000000ff14147812 */ /* 0x000fe200078ec0ff */
[----:B------:R-:W0:Y:S01]  /*bb30*/  POPC R23, R23 ;  /* 0x0000001700177309 */ /* 0x000e220000000000 */
[----:B------:R-:W-:-:S02]  /*bb40*/  LOP3.LUT R40, R2, 0xff, RZ, 0xc0, !PT ;  /* 0x000000ff02287812 */ /* 0x000fc400078ec0ff */
[----:B------:R-:W-:Y:S02]  /*bb50*/  LOP3.LUT R2, R43, 0x57, RZ, 0x3c, !PT ;  /* 0x000000572b027812 */ /* 0x000fe400078e3cff */
[----:B------:R-:W-:Y:S02]  /*bb60*/  LOP3.LUT R39, R39, 0xff, RZ, 0xc0, !PT ;  /* 0x000000ff27277812 */ /* 0x000fe400078ec0ff */
[----:B------:R-:W-:Y:S01]  /*bb70*/  LOP3.LUT R41, R41, 0xb3, RZ, 0x3c, !PT ;  /* 0x000000b329297812 */ /* 0x000fe200078e3cff */
[----:B------:R-:W-:Y:S01]  /*bb80*/  POPC R20, R20 ;  /* 0x0000001400147309 */ /* 0x000fe20000000000 */
[----:B------:R-:W-:Y:S02]  /*bb90*/  LOP3.LUT R2, R2, 0xff, RZ, 0xc0, !PT ;  /* 0x000000ff02027812 */ /* 0x000fe400078ec0ff */
[----:B------:R-:W-:Y:S02]  /*bba0*/  LOP3.LUT R41, R41, 0xff, RZ, 0xc0, !PT ;  /* 0x000000ff29297812 */ /* 0x000fe400078ec0ff */
[----:B--2---:R-:W-:-:S02]  /*bbb0*/  IADD3 R4, PT, PT, R31, R35, R4 ;  /* 0x000000231f047210 */ /* 0x004fc40007ffe004 */
[----:B0-----:R-:W-:Y:S01]  /*bbc0*/  IADD3 R3, PT, PT, R22, R3, R23 ;  /* 0x0000000316037210 */ /* 0x001fe20007ffe017 */
[----:B------:R-:W0:Y:S08]  /*bbd0*/  POPC R37, R39 ;  /* 0x0000002700257309 */ /* 0x000e300000000000 */
[----:B------:R-:W1:Y:S01]  /*bbe0*/  POPC R34, R41 ;  /* 0x0000002900227309 */ /* 0x000e620000000000 */
[----:B0-----:R-:W-:-:S07]  /*bbf0*/  IADD3 R3, PT, PT, R37, R3, R20 ;  /* 0x0000000325037210 */ /* 0x001fce0007ffe014 */
[----:B------:R-:W0:Y:S01]  /*bc00*/  POPC R2, R2 ;  /* 0x0000000200027309 */ /* 0x000e220000000000 */
[----:B-1----:R-:W-:-:S07]  /*bc10*/  IADD3 R21, PT, PT, R21, R4, R34 ;  /* 0x0000000415157210 */ /* 0x002fce0007ffe022 */
[----:B------:R-:W1:Y:S01]  /*bc20*/  POPC R40, R40 ;  /* 0x0000002800287309 */ /* 0x000e620000000000 */
[----:B0-----:R-:W-:-:S05]  /*bc30*/  IMAD.IADD R3, R3, 0x1, R2 ;  /* 0x0000000103037824 */ /* 0x001fca00078e0202 */
[C---:B------:R-:W-:Y:S02]  /*bc40*/  ISETP.NE.AND P0, PT, R3.reuse, 0x68, PT ;  /* 0x000000680300780c */ /* 0x040fe40003f05270 */
[----:B-1----:R-:W-:Y:S02]  /*bc50*/  IADD3 R21, PT, PT, R40, R21, R0 ;  /* 0x0000001528157210 */ /* 0x002fe40007ffe000 */
[----:B------:R-:W-:Y:S02]  /*bc60*/  IADD3 R0, PT, PT, -R3, 0x68, RZ ;  /* 0x0000006803007810 */ /* 0x000fe40007ffe1ff */
[----:B------:R-:W-:Y:S02]  /*bc70*/  IADD3 R21, PT, PT, -R21, 0x68, -R2 ;  /* 0x0000006815157810 */ /* 0x000fe40007ffe902 */
[----:B------:R-:W-:Y:S02]  /*bc80*/  IABS R0, R0 ;  /* 0x0000000000007213 */ /* 0x000fe40000000000 */
[----:B------:R-:W-:-:S03]  /*bc90*/  IABS R2, R21 ;  /* 0x0000001500027213 */ /* 0x000fc60000000000 */
[----:B------:R-:W-:Y:S01]  /*bca0*/  IMAD.MOV.U32 R3, RZ, RZ, R0 ;  /* 0x000000ffff037224 */ /* 0x000fe200078e0000 */
[----:B------:R-:W-:-:S04]  /*bcb0*/  SEL R0, R29, 0x5, !P0 ;  /* 0x000000051d007807 */ /* 0x000fc80004000000 */
        /* <DEDUP_REMOVED lines=19> */
[----:B-1----:R-:W-:-:S06]  /*bdf0*/  LOP3.LUT R31, R31, UR6, RZ, 0xc0, !PT ;  /* 0x000000061f1f7c12 */ /* 0x002fcc000f8ec0ff */
        /* <DEDUP_REMOVED lines=26> */
.L_x_15:
[----:B------:R-:W-:Y:S05]  /*bfa0*/  BSYNC.RECONVERGENT B0 ;  /* 0x0000000000007941 */ /* 0x000fea0003800200 */
.L_x_14:
        /* <DEDUP_REMOVED lines=21> */
[----:B------:R-:W-:-:S04]  /*c100*/  IMAD.SHL.U32 R3, R7, 0x2, RZ ;  /* 0x0000000207037824 */ /* 0x000fc800078e00ff */
        /* <DEDUP_REMOVED lines=28> */
[----:B------:R-:W-:Y:S01]  /*c2d0*/  SHF.R.U32.HI R14, RZ, 0x1, R25 ;  /* 0x00000001ff0e7819 */ /* 0x000fe20000011619 */
[----:B------:R-:W-:Y:S01]  /*c2e0*/  IMAD.HI.U32 R10, R10, -0x7bdef7bd, RZ ;  /* 0x842108430a0a7827 */ /* 0x000fe200078e00ff */
[----:B------:R-:W-:Y:S01]  /*c2f0*/  SHF.R.U32.HI R8, RZ, 0x1, R7 ;  /* 0x00000001ff087819 */ /* 0x000fe20000011607 */
[----:B------:R-:W5:Y:S02]  /*c300*/  LDG.E.U8 R5, desc[UR38][R2.64] ;  /* 0x0000002602057981 */ /* 0x000f64000c1e1100 */
[----:B------:R-:W-:Y:S02]  /*c310*/  IMAD.HI.U32 R4, R4, -0x7bdef7bd, RZ ;  /* 0x8421084304047827 */ /* 0x000fe400078e00ff */
[----:B------:R0:W5:Y:S01]  /*c320*/  LDG.E.U8 R6, desc[UR38][R2.64+0x1] ;  /* 0x0000012602067981 */ /* 0x000162000c1e1100 */
[----:B------:R-:W-:Y:S01]  /*c330*/  SHF.R.U32.HI R10, RZ, 0x4, R10 ;  /* 0x00000004ff0a7819 */ /* 0x000fe2000001160a */
[----:B------:R-:W-:-:S04]  /*c340*/  IMAD.HI.U32 R14, R14, -0x7bdef7bd, RZ ;  /* 0x842108430e0e7827 */ /* 0x000fc800078e00ff */
[----:B------:R-:W-:Y:S01]  /*c350*/  IMAD.HI.U32 R8, R8, -0x7bdef7bd, RZ ;  /* 0x8421084308087827 */ /* 0x000fe200078e00ff */
[----:B------:R-:W-:Y:S02]  /*c360*/  SHF.R.U32.HI R14, RZ, 0x4, R14 ;  /* 0x00000004ff0e7819 */ /* 0x000fe4000001160e */
[----:B0-----:R-:W-:Y:S01]  /*c370*/  SHF.R.U32.HI R3, RZ, 0x4, R4 ;  /* 0x00000004ff037819 */ /* 0x001fe20000011604 */
[----:B------:R-:W-:Y:S01]  /*c380*/  IMAD R10, R10, -0x3e, R9 ;  /* 0xffffffc20a0a7824 */ /* 0x000fe200078e0209 */
[----:B------:R-:W-:Y:S01]  /*c390*/  SHF.R.U32.HI R8, RZ, 0x4, R8 ;  /* 0x00000004ff087819 */ /* 0x000fe20000011608 */
[----:B------:R-:W-:Y:S02]  /*c3a0*/  IMAD R14, R14, -0x3e, R25 ;  /* 0xffffffc20e0e7824 */ /* 0x000fe400078e0219 */
[----:B------:R-:W-:Y:S01]  /*c3b0*/  IMAD R3, R3, -0x3e, R0 ;  /* 0xffffffc203037824 */ /* 0x000fe200078e0200 */
[----:B------:R-:W-:Y:S01]  /*c3c0*/  ISETP.GE.U32.AND P2, PT, R10, 0x23, PT ;  /* 0x000000230a00780c */ /* 0x000fe20003f46070 */
[----:B------:R-:W-:Y:S01]  /*c3d0*/  IMAD R8, R8, -0x3e, R7 ;  /* 0xffffffc208087824 */ /* 0x000fe200078e0207 */
[----:B------:R-:W-:-:S02]  /*c3e0*/  ISETP.GE.U32.AND P4, PT, R14, 0x23, PT ;  /* 0x000000230e00780c */ /* 0x000fc40003f86070 */
[C---:B------:R-:W-:Y:S02]  /*c3f0*/  ISETP.GE.U32.AND P1, PT, R3.reuse, 0x23, PT ;  /* 0x000000230300780c */ /* 0x040fe40003f26070 */
[----:B------:R-:W-:Y:S02]  /*c400*/  ISETP.GE.U32.AND P3, PT, R8, 0x23, PT ;  /* 0x000000230800780c */ /* 0x000fe40003f66070 */
[C---:B------:R-:W-:Y:S02]  /*c410*/  SEL R4, R30.reuse, 0x3d, !P2 ;  /* 0x0000003d1e047807 */ /* 0x040fe40005000000 */
[----:B------:R-:W-:Y:S02]  /*c420*/  ISETP.GE.U32.AND P0, PT, R3, 0xa, PT ;  /* 0x0000000a0300780c */ /* 0x000fe40003f06070 */
[----:B------:R-:W-:Y:S02]  /*c430*/  SEL R0, R30, 0x3d, !P1 ;  /* 0x0000003d1e007807 */ /* 0x000fe40004800000 */
[----:B------:R-:W-:-:S02]  /*c440*/  ISETP.GE.U32.AND P2, PT, R14, 0xa, PT ;  /* 0x0000000a0e00780c */ /* 0x000fc40003f46070 */
[C---:B------:R-:W-:Y:S02]  /*c450*/  SEL R20, R30.reuse, 0x3d, !P4 ;  /* 0x0000003d1e147807 */ /* 0x040fe40006000000 */
[----:B------:R-:W-:Y:S02]  /*c460*/  SEL R2, R30, 0x3d, !P3 ;  /* 0x0000003d1e027807 */ /* 0x000fe40005800000 */
[----:B------:R-:W-:Y:S02]  /*c470*/  ISETP.GE.U32.AND P1, PT, R8, 0xa, PT ;  /* 0x0000000a0800780c */ /* 0x000fe40003f26070 */
[----:B------:R-:W-:Y:S02]  /*c480*/  ISETP.GE.U32.AND P3, PT, R10, 0xa, PT ;  /* 0x0000000a0a00780c */ /* 0x000fe40003f66070 */
[----:B------:R-:W-:Y:S02]  /*c490*/  SEL R0, R0, 0x30, P0 ;  /* 0x0000003000007807 */ /* 0x000fe40000000000 */
[----:B------:R-:W-:-:S02]  /*c4a0*/  SEL R21, R20, 0x30, P2 ;  /* 0x0000003014157807 */ /* 0x000fc40001000000 */
[----:B------:R-:W-:Y:S01]  /*c4b0*/  SEL R7, R2, 0x30, P1 ;  /* 0x0000003002077807 */ /* 0x000fe20000800000 */
[----:B------:R-:W-:Y:S01]  /*c4c0*/  IMAD.IADD R0, R3, 0x1, R0 ;  /* 0x0000000103007824 */ /* 0x000fe200078e0200 */
[----:B------:R-:W-:Y:S01]  /*c4d0*/  SEL R9, R4, 0x30, P3 ;  /* 0x0000003004097807 */ /* 0x000fe20001800000 */
[----:B------:R-:W-:Y:S02]  /*c4e0*/  IMAD.IADD R21, R14, 0x1, R21 ;  /* 0x000000010e157824 */ /* 0x000fe400078e0215 */
[--C-:B------:R-:W-:Y:S01]  /*c4f0*/  IMAD.IADD R8, R8, 0x1, R7.reuse ;  /* 0x0000000108087824 */ /* 0x100fe200078e0207 */
[----:B------:R-:W-:Y:S01]  /*c500*/  PRMT R7, R0, 0x7610, R7 ;  /* 0x0000761000077816 */ /* 0x000fe20000000007 */
[----:B------:R-:W-:Y:S01]  /*c510*/  IMAD.IADD R9, R10, 0x1, R9 ;  /* 0x000000010a097824 */ /* 0x000fe200078e0209 */
[----:B------:R-:W-:-:S07]  /*c520*/  PRMT R10, R21, 0x7610, R10 ;  /* 0x00007610150a7816 */ /* 0x000fce000000000a */
.L_x_16:
        /* <DEDUP_REMOVED lines=9> */
[----:B------:R-:W-:-:S03]  /*c5c0*/  LOP3.LUT R13, R13, R26, RZ, 0x3c, !PT ;  /* 0x0000001a0d0d7212 */ /* 0x000fc600078e3cff */
        /* <DEDUP_REMOVED lines=21> */
[----:B------:R-:W-:Y:S01]  /*c720*/  LOP3.LUT R0, R2, R3, R0, 0x96, !PT ;  /* 0x0000000302007212 */ /* 0x000fe200078e9600 */
[----:B------:R-:W-:Y:S01]  /*c730*/  IMAD.SHL.U32 R12, R24, 0x2, RZ ;  /* 0x00000002180c7824 */ /* 0x000fe200078e00ff */
[----:B------:R-:W-:-:S02]  /*c740*/  LOP3.LUT R11, R11, R14, RZ, 0x3c, !PT ;  /* 0x0000000e0b0b7212 */ /* 0x000fc400078e3cff */
[----:B------:R-:W-:Y:S02]  /*c750*/  LOP3.LUT R0, R0, R13, RZ, 0x3c, !PT ;  /* 0x0000000d00007212 */ /* 0x000fe400078e3cff */
[----:B------:R-:W-:Y:S02]  /*c760*/  SHF.R.U32.HI R13, RZ, 0x2, R4 ;  /* 0x00000002ff0d7819 */ /* 0x000fe40000011604 */
[----:B------:R-:W-:Y:S01]  /*c770*/  LOP3.LUT R17, R17, R2, RZ, 0x3c, !PT ;  /* 0x0000000211117212 */ /* 0x000fe200078e3cff */
[C---:B------:R-:W-:Y:S01]  /*c780*/  IMAD.SHL.U32 R3, R0.reuse, 0x10, RZ ;  /* 0x0000001000037824 */ /* 0x040fe200078e00ff */
[----:B------:R-:W-:Y:S02]  /*c790*/  LOP3.LUT R38, R13, R4, RZ, 0x3c, !PT ;  /* 0x000000040d267212 */ /* 0x000fe400078e3cff */
[----:B------:R-:W-:Y:S01]  /*c7a0*/  IADD3 R13, PT, PT, R27, 0x10974f, R2 ;  /* 0x0010974f1b0d7810 */ /* 0x000fe20007ffe002 */
[----:B------:R-:W-:Y:S01]  /*c7b0*/  IMAD.SHL.U32 R2, R17, 0x2, RZ ;  /* 0x0000000211027824 */ /* 0x000fe200078e00ff */
[----:B------:R-:W-:Y:S01]  /*c7c0*/  LOP3.LUT R3, R0, R3, R12, 0x96, !PT ;  /* 0x0000000300037212 */ /* 0x000fe200078e960c */
[----:B------:R-:W-:-:S02]  /*c7d0*/  IMAD.SHL.U32 R12, R11, 0x2, RZ ;  /* 0x000000020b0c7824 */ /* 0x000fc400078e00ff */
[----:B------:R-:W-:Y:S01]  /*c7e0*/  IMAD.SHL.U32 R16, R38, 0x2, RZ ;  /* 0x0000000226107824 */ /* 0x000fe200078e00ff */
[----:B------:R-:W-:-:S05]  /*c7f0*/  LOP3.LUT R24, R3, R24, RZ, 0x3c, !PT ;  /* 0x0000001803187212 */ /* 0x000fca00078e3cff */
[----:B------:R-:W-:-:S05]  /*c800*/  IMAD.SHL.U32 R3, R24, 0x10, RZ ;  /* 0x0000001018037824 */ /* 0x000fca00078e00ff */
[----:B------:R-:W-:Y:S02]  /*c810*/  LOP3.LUT R12, R24, R3, R12, 0x96, !PT ;  /* 0x00000003180c7212 */ /* 0x000fe400078e960c */
[C---:B------:R-:W-:Y:S02]  /*c820*/  IADD3 R3, PT, PT, R27.reuse, 0x587c5, R14 ;  /* 0x000587c51b037810 */ /* 0x040fe40007ffe00e */
[----:B------:R-:W-:Y:S02]  /*c830*/  LOP3.LUT R26, R12, R11, RZ, 0x3c, !PT ;  /* 0x0000000b0c1a7212 */ /* 0x000fe400078e3cff */
[----:B------:R-:W-:Y:S02]  /*c840*/  IADD3 R11, PT, PT, R27, 0xb0f8a, R4 ;  /* 0x000b0f8a1b0b7810 */ /* 0x000fe40007ffe004 */
[----:B------:R-:W-:Y:S01]  /*c850*/  SHF.R.U32.HI R4, RZ, 0x1, R3 ;  /* 0x00000001ff047819 */ /* 0x000fe20000011603 */
[----:B------:R-:W-:Y:S01]  /*c860*/  IMAD.SHL.U32 R15, R26, 0x10, RZ ;  /* 0x000000101a0f7824 */ /* 0x000fe200078e00ff */
[----:B------:R-:W-:-:S02]  /*c870*/  SHF.R.U32.HI R12, RZ, 0x1, R11 ;  /* 0x00000001ff0c7819 */ /* 0x000fc4000001160b */
[----:B------:R-:W-:Y:S01]  /*c880*/  SHF.R.U32.HI R14, RZ, 0x1, R13 ;  /* 0x00000001ff0e7819 */ /* 0x000fe2000001160d */
[----:B------:R-:W-:Y:S01]  /*c890*/  IMAD.HI.U32 R4, R4, -0x7bdef7bd, RZ ;  /* 0x8421084304047827 */ /* 0x000fe200078e00ff */
[----:B------:R-:W-:-:S03]  /*c8a0*/  LOP3.LUT R15, R26, R15, R16, 0x96, !PT ;  /* 0x0000000f1a0f7212 */ /* 0x000fc600078e9610 */
[----:B------:R-:W-:Y:S01]  /*c8b0*/  IMAD.HI.U32 R12, R12, -0x7bdef7bd, RZ ;  /* 0x842108430c0c7827 */ /* 0x000fe200078e00ff */
[----:B------:R-:W-:Y:S02]  /*c8c0*/  LOP3.LUT R38, R15, R38, RZ, 0x3c, !PT ;  /* 0x000000260f267212 */ /* 0x000fe400078e3cff */
[----:B------:R-:W-:Y:S01]  /*c8d0*/  SHF.R.U32.HI R4, RZ, 0x4, R4 ;  /* 0x00000004ff047819 */ /* 0x000fe20000011604 */
[----:B------:R-:W-:Y:S01]  /*c8e0*/  IMAD.HI.U32 R14, R14, -0x7bdef7bd, RZ ;  /* 0x842108430e0e7827 */ /* 0x000fe200078e00ff */
[----:B------:R-:W-:-:S03]  /*c8f0*/  SHF.R.U32.HI R12, RZ, 0x4, R12 ;  /* 0x00000004ff0c7819 */ /* 0x000fc6000001160c */
[----:B------:R-:W-:Y:S01]  /*c900*/  IMAD.SHL.U32 R15, R38, 0x10, RZ ;  /* 0x00000010260f7824 */ /* 0x000fe200078e00ff */
[----:B------:R-:W-:Y:S01]  /*c910*/  SHF.R.U32.HI R14, RZ, 0x4, R14 ;  /* 0x00000004ff0e7819 */ /* 0x000fe2000001160e */
[----:B------:R-:W-:Y:S01]  /*c920*/  IMAD R4, R4, -0x3e, R3 ;  /* 0xffffffc204047824 */ /* 0x000fe200078e0203 */
[----:B------:R-:W-:Y:S01]  /*c930*/  SHF.R.U32.HI R3, RZ, 0x2, R0 ;  /* 0x00000002ff037819 */ /* 0x000fe20000011600 */
[----:B------:R-:W-:Y:S01]  /*c940*/  IMAD R11, R12, -0x3e, R11 ;  /* 0xffffffc20c0b7824 */ /* 0x000fe200078e020b */
[----:B------:R-:W-:Y:S01]  /*c950*/  LOP3.LUT R36, R38, R15, R2, 0x96, !PT ;  /* 0x0000000f26247212 */ /* 0x000fe200078e9602 */
[----:B------:R-:W-:Y:S01]  /*c960*/  IMAD R14, R14, -0x3e, R13 ;  /* 0xffffffc20e0e7824 */ /* 0x000fe200078e020d */
[----:B------:R-:W-:Y:S02]  /*c970*/  ISETP.GE.U32.AND P1, PT, R4, 0x23, PT ;  /* 0x000000230400780c */ /* 0x000fe40003f26070 */
[----:B------:R-:W-:Y:S02]  /*c980*/  ISETP.GE.U32.AND P2, PT, R11, 0x23, PT ;  /* 0x000000230b00780c */ /* 0x000fe40003f46070 */
[----:B------:R-:W-:-:S02]  /*c990*/  LOP3.LUT R32, R3, R0, RZ, 0x3c, !PT ;  /* 0x0000000003207212 */ /* 0x000fc400078e3cff */
[----:B------:R-:W-:Y:S02]  /*c9a0*/  LOP3.LUT R36, R36, R17, RZ, 0x3c, !PT ;  /* 0x0000001124247212 */ /* 0x000fe400078e3cff */
[----:B------:R-:W-:Y:S01]  /*c9b0*/  IADD3 R12, PT, PT, R27, 0x161f14, R0 ;  /* 0x00161f141b0c7810 */ /* 0x000fe20007ffe000 */
[----:B------:R-:W-:Y:S01]  /*c9c0*/  IMAD.SHL.U32 R16, R32, 0x2, RZ ;  /* 0x0000000220107824 */ /* 0x000fe200078e00ff */
[----:B------:R-:W-:Y:S01]  /*c9d0*/  SEL R0, R30, 0x3d, !P1 ;  /* 0x0000003d1e007807 */ /* 0x000fe20004800000 */
[----:B------:R-:W-:Y:S01]  /*c9e0*/  IMAD.SHL.U32 R15, R36, 0x10, RZ ;  /* 0x00000010240f7824 */ /* 0x000fe200078e00ff */
[----:B------:R-:W-:Y:S02]  /*c9f0*/  ISETP.GE.U32.AND P0, PT, R4, 0xa, PT ;  /* 0x0000000a0400780c */ /* 0x000fe40003f06070 */
[----:B------:R-:W-:Y:S02]  /*ca00*/  ISETP.GE.U32.AND P1, PT, R11, 0xa, PT ;  /* 0x0000000a0b00780c */ /* 0x000fe40003f26070 */
[----:B------:R-:W-:-:S02]  /*ca10*/  SEL R2, R30, 0x3d, !P2 ;  /* 0x0000003d1e027807 */ /* 0x000fc40005000000 */
[----:B------:R-:W-:Y:S02]  /*ca20*/  SHF.R.U32.HI R13, RZ, 0x1, R12 ;  /* 0x00000001ff0d7819 */ /* 0x000fe4000001160c */
[----:B------:R-:W-:Y:S02]  /*ca30*/  SEL R3, R0, 0x30, P0 ;  /* 0x0000003000037807 */ /* 0x000fe40000000000 */
[----:B------:R-:W-:Y:S01]  /*ca40*/  SEL R2, R2, 0x30, P1 ;  /* 0x0000003002027807 */ /* 0x000fe20000800000 */
[----:B------:R-:W-:Y:S01]  /*ca50*/  IMAD.HI.U32 R13, R13, -0x7bdef7bd, RZ ;  /* 0x842108430d0d7827 */ /* 0x000fe200078e00ff */
[----:B------:R-:W-:Y:S02]  /*ca60*/  ISETP.GE.U32.AND P1, PT, R14, 0x23, PT ;  /* 0x000000230e00780c */ /* 0x000fe40003f26070 */
[----:B------:R-:W-:Y:S01]  /*ca70*/  LOP3.LUT R15, R36, R15, R16, 0x96, !PT ;  /* 0x0000000f240f7212 */ /* 0x000fe200078e9610 */
[----:B------:R-:W-:Y:S01]  /*ca80*/  IMAD.IADD R28, R4, 0x1, R3 ;  /* 0x00000001041c7824 */ /* 0x000fe200078e0203 */
[----:B------:R-:W-:Y:S01]  /*ca90*/  ISETP.GE.U32.AND P0, PT, R14, 0xa, PT ;  /* 0x0000000a0e00780c */ /* 0x000fe20003f06070 */
[----:B------:R-:W-:Y:S01]  /*caa0*/  IMAD.IADD R11, R11, 0x1, R2 ;  /* 0x000000010b0b7824 */ /* 0x000fe200078e0202 */
[----:B------:R-:W-:-:S02]  /*cab0*/  SEL R0, R30, 0x3d, !P1 ;  /* 0x0000003d1e007807 */ /* 0x000fc40004800000 */
[----:B------:R-:W-:Y:S02]  /*cac0*/  LOP3.LUT R32, R15, R32, RZ, 0x3c, !PT ;  /* 0x000000200f207212 */ /* 0x000fe400078e3cff */
[C---:B------:R-:W-:Y:S02]  /*cad0*/  IADD3 R2, PT, PT, R27.reuse, 0x212e9e, R26 ;  /* 0x00212e9e1b027810 */ /* 0x040fe40007ffe01a */
[C---:B------:R-:W-:Y:S02]  /*cae0*/  IADD3 R4, PT, PT, R27.reuse, 0x26b663, R38 ;  /* 0x0026b6631b047810 */ /* 0x040fe40007ffe026 */
[C---:B------:R-:W-:Y:S01]  /*caf0*/  IADD3 R16, PT, PT, R27.reuse, 0x2c3e28, R36 ;  /* 0x002c3e281b107810 */ /* 0x040fe20007ffe024 */
[----:B------:R-:W-:Y:S01]  /*cb00*/  VIADD R27, R27, 0x31c5ed ;  /* 0x0031c5ed1b1b7836 */ /* 0x000fe20000000000 */
[----:B------:R-:W-:Y:S02]  /*cb10*/  SHF.R.U32.HI R13, RZ, 0x4, R13 ;  /* 0x00000004ff0d7819 */ /* 0x000fe4000001160d */
[----:B------:R-:W-:Y:S01]  /*cb20*/  SEL R3, R0, 0x30, P0 ;  /* 0x0000003000037807 */ /* 0x000fe20000000000 */
[----:B------:R-:W-:Y:S01]  /*cb30*/  IMAD.IADD R20, R32, 0x1, R27 ;  /* 0x0000000120147824 */ /* 0x000fe200078e021b */
[----:B------:R-:W-:Y:S01]  /*cb40*/  SHF.R.U32.HI R0, RZ, 0x1, R2 ;  /* 0x00000001ff007819 */ /* 0x000fe20000011602 */
[----:B------:R-:W-:Y:S01]  /*cb50*/  IMAD R13, R13, -0x3e, R12 ;  /* 0xffffffc20d0d7824 */ /* 0x000fe200078e020c */
[----:B------:R-:W-:Y:S01]  /*cb60*/  SHF.R.U32.HI R15, RZ, 0x1, R16 ;  /* 0x00000001ff0f7819 */ /* 0x000fe20000011610 */
[----:B------:R-:W-:Y:S01]  /*cb70*/  IMAD.IADD R12, R14, 0x1, R3 ;  /* 0x000000010e0c7824 */ /* 0x000fe200078e0203 */
        /* <DEDUP_REMOVED lines=29> */
[----:B------:R-:W-:Y:S02]  /*cd50*/  ISETP.GE.U32.AND P2, PT, R21, 0xa, PT ;  /* 0x0000000a1500780c */ /* 0x000fe40003f46070 */
[----:B------:R-:W-:Y:S02]  /*cd60*/  SEL R16, R30, 0x3d, !P4 ;  /* 0x0000003d1e107807 */ /* 0x000fe40006000000 */
[----:B------:R-:W-:Y:S02]  /*cd70*/  SEL R2, R2, 0x30, P0 ;  /* 0x0000003002027807 */ /* 0x000fe40000000000 */
[----:B------:R-:W-:Y:S02]  /*cd80*/  SEL R4, R4, 0x30, P1 ;  /* 0x0000003004047807 */ /* 0x000fe40000800000 */
[----:B------:R-:W-:Y:S01]  /*cd90*/  SEL R14, R13, 0x30, P3 ;  /* 0x000000300d0e7807 */ /* 0x000fe20001800000 */
[----:B------:R-:W-:Y:S01]  /*cda0*/  IMAD.IADD R2, R3, 0x1, R2 ;  /* 0x0000000103027824 */ /* 0x000fe200078e0202 */
[----:B------:R-:W-:Y:S01]  /*cdb0*/  SEL R16, R16, 0x30, P2 ;  /* 0x0000003010107807 */ /* 0x000fe20001000000 */
[----:B------:R-:W-:Y:S01]  /*cdc0*/  IMAD.IADD R4, R15, 0x1, R4 ;  /* 0x000000010f047824 */ /* 0x000fe200078e0204 */
[----:B------:R-:W-:Y:S01]  /*cdd0*/  PRMT R13, R0, 0x7610, R13 ;  /* 0x00007610000d7816 */ /* 0x000fe2000000000d */
[----:B------:R-:W-:Y:S01]  /*cde0*/  IMAD.IADD R14, R17, 0x1, R14 ;  /* 0x00000001110e7824 */ /* 0x000fe200078e020e */
[----:B------:R-:W-:Y:S01]  /*cdf0*/  PRMT R15, R2, 0x7610, R15 ;  /* 0x00007610020f7816 */ /* 0x000fe2000000000f */
[--C-:B------:R-:W-:Y:S01]  /*ce00*/  IMAD.IADD R21, R21, 0x1, R16.reuse ;  /* 0x0000000115157824 */ /* 0x100fe200078e0210 */
[----:B------:R-:W-:-:S02]  /*ce10*/  PRMT R16, R4, 0x7610, R16 ;  /* 0x0000761004107816 */ /* 0x000fc40000000010 */
[----:B------:R-:W-:Y:S02]  /*ce20*/  PRMT R17, R14, 0x7610, R17 ;  /* 0x000076100e117816 */ /* 0x000fe40000000011 */
[----:B------:R-:W-:-:S07]  /*ce30*/  PRMT R33, R21, 0x7610, R33 ;  /* 0x0000761015217816 */ /* 0x000fce0000000021 */
.L_x_17:
        /* <DEDUP_REMOVED lines=11> */
[----:B------:R-:W-:-:S05]  /*cef0*/  IMAD R0, R7, 0x10, R0 ;  /* 0x0000001007007824 */ /* 0x000fca00078e0200 */
[----:B------:R-:W-:-:S04]  /*cf00*/  LOP3.LUT R37, R0, 0xc2, RZ, 0x3c, !PT ;  /* 0x000000c200257812 */ /* 0x000fc800078e3cff */
[----:B------:R-:W-:-:S04]  /*cf10*/  LOP3.LUT R42, R37, 0xff, RZ, 0xc0, !PT ;  /* 0x000000ff252a7812 */ /* 0x000fc800078ec0ff */
[----:B------:R1:W-:Y:S02]  /*cf20*/  POPC R37, R42 ;  /* 0x0000002a00257309 */ /* 0x0003e40000000000 */
[----:B-1----:R-:W-:Y:S01]  /*cf30*/  LOP3.LUT R42, R25, 0xb7, RZ, 0x3c, !PT ;  /* 0x000000b7192a7812 */ /* 0x002fe200078e3cff */
[C---:B0-----:R-:W-:Y:S01]  /*cf40*/  IMAD.SHL.U32 R21, R2.reuse, 0x100, RZ ;  /* 0x0000010002157824 */ /* 0x041fe200078e00ff */
[----:B------:R-:W-:-:S04]  /*cf50*/  SHF.L.U64.HI R2, R2, 0x8, R3 ;  /* 0x0000000802027819 */ /* 0x000fc80000010203 */
[C---:B------:R-:W-:Y:S02]  /*cf60*/  LOP3.LUT R4, R21.reuse, 0xffff, R18, 0x48, !PT ;  /* 0x0000ffff15047812 */ /* 0x040fe400078e4812 */
[----:B------:R-:W-:Y:S02]  /*cf70*/  LOP3.LUT R21, R21, 0xffff0000, RZ, 0xc0, !PT ;  /* 0xffff000015157812 */ /* 0x000fe400078ec0ff */
[----:B------:R-:W-:Y:S02]  /*cf80*/  SHF.R.U32.HI R23, RZ, 0x8, R4 ;  /* 0x00000008ff177819 */ /* 0x000fe40000011604 */
[----:B------:R-:W-:Y:S02]  /*cf90*/  LOP3.LUT R4, R9, 0xffff, RZ, 0xc0, !PT ;  /* 0x0000ffff09047812 */ /* 0x000fe400078ec0ff */
[----:B------:R-:W-:Y:S02]  /*cfa0*/  LOP3.LUT R23, R0, 0xff, R23, 0x48, !PT ;  /* 0x000000ff00177812 */ /* 0x000fe400078e4817 */
[----:B------:R-:W-:-:S02]  /*cfb0*/  SHF.R.U32.HI R14, RZ, 0x4, R4 ;  /* 0x00000004ff0e7819 */ /* 0x000fc40000011604 */
[----:B------:R-:W-:Y:S02]  /*cfc0*/  LEA R34, R23, UR5, 0x3 ;  /* 0x0000000517227c11 */ /* 0x000fe4000f8e18ff */
[----:B------:R-:W-:Y:S02]  /*cfd0*/  LOP3.LUT R21, R21, 0xffffff00, R18, 0x78, !PT ;  /* 0xffffff0015157812 */ /* 0x000fe400078e7812 */
[----:B------:R-:W-:Y:S02]  /*cfe0*/  LOP3.LUT R23, R14, 0xf, RZ, 0xc0, !PT ;  /* 0x0000000f0e177812 */ /* 0x000fe400078ec0ff */
[----:B------:R-:W0:Y:S01]  /*cff0*/  LDS.64 R34, [R34] ;  /* 0x0000000022227984 */ /* 0x000e220000000a00 */
[----:B------:R-:W-:Y:S02]  /*d000*/  LOP3.LUT R0, R0, 0xca, RZ, 0x3c, !PT ;  /* 0x000000ca00007812 */ /* 0x000fe400078e3cff */
[----:B------:R-:W-:-:S05]  /*d010*/  IMAD R14, R8, 0x10, R23 ;  /* 0x00000010080e7824 */ /* 0x000fca00078e0217 */
[----:B------:R-:W-:-:S04]  /*d020*/  LOP3.LUT R41, R14, 0xab, RZ, 0x3c, !PT ;  /* 0x000000ab0e297812 */ /* 0x000fc800078e3cff */
[----:B------:R-:W-:-:S06]  /*d030*/  LOP3.LUT R43, R41, 0xff, RZ, 0xc0, !PT ;  /* 0x000000ff292b7812 */ /* 0x000fcc00078ec0ff */
[----:B------:R-:W-:Y:S01]  /*d040*/  POPC R43, R43 ;  /* 0x0000002b002b7309 */ /* 0x000fe20000000000 */
[C---:B0-----:R-:W-:Y:S01]  /*d050*/  IMAD.U32 R4, R34.reuse, 0x10000, RZ ;  /* 0x0001000022047824 */ /* 0x041fe200078e00ff */
[----:B------:R-:W-:Y:S02]  /*d060*/  SHF.L.U64.HI R40, R34, 0x10, R35 ;  /* 0x0000001022287819 */ /* 0x000fe40000010223 */
[----:B------:R-:W-:Y:S02]  /*d070*/  SHF.R.U32.HI R34, RZ, 0x10, R3 ;  /* 0x00000010ff227819 */ /* 0x000fe40000011603 */
[----:B------:R-:W-:Y:S02]  /*d080*/  LOP3.LUT R20, R4, R21, RZ, 0x3c, !PT ;  /* 0x0000001504147212 */ /* 0x000fe400078e3cff */
[----:B------:R-:W-:Y:S02]  /*d090*/  LOP3.LUT R31, R40, 0xffffff, R19, 0x78, !PT ;  /* 0x00ffffff281f7812 */ /* 0x000fe400078e7813 */
[----:B------:R-:W-:-:S02]  /*d0a0*/  LOP3.LUT R21, R34, 0xff0000ff, R21, 0x48, !PT ;  /* 0xff0000ff22157812 */ /* 0x000fc400078e4815 */
[----:B------:R-:W-:Y:S02]  /*d0b0*/  SHF.R.U64 R31, R20, 0x10, R31 ;  /* 0x00000010141f7819 */ /* 0x000fe4000000121f */
[----:B------:R-:W-:Y:S02]  /*d0c0*/  LOP3.LUT R20, R2, 0xffff, RZ, 0xc0, !PT ;  /* 0x0000ffff02147812 */ /* 0x000fe400078ec0ff */
[----:B------:R-:W-:Y:S02]  /*d0d0*/  LOP3.LUT R31, R14, 0xff, R31, 0x48, !PT ;  /* 0x000000ff0e1f7812 */ /* 0x000fe400078e481f */
[----:B------:R-:W-:Y:S02]  /*d0e0*/  LOP3.LUT R3, R20, 0xffffff, R19, 0x78, !PT ;  /* 0x00ffffff14037812 */ /* 0x000fe400078e7813 */
[----:B------:R-:W-:Y:S02]  /*d0f0*/  LEA R22, R31, UR5, 0x3 ;  /* 0x000000051f167c11 */ /* 0x000fe4000f8e18ff */
[----:B------:R-:W-:-:S02]  /*d100*/  LOP3.LUT R3, R3, 0xff0000, R2, 0x78, !PT ;  /* 0x00ff000003037812 */ /* 0x000fc400078e7802 */
[----:B------:R-:W-:Y:S02]  /*d110*/  LOP3.LUT R2, R10, 0xffff, RZ, 0xc0, !PT ;  /* 0x0000ffff0a027812 */ /* 0x000fe400078ec0ff */
[----:B------:R-:W0:Y:S01]  /*d120*/  LDS.64 R22, [R22] ;  /* 0x0000000016167984 */ /* 0x000e220000000a00 */
[----:B------:R-:W-:Y:S02]  /*d130*/  LOP3.LUT R20, R40, 0xff, RZ, 0xc0, !PT ;  /* 0x000000ff28147812 */ /* 0x000fe400078ec0ff */
[----:B------:R-:W-:Y:S02]  /*d140*/  SHF.R.U32.HI R2, RZ, 0x4, R2 ;  /* 0x00000004ff027819 */ /* 0x000fe40000011602 */
[----:B------:R-:W-:Y:S02]  /*d150*/  LOP3.LUT R4, R21, 0xff000000, R4, 0x78, !PT ;  /* 0xff00000015047812 */ /* 0x000fe400078e7804 */
[----:B------:R-:W-:Y:S02]  /*d160*/  LOP3.LUT R3, R20, 0xffffff, R3, 0x78, !PT ;  /* 0x00ffffff14037812 */ /* 0x000fe400078e7803 */
[----:B------:R-:W-:-:S02]  /*d170*/  LOP3.LUT R2, R2, 0xf, RZ, 0xc0, !PT ;  /* 0x0000000f02027812 */ /* 0x000fc400078ec0ff */
[----:B------:R-:W-:Y:S02]  /*d180*/  LOP3.LUT R40, R40, 0xffff00, RZ, 0xc0, !PT ;  /* 0x00ffff0028287812 */ /* 0x000fe400078ec0ff */
[----:B------:R-:W-:Y:S01]  /*d190*/  LOP3.LUT R14, R14, 0xbf, RZ, 0x3c, !PT ;  /* 0x000000bf0e0e7812 */ /* 0x000fe200078e3cff */
[----:B------:R-:W-:Y:S01]  /*d1a0*/  IMAD R31, R9, 0x10, R2 ;  /* 0x00000010091f7824 */ /* 0x000fe200078e0202 */
[----:B------:R-:W-:Y:S02]  /*d1b0*/  LOP3.LUT R2, R25, 0x30, RZ, 0xfc, !PT ;  /* 0x0000003019027812 */ /* 0x000fe400078efcff */
[----:B------:R-:W-:Y:S01]  /*d1c0*/  LOP3.LUT R41, R40, 0xffffff, R3, 0x78, !PT ;  /* 0x00ffffff28297812 */ /* 0x000fe200078e7803 */
[----:B------:R-:W-:Y:S01]  /*d1d0*/  POPC R25, R42 ;  /* 0x0000002a00197309 */ /* 0x000fe20000000000 */
[----:B------:R-:W-:-:S07]  /*d1e0*/  LOP3.LUT R44, R14, 0xff, RZ, 0xc0, !PT ;  /* 0x000000ff0e2c7812 */ /* 0x000fce00078ec0ff */
[----:B------:R-:W-:Y:S01]  /*d1f0*/  POPC R44, R44 ;  /* 0x0000002c002c7309 */ /* 0x000fe20000000000 */
[C---:B0-----:R-:W-:Y:S01]  /*d200*/  IMAD.SHL.U32 R39, R22.reuse, 0x1000000, RZ ;  /* 0x0100000016277824 */ /* 0x041fe200078e00ff */
[----:B------:R-:W-:-:S06]  /*d210*/  SHF.L.U64.HI R34, R22, 0x18, R23 ;  /* 0x0000001816227819 */ /* 0x000fcc0000010217 */
[----:B------:R-:W0:Y:S01]  /*d220*/  POPC R22, R2 ;  /* 0x0000000200167309 */ /* 0x000e220000000000 */
[----:B------:R-:W-:Y:S02]  /*d230*/  LOP3.LUT R20, R39, R4, RZ, 0x3c, !PT ;  /* 0x0000000427147212 */ /* 0x000fe400078e3cff */
[----:B------:R-:W-:Y:S02]  /*d240*/  LOP3.LUT R21, R34, R3, RZ, 0x3c, !PT ;  /* 0x0000000322157212 */ /* 0x000fe400078e3cff */
[----:B------:R-:W-:Y:S02]  /*d250*/  LOP3.LUT R41, R41, 0xffff, R34, 0x78, !PT ;  /* 0x0000ffff29297812 */ /* 0x000fe400078e7822 */
[----:B------:R-:W-:Y:S02]  /*d260*/  SHF.R.U64 R20, R20, 0x18, R21 ;  /* 0x0000001814147819 */ /* 0x000fe40000001215 */
[----:B------:R-:W-:Y:S02]  /*d270*/  LOP3.LUT R34, R34, 0xff0000, RZ, 0xc0, !PT ;  /* 0x00ff000022227812 */ /* 0x000fe400078ec0ff */
[----:B------:R-:W-:-:S02]  /*d280*/  LOP3.LUT R20, R31, 0xff, R20, 0x48, !PT ;  /* 0x000000ff1f147812 */ /* 0x000fc400078e4814 */
[----:B------:R-:W-:Y:S02]  /*d290*/  LOP3.LUT R39, R39, 0xff, R23, 0xc8, !PT ;  /* 0x000000ff27277812 */ /* 0x000fe400078ec817 */
[----:B------:R-:W-:Y:S02]  /*d2a0*/  LEA R20, R20, UR5, 0x3 ;  /* 0x0000000514147c11 */ /* 0x000fe4000f8e18ff */
[----:B0-----:R-:W-:Y:S01]  /*d2b0*/  IADD3 R22, PT, PT, R43, R22, R37 ;  /* 0x000000162b167210 */ /* 0x001fe20007ffe025 */
[----:B------:R-:W-:Y:S01]  /*d2c0*/  IMAD.SHL.U32 R37, R10, 0x10, RZ ;  /* 0x000000100a257824 */ /* 0x000fe200078e00ff */
[----:B------:R-:W-:Y:S02]  /*d2d0*/  LOP3.LUT R43, R0, 0xff, RZ, 0xc0, !PT ;  /* 0x000000ff002b7812 */ /* 0x000fe400078ec0ff */
[----:B------:R-:W0:Y:S01]  /*d2e0*/  LDS.64 R20, [R20] ;  /* 0x0000000014147984 */ /* 0x000e220000000a00 */
[----:B------:R-:W-:Y:S01]  /*d2f0*/  VIADD R2, R37, 0x2 ;  /* 0x0000000225027836 */ /* 0x000fe20000000000 */
[----:B------:R-:W1:Y:S02]  /*d300*/  POPC R0, R43 ;  /* 0x0000002b00007309 */ /* 0x000e640000000000 */
[----:B-1----:R-:W-:-:S02]  /*d310*/  IADD3 R25, PT, PT, R44, R25, R0 ;  /* 0x000000192c197210 */ /* 0x002fc40007ffe000 */
[----:B-----5:R-:W-:-:S04]  /*d320*/  LOP3.LUT R0, R5, 0xffff, RZ, 0xc0, !PT ;  /* 0x0000ffff05007812 */ /* 0x020fc800078ec0ff */
[----:B------:R-:W-:-:S04]  /*d330*/  SHF.R.U32.HI R0, RZ, 0x4, R0 ;  /* 0x00000004ff007819 */ /* 0x000fc80000011600 */
[----:B------:R-:W-:Y:S02]  /*d340*/  LOP3.LUT R0, R0, 0xf, RZ, 0xc0, !PT ;  /* 0x0000000f00007812 */ /* 0x000fe400078ec0ff */
[----:B0-----:R-:W-:Y:S02]  /*d350*/  LOP3.LUT R3, R20, R41, RZ, 0x3c, !PT ;  /* 0x0000002914037212 */ /* 0x001fe400078e3cff */
[----:B------:R-:W-:Y:S02]  /*d360*/  LOP3.LUT R41, R34, 0xffff00, R41, 0x78, !PT ;  /* 0x00ffff0022297812 */ /* 0x000fe400078e7829 */
[----:B------:R-:W-:Y:S02]  /*d370*/  LOP3.LUT R2, R2, 0xff, R3, 0x48, !PT ;  /* 0x000000ff02027812 */ /* 0x000fe400078e4803 */
[----:B------:R-:W-:Y:S02]  /*d380*/  LOP3.LUT R40, R41, 0xffff00, R20, 0x78, !PT ;  /* 0x00ffff0029287812 */ /* 0x000fe400078e7814 */
[----:B------:R-:W-:-:S06]  /*d390*/  LEA R2, R2, UR5, 0x3 ;  /* 0x0000000502027c11 */ /* 0x000fcc000f8e18ff */
[----:B------:R-:W0:Y:S02]  /*d3a0*/  LDS.64 R2, [R2] ;  /* 0x0000000002027984 */ /* 0x000e240000000a00 */
[----:B0-----:R-:W-:-:S05]  /*d3b0*/  IMAD.SHL.U32 R41, R2, 0x100, RZ ;  /* 0x0000010002297824 */ /* 0x001fca00078e00ff */
[----:B------:R-:W-:-:S04]  /*d3c0*/  LOP3.LUT R14, R41, R40, RZ, 0x3c, !PT ;  /* 0x00000028290e7212 */ /* 0x000fc800078e3cff */
[----:B------:R-:W-:Y:S02]  /*d3d0*/  SHF.R.U32.HI R43, RZ, 0x8, R14 ;  /* 0x00000008ff2b7819 */ /* 0x000fe4000001160e */
[----:B------:R-:W-:Y:S02]  /*d3e0*/  SHF.R.U32.HI R14, RZ, 0x8, R35 ;  /* 0x00000008ff0e7819 */ /* 0x000fe40000011623 */
[----:B------:R-:W-:-:S04]  /*d3f0*/  LOP3.LUT R43, R43, 0xe0, R0, 0x1e, !PT ;  /* 0x000000e02b2b7812 */ /* 0x000fc800078e1e00 */
[----:B------:R-:W-:-:S04]  /*d400*/  LOP3.LUT R43, R43, 0xff, RZ, 0xc0, !PT ;  /* 0x000000ff2b2b7812 */ /* 0x000fc800078ec0ff */
[----:B------:R-:W-:Y:S02]  /*d410*/  LEA R34, R43, UR5, 0x3 ;  /* 0x000000052b227c11 */ /* 0x000fe4000f8e18ff */
[----:B------:R-:W-:Y:S02]  /*d420*/  LOP3.LUT R43, R14, 0xffff, RZ, 0xc0, !PT ;  /* 0x0000ffff0e2b7812 */ /* 0x000fe400078ec0ff */
[----:B------:R-:W-:Y:S02]  /*d430*/  SHF.R.U32.HI R14, RZ, 0x10, R3 ;  /* 0x00000010ff0e7819 */ /* 0x000fe40000011603 */
[----:B------:R-:W0:Y:S01]  /*d440*/  LDS.64 R34, [R34] ;  /* 0x0000000022227984 */ /* 0x000e220000000a00 */
[----:B------:R-:W-:Y:S02]  /*d450*/  LOP3.LUT R42, R43, 0xff, R4, 0x78, !PT ;  /* 0x000000ff2b2a7812 */ /* 0x000fe400078e7804 */
[----:B------:R-:W-:-:S04]  /*d460*/  LOP3.LUT R41, R41, 0xff0000, R14, 0xc8, !PT ;  /* 0x00ff000029297812 */ /* 0x000fc800078ec80e */
[----:B------:R-:W-:Y:S02]  /*d470*/  LOP3.LUT R41, R41, 0xff0000, R40, 0x78, !PT ;  /* 0x00ff000029297812 */ /* 0x000fe400078e7828 */
[C---:B------:R-:W-:Y:S02]  /*d480*/  LOP3.LUT R40, R37.reuse, 0xf8, RZ, 0xc, !PT ;  /* 0x000000f825287812 */ /* 0x040fe400078e0cff */
[----:B------:R-:W-:-:S04]  /*d490*/  LOP3.LUT R37, R37, 0xb8, RZ, 0x3c, !PT ;  /* 0x000000b825257812 */ /* 0x000fc800078e3cff */
[----:B------:R-:W-:Y:S01]  /*d4a0*/  POPC R40, R40 ;  /* 0x0000002800287309 */ /* 0x000fe20000000000 */
        /* <DEDUP_REMOVED lines=16> */
[----:B------:R-:W-:Y:S02]  /*d5b0*/  SHF.R.U64 R23, R2, 0x10, R3 ;  /* 0x0000001002177819 */ /* 0x000fe40000001203 */
[----:B------:R-:W-:Y:S01]  /*d5c0*/  LOP3.LUT R42, R42, 0xffff0000, R39, 0x78, !PT ;  /* 0xffff00002a2a7812 */ /* 0x000fe200078e7827 */
[----:B------:R-:W-:Y:S01]  /*d5d0*/  POPC R3, R41 ;  /* 0x0000002900037309 */ /* 0x000fe20000000000 */
[----:B------:R-:W-:Y:S02]  /*d5e0*/  LOP3.LUT R2, R31, 0xaa, RZ, 0x3c, !PT ;  /* 0x000000aa1f027812 */ /* 0x000fe400078e3cff */
[----:B------:R-:W-:Y:S02]  /*d5f0*/  LOP3.LUT R42, R42, 0xff, R23, 0x78, !PT ;  /* 0x000000ff2a2a7812 */ /* 0x000fe400078e7817 */
[----:B------:R-:W-:-:S02]  /*d600*/  LOP3.LUT R2, R2, 0xff, RZ, 0xc0, !PT ;  /* 0x000000ff02027812 */ /* 0x000fc400078ec0ff */
[----:B------:R-:W-:Y:S02]  /*d610*/  LOP3.LUT R42, R42, 0xffff00, R23, 0x78, !PT ;  /* 0x00ffff002a2a7812 */ /* 0x000fe400078e7817 */
[----:B------:R-:W-:Y:S01]  /*d620*/  SHF.R.U64 R37, R34, 0x8, R35 ;  /* 0x0000000822257819 */ /* 0x000fe20000001223 */
[----:B------:R-:W-:Y:S01]  /*d630*/  IMAD.SHL.U32 R34, R6, 0x10, RZ ;  /* 0x0000001006227824 */ /* 0x000fe200078e00ff */
[----:B------:R-:W2:Y:S01]  /*d640*/  POPC R2, R2 ;  /* 0x0000000200027309 */ /* 0x000ea20000000000 */
[----:B------:R-:W-:Y:S02]  /*d650*/  LOP3.LUT R42, R42, 0xff000000, R23, 0x78, !PT ;  /* 0xff0000002a2a7812 */ /* 0x000fe400078e7817 */
[----:B------:R-:W-:Y:S01]  /*d660*/  VIADD R39, R34, 0x2 ;  /* 0x0000000222277836 */ /* 0x000fe20000000000 */
[----:B------:R-:W-:Y:S02]  /*d670*/  LOP3.LUT R31, R31, 0xab, RZ, 0x3c, !PT ;  /* 0x000000ab1f1f7812 */ /* 0x000fe400078e3cff */
[----:B------:R-:W-:-:S02]  /*d680*/  LOP3.LUT R23, R42, 0xffff, R37, 0x78, !PT ;  /* 0x0000ffff2a177812 */ /* 0x000fc400078e7825 */
[----:B0-----:R-:W-:Y:S02]  /*d690*/  LOP3.LUT R43, R31, 0xff, RZ, 0xc0, !PT ;  /* 0x000000ff1f2b7812 */ /* 0x001fe400078ec0ff */
[----:B------:R-:W-:Y:S02]  /*d6a0*/  SHF.R.U32.HI R35, RZ, 0x8, R35 ;  /* 0x00000008ff237819 */ /* 0x000fe40000011623 */
[----:B------:R-:W0:Y:S02]  /*d6b0*/  POPC R31, R43 ;  /* 0x0000002b001f7309 */ /* 0x000e240000000000 */
[----:B------:R-:W-:Y:S02]  /*d6c0*/  LOP3.LUT R35, R35, 0xffff, RZ, 0xc0, !PT ;  /* 0x0000ffff23237812 */ /* 0x000fe400078ec0ff */
[----:B--2---:R-:W-:Y:S02]  /*d6d0*/  IADD3 R22, PT, PT, R3, R22, R2 ;  /* 0x0000001603167210 */ /* 0x004fe40007ffe002 */
[----:B-1----:R-:W-:-:S02]  /*d6e0*/  LOP3.LUT R42, R20, R23, RZ, 0x3c, !PT ;  /* 0x00000017142a7212 */ /* 0x002fc400078e3cff */
[----:B------:R-:W-:Y:S02]  /*d6f0*/  LOP3.LUT R35, R35, 0xff, R14, 0x78, !PT ;  /* 0x000000ff23237812 */ /* 0x000fe400078e780e */
[----:B------:R-:W-:Y:S02]  /*d700*/  LOP3.LUT R39, R39, 0xff, R42, 0x48, !PT ;  /* 0x000000ff27277812 */ /* 0x000fe400078e482a */
[----:B------:R-:W-:Y:S02]  /*d710*/  LOP3.LUT R35, R35, 0xffffff, R21, 0x78, !PT ;  /* 0x00ffffff23237812 */ /* 0x000fe400078e7815 */
[----:B------:R-:W-:Y:S02]  /*d720*/  LEA R2, R39, UR5, 0x3 ;  /* 0x0000000527027c11 */ /* 0x000fe4000f8e18ff */
[----:B------:R-:W-:Y:S02]  /*d730*/  LOP3.LUT R39, R0, 0xac, RZ, 0x3c, !PT ;  /* 0x000000ac00277812 */ /* 0x000fe400078e3cff */
[----:B0-----:R-:W-:-:S02]  /*d740*/  IADD3 R31, PT, PT, R40, R25, R31 ;  /* 0x00000019281f7210 */ /* 0x001fc40007ffe01f */
[----:B------:R-:W0:Y:S01]  /*d750*/  LDS.64 R2, [R2] ;  /* 0x0000000002027984 */ /* 0x000e220000000a00 */
[----:B------:R-:W-:Y:S01]  /*d760*/  LOP3.LUT R40, R4, 0x64, RZ, 0x3c, !PT ;  /* 0x0000006404287812 */ /* 0x000fe200078e3cff */
[----:B------:R-:W1:Y:S01]  /*d770*/  POPC R39, R39 ;  /* 0x0000002700277309 */ /* 0x000e620000000000 */
[----:B------:R-:W-:Y:S02]  /*d780*/  LOP3.LUT R25, R34, 0xc4, RZ, 0x3c, !PT ;  /* 0x000000c422197812 */ /* 0x000fe400078e3cff */
[----:B------:R-:W-:Y:S02]  /*d790*/  LOP3.LUT R41, R40, 0xff, RZ, 0xc0, !PT ;  /* 0x000000ff28297812 */ /* 0x000fe400078ec0ff */
[----:B------:R-:W-:Y:S02]  /*d7a0*/  LOP3.LUT R42, R25, 0xf4, RZ, 0xc0, !PT ;  /* 0x000000f4192a7812 */ /* 0x000fe400078ec0ff */
[----:B------:R-:W-:Y:S02]  /*d7b0*/  LOP3.LUT R21, R11, 0xffff, RZ, 0xc0, !PT ;  /* 0x0000ffff0b157812 */ /* 0x000fe400078ec0ff */
[----:B------:R2:W-:Y:S01]  /*d7c0*/  POPC R25, R42 ;  /* 0x0000002a00197309 */ /* 0x0005e20000000000 */
[----:B------:R-:W-:-:S02]  /*d7d0*/  LOP3.LUT R4, R4, 0x6c, RZ, 0x3c, !PT ;  /* 0x0000006c04047812 */ /* 0x000fc400078e3cff */
[----:B------:R-:W-:Y:S02]  /*d7e0*/  SHF.R.U32.HI R21, RZ, 0x4, R21 ;  /* 0x00000004ff157819 */ /* 0x000fe40000011615 */
[----:B------:R-:W-:Y:S02]  /*d7f0*/  LOP3.LUT R44, R4, 0xff, RZ, 0xc0, !PT ;  /* 0x000000ff042c7812 */ /* 0x000fe400078ec0ff */
[----:B-1----:R-:W-:Y:S01]  /*d800*/  IADD3 R40, PT, PT, R22, 0x4, R39 ;  /* 0x0000000416287810 */ /* 0x002fe20007ffe027 */
[----:B------:R-:W1:Y:S01]  /*d810*/  POPC R41, R41 ;  /* 0x0000002900297309 */ /* 0x000e620000000000 */
[----:B------:R-:W-:Y:S02]  /*d820*/  LOP3.LUT R22, R37, 0xffff0000, RZ, 0xc0, !PT ;  /* 0xffff000025167812 */ /* 0x000fe400078ec0ff */
[----:B------:R-:W-:Y:S02]  /*d830*/  LOP3.LUT R40, R40, 0xff, RZ, 0xc0, !PT ;  /* 0x000000ff28287812 */ /* 0x000fe400078ec0ff */
[----:B------:R-:W-:-:S02]  /*d840*/  LOP3.LUT R23, R22, 0xffffff00, R23, 0x78, !PT ;  /* 0xffffff0016177812 */ /* 0x000fc400078e7817 */
[----:B------:R-:W-:Y:S02]  /*d850*/  LOP3.LUT R22, R28, 0xffff, RZ, 0xc0, !PT ;  /* 0x0000ffff1c167812 */ /* 0x000fe400078ec0ff */
[----:B--2---:R-:W-:Y:S02]  /*d860*/  LOP3.LUT R42, R0, 0x2e, RZ, 0x3c, !PT ;  /* 0x0000002e002a7812 */ /* 0x004fe400078e3cff */
[----:B------:R-:W-:Y:S02]  /*d870*/  LOP3.LUT R21, R21, 0xf, RZ, 0xc0, !PT ;  /* 0x0000000f15157812 */ /* 0x000fe400078ec0ff */
[----:B------:R-:W-:Y:S02]  /*d880*/  LOP3.LUT R34, R34, 0xe4, RZ, 0x3c, !PT ;  /* 0x000000e422227812 */ /* 0x000fe400078e3cff */
[----:B-1----:R-:W-:Y:S01]  /*d890*/  IADD3 R25, PT, PT, R25, R40, R41 ;  /* 0x0000002819197210 */ /* 0x002fe20007ffe029 */
[----:B------:R-:W1:Y:S01]  /*d8a0*/  POPC R42, R42 ;  /* 0x0000002a002a7309 */ /* 0x000e620000000000 */
[----:B------:R-:W-:-:S02]  /*d8b0*/  LOP3.LUT R40, R23, 0xffffff00, R20, 0x78, !PT ;  /* 0xffffff0017287812 */ /* 0x000fc400078e7814 */
[----:B------:R-:W-:Y:S01]  /*d8c0*/  SHF.R.U32.HI R20, RZ, 0x4, R22 ;  /* 0x00000004ff147819 */ /* 0x000fe20000011616 */
[----:B0-----:R-:W-:Y:S01]  /*d8d0*/  IMAD.SHL.U32 R39, R2, 0x100, RZ ;  /* 0x0000010002277824 */ /* 0x001fe200078e00ff */
[----:B------:R-:W-:Y:S02]  /*d8e0*/  LOP3.LUT R34, R34, 0xf4, RZ, 0xc0, !PT ;  /* 0x000000f422227812 */ /* 0x000fe400078ec0ff */
[----:B------:R-:W-:Y:S02]  /*d8f0*/  LOP3.LUT R20, R20, 0xf, RZ, 0xc0, !PT ;  /* 0x0000000f14147812 */ /* 0x000fe400078ec0ff */
[----:B------:R-:W-:Y:S02]  /*d900*/  LOP3.LUT R22, R39, 0xffff, R40, 0x48, !PT ;  /* 0x0000ffff27167812 */ /* 0x000fe400078e4828 */
[----:B------:R-:W-:Y:S01]  /*d910*/  LOP3.LUT R39, R40, 0xffff0000, R39, 0x78, !PT ;  /* 0xffff000028277812 */ /* 0x000fe200078e7827 */
[----:B------:R-:W-:Y:S01]  /*d920*/  POPC R34, R34 ;  /* 0x0000002200227309 */ /* 0x000fe20000000000 */
[----:B------:R-:W-:-:S02]  /*d930*/  SHF.R.U32.HI R23, RZ, 0x8, R22 ;  /* 0x00000008ff177819 */ /* 0x000fc40000011616 */
[----:B------:R-:W-:Y:S02]  /*d940*/  LOP3.LUT R43, R20, 0x73, RZ, 0x3c, !PT ;  /* 0x00000073142b7812 */ /* 0x000fe400078e3cff */
[----:B------:R-:W-:Y:S02]  /*d950*/  LOP3.LUT R23, R23, 0xf0, R20, 0x1e, !PT ;  /* 0x000000f017177812 */ /* 0x000fe400078e1e14 */
[----:B-1----:R-:W-:Y:S02]  /*d960*/  IADD3 R31, PT, PT, R31, 0x5, R42 ;  /* 0x000000051f1f7810 */ /* 0x002fe40007ffe02a */
[----:B------:R-:W-:Y:S02]  /*d970*/  LOP3.LUT R23, R23, 0xffff, RZ, 0xc0, !PT ;  /* 0x0000ffff17177812 */ /* 0x000fe400078ec0ff */
[----:B------:R-:W-:Y:S02]  /*d980*/  LOP3.LUT R31, R31, 0xff, RZ, 0xc0, !PT ;  /* 0x000000ff1f1f7812 */ /* 0x000fe400078ec0ff */
[----:B------:R-:W-:-:S02]  /*d990*/  LEA R23, R23, UR5, 0x3 ;  /* 0x0000000517177c11 */ /* 0x000fc4000f8e18ff */
[----:B------:R-:W-:-:S04]  /*d9a0*/  SHF.L.U64.HI R2, R2, 0x8, R3 ;  /* 0x0000000802027819 */ /* 0x000fc80000010203 */
[----:B------:R-:W0:Y:S02]  /*d9b0*/  LDS.64 R22, [R23] ;  /* 0x0000000017167984 */ /* 0x000e240000000a00 */
[C---:B0-----:R-:W-:Y:S01]  /*d9c0*/  IMAD.U32 R0, R22.reuse, 0x10000, RZ ;  /* 0x0001000016007824 */ /* 0x041fe200078e00ff */
[----:B------:R-:W-:Y:S02]  /*d9d0*/  SHF.L.U64.HI R14, R22, 0x10, R23 ;  /* 0x00000010160e7819 */ /* 0x000fe40000010217 */
[----:B------:R-:W-:Y:S02]  /*d9e0*/  POPC R22, R43 ;  /* 0x0000002b00167309 */ /* 0x000fe40000000000 */
[----:B------:R-:W-:Y:S02]  /*d9f0*/  LOP3.LUT R37, R0, R39, RZ, 0x3c, !PT ;  /* 0x0000002700257212 */ /* 0x000fe400078e3cff */
[----:B------:R-:W-:Y:S02]  /*da00*/  LOP3.LUT R40, R14, R35, RZ, 0x3c, !PT ;  /* 0x000000230e287212 */ /* 0x000fe400078e3cff */
[----:B------:R-:W-:-:S02]  /*da10*/  LOP3.LUT R35, R35, 0xffff, R2, 0x78, !PT ;  /* 0x0000ffff23237812 */ /* 0x000fc400078e7802 */
[----:B------:R-:W-:Y:S01]  /*da20*/  SHF.R.U64 R41, R37, 0x10, R40 ;  /* 0x0000001025297819 */ /* 0x000fe20000001228 */
[----:B------:R-:W-:Y:S01]  /*da30*/  IMAD R40, R28, 0x10, R21 ;  /* 0x000000101c287824 */ /* 0x000fe200078e0215 */
[----:B------:R-:W-:Y:S02]  /*da40*/  LOP3.LUT R37, R20, 0x53, RZ, 0x3c, !PT ;  /* 0x0000005314257812 */ /* 0x000fe400078e3cff */
[----:B------:R-:W-:Y:S02]  /*da50*/  LOP3.LUT R35, R35, 0xff0000, R2, 0x78, !PT ;  /* 0x00ff000023237812 */ /* 0x000fe400078e7802 */
[C---:B------:R-:W-:Y:S02]  /*da60*/  LOP3.LUT R41, R40.reuse, 0xff, R41, 0x48, !PT ;  /* 0x000000ff28297812 */ /* 0x040fe400078e4829 */
[----:B------:R-:W-:Y:S01]  /*da70*/  LOP3.LUT R4, R40, 0x8, RZ, 0x3c, !PT ;  /* 0x0000000828047812 */ /* 0x000fe200078e3cff */
[----:B------:R-:W-:Y:S01]  /*da80*/  POPC R37, R37 ;  /* 0x0000002500257309 */ /* 0x000fe20000000000 */
[----:B------:R-:W-:-:S02]  /*da90*/  LEA R20, R41, UR5, 0x3 ;  /* 0x0000000529147c11 */ /* 0x000fc4000f8e18ff */
[----:B------:R-:W-:Y:S02]  /*daa0*/  LOP3.LUT R42, R4, 0xff, RZ, 0xc0, !PT ;  /* 0x000000ff042a7812 */ /* 0x000fe400078ec0ff */
[----:B------:R-:W-:Y:S02]  /*dab0*/  LOP3.LUT R4, R40, 0xda, RZ, 0x3c, !PT ;  /* 0x000000da28047812 */ /* 0x000fe400078e3cff */
[----:B------:R-:W0:Y:S01]  /*dac0*/  LDS.64 R20, [R20] ;  /* 0x0000000014147984 */ /* 0x000e220000000a00 */
[----:B------:R-:W1:Y:S01]  /*dad0*/  POPC R40, R42 ;  /* 0x0000002a00287309 */ /* 0x000e620000000000 */
[----:B------:R-:W-:-:S07]  /*dae0*/  LOP3.LUT R4, R4, 0xff, RZ, 0xc0, !PT ;  /* 0x000000ff04047812 */ /* 0x000fce00078ec0ff */
[----:B------:R-:W2:Y:S01]  /*daf0*/  POPC R41, R44 ;  /* 0x0000002c00297309 */ /* 0x000ea20000000000 */
[----:B-1----:R-:W-:-:S07]  /*db00*/  IADD3 R25, PT, PT, R40, R25, R22 ;  /* 0x0000001928197210 */ /* 0x002fce0007ffe016 */
[----:B------:R-:W1:Y:S01]  /*db10*/  POPC R4, R4 ;  /* 0x0000000400047309 */ /* 0x000e620000000000 */
[----:B------:R-:W-:-:S04]  /*db20*/  LOP3.LUT R22, R12, 0xffff, RZ, 0xc0, !PT ;  /* 0x0000ffff0c167812 */ /* 0x000fc800078ec0ff */
[----:B------:R-:W-:Y:S02]  /*db30*/  SHF.R.U32.HI R22, RZ, 0x4, R22 ;  /* 0x00000004ff167819 */ /* 0x000fe40000011616 */
[----:B--2---:R-:W-:Y:S02]  /*db40*/  IADD3 R31, PT, PT, R34, R31, R41 ;  /* 0x0000001f221f7210 */ /* 0x004fe40007ffe029 */
[----:B------:R-:W-:Y:S02]  /*db50*/  SHF.R.U32.HI R34, RZ, 0x10, R3 ;  /* 0x00000010ff227819 */ /* 0x000fe40000011603 */
[----:B------:R-:W-:Y:S02]  /*db60*/  LOP3.LUT R3, R13, 0xffff, RZ, 0xc0, !PT ;  /* 0x0000ffff0d037812 */ /* 0x000fe400078ec0ff */
[----:B------:R-:W-:Y:S02]  /*db70*/  LOP3.LUT R39, R34, 0xff0000ff, R39, 0x48, !PT ;  /* 0xff0000ff22277812 */ /* 0x000fe400078e4827 */
[----:B------:R-:W-:-:S02]  /*db80*/  LOP3.LUT R22, R22, 0xf, RZ, 0xc0, !PT ;  /* 0x0000000f16167812 */ /* 0x000fc400078ec0ff */
[----:B------:R-:W-:Y:S02]  /*db90*/  SHF.R.U32.HI R3, RZ, 0x4, R3 ;  /* 0x00000004ff037819 */ /* 0x000fe40000011603 */
[----:B-1----:R-:W-:Y:S02]  /*dba0*/  IADD3 R37, PT, PT, R4, R31, R37 ;  /* 0x0000001f04257210 */ /* 0x002fe40007ffe025 */
[----:B------:R-:W-:Y:S01]  /*dbb0*/  LOP3.LUT R4, R39, 0xff000000, R0, 0x78, !PT ;  /* 0xff00000027047812 */ /* 0x000fe200078e7800 */
[----:B------:R-:W-:Y:S01]  /*dbc0*/  IMAD R39, R11, 0x10, R22 ;  /* 0x000000100b277824 */ /* 0x000fe200078e0216 */
[----:B------:R-:W-:Y:S02]  /*dbd0*/  LOP3.LUT R3, R3, 0xf, RZ, 0xc0, !PT ;  /* 0x0000000f03037812 */ /* 0x000fe400078ec0ff */
[----:B------:R-:W-:Y:S01]  /*dbe0*/  LOP3.LUT R41, R35, 0xff, R14, 0x78, !PT ;  /* 0x000000ff23297812 */ /* 0x000fe200078e780e */
[C---:B0-----:R-:W-:Y:S01]  /*dbf0*/  IMAD.SHL.U32 R35, R20.reuse, 0x1000000, RZ ;  /* 0x0100000014237824 */ /* 0x041fe200078e00ff */
[----:B------:R-:W-:Y:S01]  /*dc00*/  SHF.L.U64.HI R22, R20, 0x18, R21 ;  /* 0x0000001814167819 */ /* 0x000fe20000010215 */
[----:B------:R-:W-:Y:S01]  /*dc10*/  IMAD R40, R12, 0x10, R3 ;  /* 0x000000100c287824 */ /* 0x000fe200078e0203 */
[----:B------:R-:W-:-:S02]  /*dc20*/  LOP3.LUT R2, R39, 0x30, RZ, 0x3c, !PT ;  /* 0x0000003027027812 */ /* 0x000fc400078e3cff */
[----:B------:R-:W-:Y:S02]  /*dc30*/  LOP3.LUT R0, R35, R4, RZ, 0x3c, !PT ;  /* 0x0000000423007212 */ /* 0x000fe400078e3cff */
[----:B------:R-:W-:Y:S02]  /*dc40*/  LOP3.LUT R31, R22, R41, RZ, 0x3c, !PT ;  /* 0x00000029161f7212 */ /* 0x000fe400078e3cff */
[----:B------:R-:W-:Y:S02]  /*dc50*/  LOP3.LUT R34, R2, 0xff, RZ, 0xc0, !PT ;  /* 0x000000ff02227812 */ /* 0x000fe400078ec0ff */
[----:B------:R-:W-:Y:S02]  /*dc60*/  LOP3.LUT R2, R40, 0xae, RZ, 0x3c, !PT ;  /* 0x000000ae28027812 */ /* 0x000fe400078e3cff */
[----:B------:R-:W-:Y:S01]  /*dc70*/  SHF.R.U64 R0, R0, 0x18, R31 ;  /* 0x0000001800007819 */ /* 0x000fe2000000121f */
[----:B------:R-:W-:Y:S01]  /*dc80*/  POPC R20, R34 ;  /* 0x0000002200147309 */ /* 0x000fe20000000000 */
[----:B------:R-:W-:-:S02]  /*dc90*/  LOP3.LUT R42, R2, 0xff, RZ, 0xc0, !PT ;  /* 0x000000ff022a7812 */ /* 0x000fc400078ec0ff */
[----:B------:R-:W-:Y:S02]  /*dca0*/  LOP3.LUT R0, R39, 0xff, R0, 0x48, !PT ;  /* 0x000000ff27007812 */ /* 0x000fe400078e4800 */
[----:B------:R-:W-:Y:S02]  /*dcb0*/  LOP3.LUT R41, R41, 0xffff00, R14, 0x78, !PT ;  /* 0x00ffff0029297812 */ /* 0x000fe400078e780e */
[----:B------:R-:W-:Y:S01]  /*dcc0*/  LEA R2, R0, UR5, 0x3 ;  /* 0x0000000500027c11 */ /* 0x000fe2000f8e18ff */
[----:B------:R-:W0:Y:S01]  /*dcd0*/  POPC R42, R42 ;  /* 0x0000002a002a7309 */ /* 0x000e220000000000 */
[----:B------:R-:W-:Y:S01]  /*dce0*/  IMAD.SHL.U32 R0, R32, 0x10, RZ ;  /* 0x0000001020007824 */ /* 0x000fe200078e00ff */
[----:B------:R-:W-:Y:S02]  /*dcf0*/  LOP3.LUT R41, R41, 0xffff, R22, 0x78, !PT ;  /* 0x0000ffff29297812 */ /* 0x000fe400078e7816 */
[----:B------:R-:W-:Y:S01]  /*dd00*/  LOP3.LUT R22, R22, 0xff0000, RZ, 0xc0, !PT ;  /* 0x00ff000016167812 */ /* 0x000fe200078ec0ff */
[----:B------:R-:W1:Y:S01]  /*dd10*/  LDS.64 R2, [R2] ;  /* 0x0000000002027984 */ /* 0x000e620000000a00 */
[----:B------:R-:W-:-:S02]  /*dd20*/  LOP3.LUT R43, R35, 0xff, R21, 0xc8, !PT ;  /* 0x000000ff232b7812 */ /* 0x000fc400078ec815 */
[----:B------:R-:W-:Y:S02]  /*dd30*/  LOP3.LUT R39, R39, 0x3d, RZ, 0x3c, !PT ;  /* 0x0000003d27277812 */ /* 0x000fe400078e3cff */
[----:B0-----:R-:W-:Y:S02]  /*dd40*/  IADD3 R20, PT, PT, R42, R25, R20 ;  /* 0x000000192a147210 */ /* 0x001fe40007ffe014 */
[----:B------:R-:W-:-:S04]  /*dd50*/  SHF.R.U32.HI R25, RZ, 0x2, R24 ;  /* 0x00000002ff197819 */ /* 0x000fc80000011618 */
[----:B------:R-:W-:-:S05]  /*dd60*/  LOP3.LUT R25, R25, R24, RZ, 0x3c, !PT ;  /* 0x0000001819197212 */ /* 0x000fca00078e3cff */
[----:B------:R-:W-:-:S05]  /*dd70*/  IMAD.SHL.U32 R31, R25, 0x2, RZ ;  /* 0x00000002191f7824 */ /* 0x000fca00078e00ff */
[----:B------:R-:W-:Y:S01]  /*dd80*/  LOP3.LUT R0, R32, R0, R31, 0x96, !PT ;  /* 0x0000000020007212 */ /* 0x000fe200078e961f */
[----:B------:R-:W-:-:S03]  /*dd90*/  VIADD R31, R27, 0x587c5 ;  /* 0x000587c51b1f7836 */ /* 0x000fc60000000000 */
[----:B------:R-:W-:-:S05]  /*dda0*/  LOP3.LUT R0, R0, R25, RZ, 0x3c, !PT ;  /* 0x0000001900007212 */ /* 0x000fca00078e3cff */
[----:B------:R-:W-:-:S05]  /*ddb0*/  IMAD.IADD R14, R0, 0x1, R31 ;  /* 0x00000001000e7824 */ /* 0x000fca00078e021f */
[----:B------:R-:W-:Y:S02]  /*ddc0*/  SHF.R.U32.HI R24, RZ, 0x1, R14 ;  /* 0x00000001ff187819 */ /* 0x000fe4000001160e */
[----:B-1----:R-:W-:Y:S02]  /*ddd0*/  LOP3.LUT R25, R2, R41, RZ, 0x3c, !PT ;  /* 0x0000002902197212 */ /* 0x002fe400078e3cff */
[----:B------:R-:W-:Y:S01]  /*dde0*/  LOP3.LUT R41, R22, 0xffffff00, R41, 0x78, !PT ;  /* 0xffffff0016297812 */ /* 0x000fe200078e7829 */
[----:B------:R-:W-:Y:S01]  /*ddf0*/  IMAD.HI.U32 R24, R24, -0x7bdef7bd, RZ ;  /* 0x8421084318187827 */ /* 0x000fe200078e00ff */
[----:B------:R-:W-:Y:S02]  /*de00*/  LOP3.LUT R34, R40, 0xff, R25, 0x48, !PT ;  /* 0x000000ff28227812 */ /* 0x000fe400078e4819 */
[----:B------:R-:W-:Y:S02]  /*de10*/  LOP3.LUT R35, R41, 0xffff00, R2, 0x78, !PT ;  /* 0x00ffff0029237812 */ /* 0x000fe400078e7802 */
[----:B------:R-:W-:-:S02]  /*de20*/  SHF.R.U32.HI R25, RZ, 0x4, R24 ;  /* 0x00000004ff197819 */ /* 0x000fc40000011618 */
[----:B------:R-:W-:Y:S02]  /*de30*/  LEA R24, R34, UR5, 0x3 ;  /* 0x0000000522187c11 */ /* 0x000fe4000f8e18ff */
[----:B------:R-:W-:Y:S01]  /*de40*/  SHF.R.U32.HI R34, RZ, 0x8, R23 ;  /* 0x00000008ff227819 */ /* 0x000fe20000011617 */
[----:B------:R-:W-:Y:S01]  /*de50*/  IMAD R14, R25, -0x3e, R14 ;  /* 0xffffffc2190e7824 */ /* 0x000fe200078e020e */
[----:B------:R-:W-:Y:S02]  /*de60*/  SHF.R.U64 R2, R2, 0x18, R3 ;  /* 0x0000001802027819 */ /* 0x000fe40000001203 */
[----:B------:R-:W0:Y:S02]  /*de70*/  LDS.64 R24, [R24] ;  /* 0x0000000018187984 */ /* 0x000e240000000a00 */
[C---:B------:R-:W-:Y:S02]  /*de80*/  ISETP.GE.U32.AND P1, PT, R14.reuse, 0x23, PT ;  /* 0x000000230e00780c */ /* 0x040fe40003f26070 */
[----:B------:R-:W-:-:S02]  /*de90*/  ISETP.GE.U32.AND P0, PT, R14, 0xa, PT ;  /* 0x0000000a0e00780c */ /* 0x000fc40003f06070 */
[----:B------:R-:W-:Y:S02]  /*dea0*/  SEL R23, R30, 0x3d, !P1 ;  /* 0x0000003d1e177807 */ /* 0x000fe40004800000 */
[----:B------:R-:W-:Y:S02]  /*deb0*/  LOP3.LUT R3, R2, 0xffff, RZ, 0xc0, !PT ;  /* 0x0000ffff02037812 */ /* 0x000fe400078ec0ff */
[----:B------:R-:W-:-:S05]  /*dec0*/  SEL R23, R23, 0x30, P0 ;  /* 0x0000003017177807 */ /* 0x000fca0000000000 */
[----:B------:R-:W-:Y:S01]  /*ded0*/  IMAD.IADD R14, R14, 0x1, R23 ;  /* 0x000000010e0e7824 */ /* 0x000fe200078e0217 */
[----:B------:R-:W-:-:S04]  /*dee0*/  LOP3.LUT R23, R34, 0xffff, RZ, 0xc0, !PT ;  /* 0x0000ffff22177812 */ /* 0x000fc800078ec0ff */
[----:B------:R-:W-:Y:S02]  /*def0*/  LOP3.LUT R34, R23, 0xff, R4, 0x78, !PT ;  /* 0x000000ff17227812 */ /* 0x000fe400078e7804 */
[----:B------:R-:W-:Y:S02]  /*df00*/  LOP3.LUT R4, R14, 0xffff, RZ, 0xc0, !PT ;  /* 0x0000ffff0e047812 */ /* 0x000fe400078ec0ff */
[----:B------:R-:W-:Y:S02]  /*df10*/  LOP3.LUT R43, R43, 0xffff, R34, 0x78, !PT ;  /* 0x0000ffff2b2b7812 */ /* 0x000fe400078e7822 */
[----:B------:R-:W-:Y:S02]  /*df20*/  SHF.R.U32.HI R4, RZ, 0x4, R4 ;  /* 0x00000004ff047819 */ /* 0x000fe40000011604 */
[----:B------:R-:W-:Y:S02]  /*df30*/  LOP3.LUT R42, R43, 0xffff00, R21, 0x78, !PT ;  /* 0x00ffff002b2a7812 */ /* 0x000fe400078e7815 */
[----:B------:R-:W-:-:S02]  /*df40*/  LOP3.LUT R4, R4, 0xf, RZ, 0xc0, !PT ;  /* 0x0000000f04047812 */ /* 0x000fc400078ec0ff */
[----:B------:R-:W-:Y:S02]  /*df50*/  LOP3.LUT R3, R3, 0xffffff, R42, 0x78, !PT ;  /* 0x00ffffff03037812 */ /* 0x000fe400078e782a */
[----:B------:R-:W-:Y:S01]  /*df60*/  LOP3.LUT R43, R39, 0xff, RZ, 0xc0, !PT ;  /* 0x000000ff272b7812 */ /* 0x000fe200078ec0ff */
[----:B------:R-:W-:Y:S01]  /*df70*/  IMAD R4, R13, 0x10, R4 ;  /* 0x000000100d047824 */ /* 0x000fe200078e0204 */
[----:B------:R-:W-:Y:S02]  /*df80*/  LOP3.LUT R2, R3, 0xffff0000, R2, 0x78, !PT ;  /* 0xffff000003027812 */ /* 0x000fe400078e7802 */
[----:B------:R-:W-:Y:S01]  /*df90*/  LOP3.LUT R3, R15, 0xffff, RZ, 0xc0, !PT ;  /* 0x0000ffff0f037812 */ /* 0x000fe200078ec0ff */
[----:B0-----:R-:W-:Y:S01]  /*dfa0*/  IMAD.SHL.U32 R41, R24, 0x100, RZ ;  /* 0x0000010018297824 */ /* 0x001fe200078e00ff */
[----:B------:R-:W-:Y:S02]  /*dfb0*/  SHF.R.U32.HI R34, RZ, 0x10, R25 ;  /* 0x00000010ff227819 */ /* 0x000fe40000011619 */
[----:B------:R-:W-:-:S02]  /*dfc0*/  SHF.R.U32.HI R3, RZ, 0x4, R3 ;  /* 0x00000004ff037819 */ /* 0x000fc40000011603 */
[C---:B------:R-:W-:Y:S02]  /*dfd0*/  LOP3.LUT R23, R41.reuse, R35, RZ, 0x3c, !PT ;  /* 0x0000002329177212 */ /* 0x040fe400078e3cff */
[----:B------:R-:W-:Y:S02]  /*dfe0*/  LOP3.LUT R42, R41, 0xff0000, R34, 0xc8, !PT ;  /* 0x00ff0000292a7812 */ /* 0x000fe400078ec822 */
[----:B------:R-:W-:Y:S02]  /*dff0*/  SHF.R.U32.HI R23, RZ, 0x8, R23 ;  /* 0x00000008ff177819 */ /* 0x000fe40000011617 */
[----:B------:R-:W-:Y:S02]  /*e000*/  LOP3.LUT R35, R42, 0xffff0000, R35, 0x78, !PT ;  /* 0xffff00002a237812 */ /* 0x000fe400078e7823 */
[----:B------:R-:W-:Y:S02]  /*e010*/  LOP3.LUT R22, R4, 0xff, R23, 0x48, !PT ;  /* 0x000000ff04167812 */ /* 0x000fe400078e4817 */
[----:B------:R-:W-:-:S02]  /*e020*/  LOP3.LUT R3, R3, 0xf, RZ, 0xc0, !PT ;  /* 0x0000000f03037812 */ /* 0x000fc400078ec0ff */
[----:B------:R-:W-:Y:S02]  /*e030*/  LEA R22, R22, UR5, 0x3 ;  /* 0x0000000516167c11 */ /* 0x000fe4000f8e18ff */
[----:B------:R-:W-:Y:S01]  /*e040*/  LOP3.LUT R21, R40, 0xaf, RZ, 0x3c, !PT ;  /* 0x000000af28157812 */ /* 0x000fe200078e3cff */
[----:B------:R-:W-:Y:S01]  /*e050*/  IMAD R3, R14, 0x10, R3 ;  /* 0x000000100e037824 */ /* 0x000fe200078e0203 */
[----:B------:R0:W-:Y:S01]  /*e060*/  POPC R40, R43 ;  /* 0x0000002b00287309 */ /* 0x0001e20000000000 */
[----:B------:R-:W-:Y:S01]  /*e070*/  LOP3.LUT R34, R34, 0xff, RZ, 0xc0, !PT ;  /* 0x000000ff22227812 */ /* 0x000fe200078ec0ff */
[----:B------:R-:W1:Y:S01]  /*e080*/  LDS.64 R22, [R22] ;  /* 0x0000000016167984 */ /* 0x000e620000000a00 */
[----:B------:R-:W-:Y:S02]  /*e090*/  LOP3.LUT R21, R21, 0xff, RZ, 0xc0, !PT ;  /* 0x000000ff15157812 */ /* 0x000fe400078ec0ff */
[----:B------:R-:W-:-:S04]  /*e0a0*/  LOP3.LUT R41, R3, 0xea, RZ, 0x3c, !PT ;  /* 0x000000ea03297812 */ /* 0x000fc800078e3cff */
[----:B------:R-:W-:Y:S01]  /*e0b0*/  LOP3.LUT R44, R41, 0xff, RZ, 0xc0, !PT ;  /* 0x000000ff292c7812 */ /* 0x000fe200078ec0ff */
[----:B------:R-:W2:Y:S01]  /*e0c0*/  POPC R21, R21 ;  /* 0x0000001500157309 */ /* 0x000ea20000000000 */
[----:B------:R-:W-:Y:S02]  /*e0d0*/  SHF.R.U64 R41, R24, 0x10, R25 ;  /* 0x0000001018297819 */ /* 0x000fe40000001219 */
[----:B0-----:R-:W-:Y:S02]  /*e0e0*/  LOP3.LUT R43, R4, 0xaa, RZ, 0x3c, !PT ;  /* 0x000000aa042b7812 */ /* 0x001fe400078e3cff */
[--C-:B------:R-:W-:Y:S02]  /*e0f0*/  LOP3.LUT R2, R2, 0xff, R41.reuse, 0x78, !PT ;  /* 0x000000ff02027812 */ /* 0x100fe400078e7829 */
[----:B------:R-:W-:Y:S02]  /*e100*/  LOP3.LUT R43, R43, 0xff, RZ, 0xc0, !PT ;  /* 0x000000ff2b2b7812 */ /* 0x000fe400078ec0ff */
[----:B------:R-:W-:-:S02]  /*e110*/  LOP3.LUT R2, R2, 0xffff00, R41, 0x78, !PT ;  /* 0x00ffff0002027812 */ /* 0x000fc400078e7829 */
[----:B------:R-:W-:Y:S02]  /*e120*/  LOP3.LUT R4, R4, 0xea, RZ, 0x3c, !PT ;  /* 0x000000ea04047812 */ /* 0x000fe400078e3cff */
[----:B------:R-:W-:Y:S01]  /*e130*/  POPC R43, R43 ;  /* 0x0000002b002b7309 */ /* 0x000fe20000000000 */
[----:B------:R-:W-:Y:S02]  /*e140*/  LOP3.LUT R41, R2, 0xff000000, R41, 0x78, !PT ;  /* 0xff00000002297812 */ /* 0x000fe400078e7829 */
[----:B--2---:R-:W-:Y:S01]  /*e150*/  IADD3 R40, PT, PT, R21, R37, R40 ;  /* 0x0000002515287210 */ /* 0x004fe20007ffe028 */
[C---:B-1----:R-:W-:Y:S01]  /*e160*/  IMAD.U32 R42, R22.reuse, 0x10000, RZ ;  /* 0x00010000162a7824 */ /* 0x042fe200078e00ff */
[--C-:B------:R-:W-:Y:S02]  /*e170*/  SHF.R.U64 R2, R22, 0x8, R23.reuse ;  /* 0x0000000816027819 */ /* 0x100fe40000001217 */
[----:B------:R-:W-:Y:S02]  /*e180*/  SHF.R.U32.HI R23, RZ, 0x8, R23 ;  /* 0x00000008ff177819 */ /* 0x000fe40000011617 */
[----:B------:R-:W-:-:S02]  /*e190*/  LOP3.LUT R42, R42, R35, RZ, 0x3c, !PT ;  /* 0x000000232a2a7212 */ /* 0x000fc400078e3cff */
[----:B------:R-:W-:Y:S02]  /*e1a0*/  LOP3.LUT R41, R41, 0xffff, R2, 0x78, !PT ;  /* 0x0000ffff29297812 */ /* 0x000fe400078e7802 */
[----:B------:R-:W-:Y:S02]  /*e1b0*/  SHF.R.U32.HI R42, RZ, 0x10, R42 ;  /* 0x00000010ff2a7819 */ /* 0x000fe4000001162a */
[----:B------:R-:W-:Y:S02]  /*e1c0*/  LOP3.LUT R2, R2, 0xffff0000, RZ, 0xc0, !PT ;  /* 0xffff000002027812 */ /* 0x000fe400078ec0ff */
[C---:B------:R-:W-:Y:S02]  /*e1d0*/  LOP3.LUT R39, R3.reuse, 0xff, R42, 0x48, !PT ;  /* 0x000000ff03277812 */ /* 0x040fe400078e482a */
[----:B------:R-:W-:Y:S02]  /*e1e0*/  LOP3.LUT R3, R3, 0xfe, RZ, 0x3c, !PT ;  /* 0x000000fe03037812 */ /* 0x000fe400078e3cff */
[----:B------:R-:W-:-:S02]  /*e1f0*/  LEA R42, R39, UR5, 0x3 ;  /* 0x00000005272a7c11 */ /* 0x000fc4000f8e18ff */
[----:B------:R-:W0:Y:S01]  /*e200*/  POPC R39, R44 ;  /* 0x0000002c00277309 */ /* 0x000e220000000000 */
[----:B------:R-:W-:Y:S02]  /*e210*/  LOP3.LUT R35, R34, 0xff000000, R35, 0x78, !PT ;  /* 0xff00000022237812 */ /* 0x000fe400078e7823 */
[----:B------:R1:W2:Y:S01]  /*e220*/  LDS.64 R24, [R42] ;  /* 0x000000002a187984 */ /* 0x0002a20000000a00 */
[----:B------:R-:W-:Y:S02]  /*e230*/  LOP3.LUT R34, R23, 0xffff, RZ, 0xc0, !PT ;  /* 0x0000ffff17227812 */ /* 0x000fe400078ec0ff */
[----:B------:R-:W-:Y:S02]  /*e240*/  LOP3.LUT R23, R33, 0xffff, RZ, 0xc0, !PT ;  /* 0x0000ffff21177812 */ /* 0x000fe400078ec0ff */
[----:B------:R-:W-:Y:S02]  /*e250*/  LOP3.LUT R35, R34, 0xff0000ff, R35, 0x78, !PT ;  /* 0xff0000ff22237812 */ /* 0x000fe400078e7823 */
[----:B------:R-:W-:-:S02]  /*e260*/  SHF.R.U32.HI R23, RZ, 0x4, R23 ;  /* 0x00000004ff177819 */ /* 0x000fc40000011617 */
[----:B-1----:R-:W-:Y:S02]  /*e270*/  LOP3.LUT R42, R3, 0xff, RZ, 0xc0, !PT ;  /* 0x000000ff032a7812 */ /* 0x002fe400078ec0ff */
[----:B------:R-:W-:Y:S02]  /*e280*/  LOP3.LUT R3, R4, 0xff, RZ, 0xc0, !PT ;  /* 0x000000ff04037812 */ /* 0x000fe400078ec0ff */
[----:B0-----:R-:W-:Y:S02]  /*e290*/  IADD3 R39, PT, PT, R39, R20, R43 ;  /* 0x0000001427277210 */ /* 0x001fe40007ffe02b */
[----:B------:R-:W-:Y:S01]  /*e2a0*/  LOP3.LUT R20, R16, 0xffff, RZ, 0xc0, !PT ;  /* 0x0000ffff10147812 */ /* 0x000fe200078ec0ff */
[----:B------:R-:W-:Y:S03]  /*e2b0*/  POPC R42, R42 ;  /* 0x0000002a002a7309 */ /* 0x000fe60000000000 */
[----:B------:R-:W-:-:S04]  /*e2c0*/  SHF.R.U32.HI R20, RZ, 0x4, R20 ;  /* 0x00000004ff147819 */ /* 0x000fc80000011614 */
[----:B------:R-:W-:Y:S01]  /*e2d0*/  LOP3.LUT R20, R20, 0xf, RZ, 0xc0, !PT ;  /* 0x0000000f14147812 */ /* 0x000fe200078ec0ff */
[----:B------:R-:W0:Y:S04]  /*e2e0*/  POPC R3, R3 ;  /* 0x0000000300037309 */ /* 0x000e280000000000 */
[----:B------:R-:W-:Y:S01]  /*e2f0*/  IMAD R37, R15, 0x10, R20 ;  /* 0x000000100f257824 */ /* 0x000fe200078e0214 */
[----:B0-----:R-:W-:Y:S02]  /*e300*/  IADD3 R4, PT, PT, R42, R40, R3 ;  /* 0x000000282a047210 */ /* 0x001fe40007ffe003 */
[----:B--2---:R-:W-:Y:S02]  /*e310*/  LOP3.LUT R20, R24, R41, RZ, 0x3c, !PT ;  /* 0x0000002918147212 */ /* 0x004fe400078e3cff */
[----:B------:R-:W-:-:S02]  /*e320*/  LOP3.LUT R41, R2, 0xffffff00, R41, 0x78, !PT ;  /* 0xffffff0002297812 */ /* 0x000fc400078e7829 */
[----:B------:R-:W-:Y:S02]  /*e330*/  LOP3.LUT R20, R37, 0xff, R20, 0x48, !PT ;  /* 0x000000ff25147812 */ /* 0x000fe400078e4814 */
[----:B------:R-:W-:Y:S02]  /*e340*/  LOP3.LUT R2, R17, 0xffff, RZ, 0xc0, !PT ;  /* 0x0000ffff11027812 */ /* 0x000fe400078ec0ff */
[----:B------:R-:W-:Y:S02]  /*e350*/  LEA R20, R20, UR5, 0x3 ;  /* 0x0000000514147c11 */ /* 0x000fe4000f8e18ff */
[----:B------:R-:W-:Y:S02]  /*e360*/  SHF.R.U32.HI R2, RZ, 0x4, R2 ;  /* 0x00000004ff027819 */ /* 0x000fe40000011602 */
[----:B------:R-:W-:Y:S02]  /*e370*/  LOP3.LUT R41, R41, 0xffffff00, R24, 0x78, !PT ;  /* 0xffffff0029297812 */ /* 0x000fe400078e7818 */
[----:B------:R-:W0:Y:S01]  /*e380*/  LDS.64 R20, [R20] ;  /* 0x0000000014147984 */ /* 0x000e220000000a00 */
[----:B------:R-:W-:-:S02]  /*e390*/  LOP3.LUT R43, R2, 0xf, RZ, 0xc0, !PT ;  /* 0x0000000f022b7812 */ /* 0x000fc400078ec0ff */
[----:B------:R-:W-:-:S03]  /*e3a0*/  LOP3.LUT R35, R35, 0xffffff, R25, 0x78, !PT ;  /* 0x00ffffff23237812 */ /* 0x000fc600078e7819 */
[----:B------:R-:W-:Y:S02]  /*e3b0*/  IMAD R24, R16, 0x10, R43 ;  /* 0x0000001010187824 */ /* 0x000fe400078e022b */
[C---:B0-----:R-:W-:Y:S01]  /*e3c0*/  IMAD.SHL.U32 R22, R20.reuse, 0x100, RZ ;  /* 0x0000010014167824 */ /* 0x041fe200078e00ff */
[--C-:B------:R-:W-:Y:S02]  /*e3d0*/  SHF.L.U64.HI R42, R20, 0x8, R21.reuse ;  /* 0x00000008142a7819 */ /* 0x100fe40000010215 */
[----:B------:R-:W-:Y:S02]  /*e3e0*/  SHF.R.U32.HI R20, RZ, 0x10, R21 ;  /* 0x00000010ff147819 */ /* 0x000fe40000011615 */
[----:B------:R-:W-:Y:S02]  /*e3f0*/  LOP3.LUT R2, R22, 0xffff, R41, 0x48, !PT ;  /* 0x0000ffff16027812 */ /* 0x000fe400078e4829 */
[----:B------:R-:W-:Y:S02]  /*e400*/  LOP3.LUT R41, R41, 0xffff0000, R22, 0x78, !PT ;  /* 0xffff000029297812 */ /* 0x000fe400078e7816 */
[----:B------:R-:W-:-:S02]  /*e410*/  SHF.R.U32.HI R3, RZ, 0x8, R2 ;  /* 0x00000008ff037819 */ /* 0x000fc40000011602 */
[----:B------:R-:W-:Y:S02]  /*e420*/  LOP3.LUT R22, R23, 0xf, RZ, 0xc0, !PT ;  /* 0x0000000f17167812 */ /* 0x000fe400078ec0ff */
[C---:B------:R-:W-:Y:S02]  /*e430*/  LOP3.LUT R3, R24.reuse, 0xff, R3, 0x48, !PT ;  /* 0x000000ff18037812 */ /* 0x040fe400078e4803 */
[----:B------:R-:W-:Y:S01]  /*e440*/  LOP3.LUT R24, R24, 0xab, RZ, 0x3c, !PT ;  /* 0x000000ab18187812 */ /* 0x000fe200078e3cff */
[----:B------:R-:W-:Y:S01]  /*e450*/  IMAD R25, R17, 0x10, R22 ;  /* 0x0000001011197824 */ /* 0x000fe200078e0216 */
[----:B------:R-:W-:-:S06]  /*e460*/  LEA R3, R3, UR5, 0x3 ;  /* 0x0000000503037c11 */ /* 0x000fcc000f8e18ff */
[----:B------:R-:W0:Y:S02]  /*e470*/  LDS.64 R2, [R3] ;  /* 0x0000000003027984 */ /* 0x000e240000000a00 */
[C---:B0-----:R-:W-:Y:S01]  /*e480*/  IMAD.U32 R40, R2.reuse, 0x10000, RZ ;  /* 0x0001000002287824 */ /* 0x041fe200078e00ff */
[--C-:B------:R-:W-:Y:S02]  /*e490*/  SHF.L.U64.HI R34, R2, 0x10, R3.reuse ;  /* 0x0000001002227819 */ /* 0x100fe40000010203 */
[----:B------:R-:W-:Y:S02]  /*e4a0*/  SHF.R.U32.HI R3, RZ, 0x8, R3 ;  /* 0x00000008ff037819 */ /* 0x000fe40000011603 */
[----:B------:R-:W-:Y:S02]  /*e4b0*/  LOP3.LUT R2, R40, R41, RZ, 0x3c, !PT ;  /* 0x0000002928027212 */ /* 0x000fe400078e3cff */
[----:B------:R-:W-:Y:S02]  /*e4c0*/  LOP3.LUT R23, R34, R35, RZ, 0x3c, !PT ;  /* 0x0000002322177212 */ /* 0x000fe400078e3cff */
[----:B------:R-:W-:-:S02]  /*e4d0*/  LOP3.LUT R35, R35, 0xffff, R42, 0x78, !PT ;  /* 0x0000ffff23237812 */ /* 0x000fc400078e782a */
[----:B------:R-:W-:Y:S02]  /*e4e0*/  SHF.R.U64 R2, R2, 0x10, R23 ;  /* 0x0000001002027819 */ /* 0x000fe40000001217 */
[----:B------:R-:W-:Y:S02]  /*e4f0*/  LOP3.LUT R41, R20, 0xff0000ff, R41, 0x48, !PT ;  /* 0xff0000ff14297812 */ /* 0x000fe400078e4829 */
[----:B------:R-:W-:Y:S02]  /*e500*/  LOP3.LUT R2, R25, 0xff, R2, 0x48, !PT ;  /* 0x000000ff19027812 */ /* 0x000fe400078e4802 */
[----:B------:R-:W-:Y:S02]  /*e510*/  LOP3.LUT R35, R35, 0xff0000, R42, 0x78, !PT ;  /* 0x00ff000023237812 */ /* 0x000fe400078e782a */
[----:B------:R-:W-:Y:S02]  /*e520*/  LEA R2, R2, UR5, 0x3 ;  /* 0x0000000502027c11 */ /* 0x000fe4000f8e18ff */
[----:B------:R-:W-:-:S02]  /*e530*/  LOP3.LUT R20, R41, 0xff000000, R40, 0x78, !PT ;  /* 0xff00000029147812 */ /* 0x000fc400078e7828 */
[----:B------:R-:W-:Y:S01]  /*e540*/  LOP3.LUT R3, R3, 0xffff, RZ, 0xc0, !PT ;  /* 0x0000ffff03037812 */ /* 0x000fe200078ec0ff */
[----:B------:R0:W1:Y:S01]  /*e550*/  LDS.64 R22, [R2] ;  /* 0x0000000002167984 */ /* 0x0000620000000a00 */
[----:B------:R-:W-:Y:S02]  /*e560*/  LOP3.LUT R35, R35, 0xff, R34, 0x78, !PT ;  /* 0x000000ff23237812 */ /* 0x000fe400078e7822 */
[----:B0-----:R-:W-:Y:S01]  /*e570*/  LOP3.LUT R2, R3, 0xff, R20, 0x78, !PT ;  /* 0x000000ff03027812 */ /* 0x001fe200078e7814 */
[C---:B-1----:R-:W-:Y:S01]  /*e580*/  IMAD.SHL.U32 R41, R22.reuse, 0x1000000, RZ ;  /* 0x0100000016297824 */ /* 0x042fe200078e00ff */
[----:B------:R-:W-:Y:S02]  /*e590*/  SHF.L.U64.HI R40, R22, 0x18, R23 ;  /* 0x0000001816287819 */ /* 0x000fe40000010217 */
[----:B------:R-:W-:Y:S02]  /*e5a0*/  LOP3.LUT R22, R24, 0xff, RZ, 0xc0, !PT ;  /* 0x000000ff18167812 */ /* 0x000fe400078ec0ff */
[----:B------:R-:W-:-:S02]  /*e5b0*/  LOP3.LUT R20, R41, R20, RZ, 0x3c, !PT ;  /* 0x0000001429147212 */ /* 0x000fc400078e3cff */
[----:B------:R-:W-:Y:S02]  /*e5c0*/  LOP3.LUT R3, R40, R35, RZ, 0x3c, !PT ;  /* 0x0000002328037212 */ /* 0x000fe400078e3cff */
[----:B------:R-:W-:Y:S01]  /*e5d0*/  LOP3.LUT R41, R41, 0xff, R23, 0xc8, !PT ;  /* 0x000000ff29297812 */ /* 0x000fe200078ec817 */
[----:B------:R-:W-:Y:S01]  /*e5e0*/  POPC R22, R22 ;  /* 0x0000001600167309 */ /* 0x000fe20000000000 */
[----:B------:R-:W-:Y:S01]  /*e5f0*/  SHF.R.U64 R20, R20, 0x18, R3 ;  /* 0x0000001814147819 */ /* 0x000fe20000001203 */
[----:B------:R-:W-:Y:S01]  /*e600*/  IMAD.SHL.U32 R3, R33, 0x10, RZ ;  /* 0x0000001021037824 */ /* 0x000fe200078e00ff */
[----:B------:R-:W-:Y:S02]  /*e610*/  LOP3.LUT R23, R23, 0xffff00, RZ, 0xc0, !PT ;  /* 0x00ffff0017177812 */ /* 0x000fe400078ec0ff */
[----:B------:R-:W-:Y:S02]  /*e620*/  LOP3.LUT R24, R37, 0xaa, RZ, 0x3c, !PT ;  /* 0x000000aa25187812 */ /* 0x000fe400078e3cff */
[----:B------:R-:W-:-:S02]  /*e630*/  LOP3.LUT R20, R3, 0xff, R20, 0x48, !PT ;  /* 0x000000ff03147812 */ /* 0x000fc400078e4814 */
[C---:B------:R-:W-:Y:S02]  /*e640*/  LOP3.LUT R21, R3.reuse, 0x41, RZ, 0x3c, !PT ;  /* 0x0000004103157812 */ /* 0x040fe400078e3cff */
[----:B------:R-:W-:Y:S02]  /*e650*/  LEA R42, R20, UR5, 0x3 ;  /* 0x00000005142a7c11 */ /* 0x000fe4000f8e18ff */
[----:B------:R-:W-:Y:S02]  /*e660*/  LOP3.LUT R20, R3, 0x63, RZ, 0x3c, !PT ;  /* 0x0000006303147812 */ /* 0x000fe400078e3cff */
[----:B------:R-:W-:Y:S02]  /*e670*/  LOP3.LUT R23, R23, R41, R2, 0x96, !PT ;  /* 0x0000002917177212 */ /* 0x000fe400078e9602 */
[----:B------:R-:W0:Y:S01]  /*e680*/  LDS.64 R2, [R42] ;  /* 0x000000002a027984 */ /* 0x000e220000000a00 */
[----:B------:R-:W-:Y:S02]  /*e690*/  LOP3.LUT R41, R35, 0xffff00, R34, 0x78, !PT ;  /* 0x00ffff0023297812 */ /* 0x000fe400078e7822 */
[----:B------:R-:W-:-:S02]  /*e6a0*/  LOP3.LUT R37, R37, 0xaf, RZ, 0x3c, !PT ;  /* 0x000000af25257812 */ /* 0x000fc400078e3cff */
[----:B------:R-:W-:Y:S02]  /*e6b0*/  LOP3.LUT R24, R24, 0xff, RZ, 0xc0, !PT ;  /* 0x000000ff18187812 */ /* 0x000fe400078ec0ff */
[--C-:B------:R-:W-:Y:S02]  /*e6c0*/  LOP3.LUT R41, R41, 0xffff, R40.reuse, 0x78, !PT ;  /* 0x0000ffff29297812 */ /* 0x100fe400078e7828 */
[----:B------:R-:W-:Y:S02]  /*e6d0*/  LOP3.LUT R34, R25, 0xc6, RZ, 0x3c, !PT ;  /* 0x000000c619227812 */ /* 0x000fe400078e3cff */
[----:B------:R-:W-:Y:S01]  /*e6e0*/  LOP3.LUT R37, R37, 0xff, RZ, 0xc0, !PT ;  /* 0x000000ff25257812 */ /* 0x000fe200078ec0ff */
[----:B------:R-:W1:Y:S01]  /*e6f0*/  POPC R24, R24 ;  /* 0x0000001800187309 */ /* 0x000e620000000000 */
[----:B------:R-:W-:Y:S02]  /*e700*/  LOP3.LUT R41, R41, 0xff0000, R40, 0x78, !PT ;  /* 0x00ff000029297812 */ /* 0x000fe400078e7828 */
[----:B------:R-:W-:-:S02]  /*e710*/  LOP3.LUT R21, R21, 0xf1, RZ, 0xc0, !PT ;  /* 0x000000f115157812 */ /* 0x000fc400078ec0ff */
[----:B------:R-:W-:Y:S02]  /*e720*/  LOP3.LUT R40, R34, 0xff, RZ, 0xc0, !PT ;  /* 0x000000ff22287812 */ /* 0x000fe400078ec0ff */
[----:B------:R-:W-:Y:S01]  /*e730*/  LOP3.LUT R25, R25, 0xce, RZ, 0x3c, !PT ;  /* 0x000000ce19197812 */ /* 0x000fe200078e3cff */
[----:B------:R-:W2:Y:S01]  /*e740*/  POPC R35, R37 ;  /* 0x0000002500237309 */ /* 0x000ea20000000000 */
[----:B------:R-:W-:Y:S02]  /*e750*/  LOP3.LUT R20, R20, 0xf3, RZ, 0xc0, !PT ;  /* 0x000000f314147812 */ /* 0x000fe400078ec0ff */
[----:B------:R-:W-:Y:S02]  /*e760*/  LOP3.LUT R25, R25, 0xff, RZ, 0xc0, !PT ;  /* 0x000000ff19197812 */ /* 0x000fe400078ec0ff */
[----:B-1----:R-:W-:-:S03]  /*e770*/  IADD3 R39, PT, PT, R22, R39, R24 ;  /* 0x0000002716277210 */ /* 0x002fc60007ffe018 */
[----:B------:R-:W-:Y:S01]  /*e780*/  POPC R21, R21 ;  /* 0x0000001500157309 */ /* 0x000fe20000000000 */
[----:B--2---:R-:W-:-:S07]  /*e790*/  IADD3 R22, PT, PT, R22, R4, R35 ;  /* 0x0000000416167210 */ /* 0x004fce0007ffe023 */
[----:B------:R-:W1:Y:S01]  /*e7a0*/  POPC R40, R40 ;  /* 0x0000002800287309 */ /* 0x000e620000000000 */
[----:B0-----:R-:W-:Y:S02]  /*e7b0*/  SHF.R.U64 R34, R2, 0x18, R3 ;  /* 0x0000001802227819 */ /* 0x001fe40000001203 */
[----:B------:R-:W-:Y:S02]  /*e7c0*/  LOP3.LUT R41, R41, 0xff, R2, 0x78, !PT ;  /* 0x000000ff29297812 */ /* 0x000fe400078e7802 */
[----:B------:R-:W-:-:S03]  /*e7d0*/  LOP3.LUT R23, R23, 0xffff, R34, 0x78, !PT ;  /* 0x0000ffff17177812 */ /* 0x000fc600078e7822 */
[----:B------:R-:W-:Y:S01]  /*e7e0*/  POPC R20, R20 ;  /* 0x0000001400147309 */ /* 0x000fe20000000000 */
[----:B------:R-:W-:Y:S02]  /*e7f0*/  LOP3.LUT R2, R41, 0xffff00, R2, 0x78, !PT ;  /* 0x00ffff0029027812 */ /* 0x000fe400078e7802 */
[----:B------:R-:W-:Y:S02]  /*e800*/  LOP3.LUT R35, R23, 0xca, RZ, 0x3c, !PT ;  /* 0x000000ca17237812 */ /* 0x000fe400078e3cff */
[----:B------:R-:W-:Y:S02]  /*e810*/  SHF.R.U32.HI R42, RZ, 0x8, R2 ;  /* 0x00000008ff2a7819 */ /* 0x000fe40000011602 */
[----:B-1----:R-:W-:Y:S01]  /*e820*/  IADD3 R40, PT, PT, R21, R39, R40 ;  /* 0x0000002715287210 */ /* 0x002fe20007ffe028 */
[----:B------:R-:W0:Y:S01]  /*e830*/  POPC R25, R25 ;  /* 0x0000001900197309 */ /* 0x000e220000000000 */
[----:B------:R-:W-:Y:S02]  /*e840*/  LOP3.LUT R21, R35, 0xff, RZ, 0xc0, !PT ;  /* 0x000000ff23157812 */ /* 0x000fe400078ec0ff */
[----:B------:R-:W-:-:S02]  /*e850*/  LOP3.LUT R3, R41, 0x93, RZ, 0x3c, !PT ;  /* 0x0000009329037812 */ /* 0x000fc400078e3cff */
[C---:B------:R-:W-:Y:S02]  /*e860*/  LOP3.LUT R35, R42.reuse, 0x19, RZ, 0x3c, !PT ;  /* 0x000000192a237812 */ /* 0x040fe400078e3cff */
[----:B------:R-:W-:Y:S01]  /*e870*/  LOP3.LUT R3, R3, 0xff, RZ, 0xc0, !PT ;  /* 0x000000ff03037812 */ /* 0x000fe200078ec0ff */
[----:B------:R-:W-:Y:S01]  /*e880*/  POPC R21, R21 ;  /* 0x0000001500157309 */ /* 0x000fe20000000000 */
[----:B------:R-:W-:Y:S02]  /*e890*/  LOP3.LUT R35, R35, 0xff, RZ, 0xc0, !PT ;  /* 0x000000ff23237812 */ /* 0x000fe400078ec0ff */
[----:B------:R-:W-:Y:S02]  /*e8a0*/  LOP3.LUT R37, R41, 0x9b, RZ, 0x3c, !PT ;  /* 0x0000009b29257812 */ /* 0x000fe400078e3cff */
[----:B------:R-:W-:Y:S02]  /*e8b0*/  LOP3.LUT R39, R42, 0x39, RZ, 0x3c, !PT ;  /* 0x000000392a277812 */ /* 0x000fe400078e3cff */
[----:B------:R-:W-:Y:S01]  /*e8c0*/  LOP3.LUT R41, R37, 0xff, RZ, 0xc0, !PT ;  /* 0x000000ff25297812 */ /* 0x000fe200078ec0ff */
[----:B------:R-:W-:Y:S01]  /*e8d0*/  POPC R3, R3 ;  /* 0x0000000300037309 */ /* 0x000fe20000000000 */
[----:B------:R-:W-:-:S02]  /*e8e0*/  LOP3.LUT R37, R23, 0xc2, RZ, 0x3c, !PT ;  /* 0x000000c217257812 */ /* 0x000fc400078e3cff */
[----:B------:R-:W-:Y:S02]  /*e8f0*/  SHF.R.U32.HI R42, RZ, 0x10, R2 ;  /* 0x00000010ff2a7819 */ /* 0x000fe40000011602 */
[----:B------:R-:W-:Y:S02]  /*e900*/  LOP3.LUT R37, R37, 0xff, RZ, 0xc0, !PT ;  /* 0x000000ff25257812 */ /* 0x000fe400078ec0ff */
[----:B0-----:R-:W-:Y:S01]  /*e910*/  IADD3 R25, PT, PT, R20, R22, R25 ;  /* 0x0000001614197210 */ /* 0x001fe20007ffe019 */
[----:B------:R-:W0:Y:S01]  /*e920*/  POPC R35, R35 ;  /* 0x0000002300237309 */ /* 0x000e220000000000 */
[----:B------:R-:W-:Y:S02]  /*e930*/  LOP3.LUT R22, R39, 0xff, RZ, 0xc0, !PT ;  /* 0x000000ff27167812 */ /* 0x000fe400078ec0ff */
[----:B------:R-:W-:Y:S02]  /*e940*/  LOP3.LUT R39, R23, 0xffff0000, R34, 0x78, !PT ;  /* 0xffff000017277812 */ /* 0x000fe400078e7822 */
[----:B------:R-:W-:-:S03]  /*e950*/  LOP3.LUT R34, R42, 0x31, RZ, 0x3c, !PT ;  /* 0x000000312a227812 */ /* 0x000fc600078e3cff */
[----:B------:R1:W-:Y:S01]  /*e960*/  POPC R24, R41 ;  /* 0x0000002900187309 */ /* 0x0003e20000000000 */
[----:B0-----:R-:W-:-:S07]  /*e970*/  IADD3 R3, PT, PT, R35, R40, R3 ;  /* 0x0000002823037210 */ /* 0x001fce0007ffe003 */
[----:B------:R0:W-:Y:S01]  /*e980*/  POPC R4, R37 ;  /* 0x0000002500047309 */ /* 0x0001e20000000000 */
[--C-:B------:R-:W-:Y:S02]  /*e990*/  SHF.R.U64 R40, R39, 0x10, R2.reuse ;  /* 0x0000001027287819 */ /* 0x100fe40000001202 */
[----:B-1----:R-:W-:Y:S02]  /*e9a0*/  SHF.R.U64 R41, R23, 0x8, R2 ;  /* 0x0000000817297819 */ /* 0x002fe40000001202 */
[----:B------:R-:W-:Y:S02]  /*e9b0*/  LOP3.LUT R35, R40, 0xc9, RZ, 0x3c, !PT ;  /* 0x000000c928237812 */ /* 0x000fe400078e3cff */
[----:B------:R-:W-:Y:S01]  /*e9c0*/  LOP3.LUT R20, R41, 0x43, RZ, 0x3c, !PT ;  /* 0x0000004329147812 */ /* 0x000fe200078e3cff */
[----:B------:R-:W1:Y:S01]  /*e9d0*/  POPC R22, R22 ;  /* 0x0000001600167309 */ /* 0x000e620000000000 */
[----:B------:R-:W-:Y:S02]  /*e9e0*/  LOP3.LUT R35, R35, 0xff, RZ, 0xc0, !PT ;  /* 0x000000ff23237812 */ /* 0x000fe400078ec0ff */
[----:B0-----:R-:W-:-:S02]  /*e9f0*/  LOP3.LUT R37, R41, 0x6f, RZ, 0x3c, !PT ;  /* 0x0000006f29257812 */ /* 0x001fc400078e3cff */
[----:B------:R-:W-:Y:S02]  /*ea00*/  LOP3.LUT R20, R20, 0xff, RZ, 0xc0, !PT ;  /* 0x000000ff14147812 */ /* 0x000fe400078ec0ff */
[----:B------:R-:W-:Y:S01]  /*ea10*/  LOP3.LUT R41, R37, 0xff, RZ, 0xc0, !PT ;  /* 0x000000ff25297812 */ /* 0x000fe200078ec0ff */
[----:B------:R-:W-:Y:S01]  /*ea20*/  POPC R35, R35 ;  /* 0x0000002300237309 */ /* 0x000fe20000000000 */
[----:B------:R-:W-:Y:S02]  /*ea30*/  LOP3.LUT R37, R34, 0xff, RZ, 0xc0, !PT ;  /* 0x000000ff22257812 */ /* 0x000fe400078ec0ff */
[----:B------:R-:W-:Y:S02]  /*ea40*/  LOP3.LUT R34, R42, 0xb3, RZ, 0x3c, !PT ;  /* 0x000000b32a227812 */ /* 0x000fe400078e3cff */
[----:B------:R-:W-:Y:S02]  /*ea50*/  SHF.R.U64 R42, R39, 0x18, R2 ;  /* 0x00000018272a7819 */ /* 0x000fe40000001202 */
[----:B------:R-:W-:Y:S01]  /*ea60*/  LOP3.LUT R2, R40, 0xcd, RZ, 0x3c, !PT ;  /* 0x000000cd28027812 */ /* 0x000fe200078e3cff */
[----:B------:R-:W0:Y:S01]  /*ea70*/  POPC R37, R37 ;  /* 0x0000002500257309 */ /* 0x000e220000000000 */
[----:B------:R-:W-:-:S02]  /*ea80*/  LOP3.LUT R34, R34, 0xff, RZ, 0xc0, !PT ;  /* 0x000000ff22227812 */ /* 0x000fc400078ec0ff */
[----:B------:R-:W-:Y:S02]  /*ea90*/  LOP3.LUT R39, R2, 0xff, RZ, 0xc0, !PT ;  /* 0x000000ff02277812 */ /* 0x000fe400078ec0ff */
[----:B------:R-:W-:Y:S02]  /*eaa0*/  LOP3.LUT R2, R42, 0x57, RZ, 0x3c, !PT ;  /* 0x000000572a027812 */ /* 0x000fe400078e3cff */
[----:B-1----:R-:W-:Y:S01]  /*eab0*/  IADD3 R22, PT, PT, R22, R25, R24 ;  /* 0x0000001916167210 */ /* 0x002fe20007ffe018 */
[----:B------:R-:W1:Y:S01]  /*eac0*/  POPC R20, R20 ;  /* 0x0000001400147309 */ /* 0x000e620000000000 */
[----:B------:R-:W-:Y:S02]  /*ead0*/  LOP3.LUT R2, R2, 0xff, RZ, 0xc0, !PT ;  /* 0x000000ff02027812 */ /* 0x000fe400078ec0ff */
[----:B0-----:R-:W-:-:S05]  /*eae0*/  IADD3 R3, PT, PT, R4, R3, R37 ;  /* 0x0000000304037210 */ /* 0x001fca0007ffe025 */
[----:B------:R-:W0:Y:S01]  /*eaf0*/  POPC R2, R2 ;  /* 0x0000000200027309 */ /* 0x000e220000000000 */
[----:B-1----:R-:W-:-:S07]  /*eb00*/  IADD3 R3, PT, PT, R35, R3, R20 ;  /* 0x0000000323037210 */ /* 0x002fce0007ffe014 */
[----:B------:R-:W1:Y:S01]  /*eb10*/  POPC R34, R34 ;  /* 0x0000002200227309 */ /* 0x000e620000000000 */
[----:B0-----:R-:W-:-:S07]  /*eb20*/  IMAD.IADD R3, R3, 0x1, R2 ;  /* 0x0000000103037824 */ /* 0x001fce00078e0202 */
[----:B------:R-:W-:Y:S01]  /*eb30*/  POPC R23, R41 ;  /* 0x0000002900177309 */ /* 0x000fe20000000000 */
[C---:B------:R-:W-:Y:S02]  /*eb40*/  IADD3 R4, PT, PT, -R3.reuse, 0x68, RZ ;  /* 0x0000006803047810 */ /* 0x040fe40007ffe1ff */
[----:B------:R-:W-:-:S05]  /*eb50*/  ISETP.NE.AND P0, PT, R3, 0x68, PT ;  /* 0x000000680300780c */ /* 0x000fca0003f05270 */
[----:B------:R-:W0:Y:S01]  /*eb60*/  POPC R39, R39 ;  /* 0x0000002700277309 */ /* 0x000e220000000000 */
[----:B-1----:R-:W-:Y:S02]  /*eb70*/  IADD3 R22, PT, PT, R21, R22, R34 ;  /* 0x0000001615167210 */ /* 0x002fe40007ffe022 */
[----:B------:R-:W-:-:S05]  /*eb80*/  IABS R4, R4 ;  /* 0x0000000400047213 */ /* 0x000fca0000000000 */
[----:B------:R-:W-:Y:S01]  /*eb90*/  IMAD.MOV.U32 R3, RZ, RZ, R4 ;  /* 0x000000ffff037224 */ /* 0x000fe200078e0004 */
[----:B------:R-:W-:Y:S02]  /*eba0*/  SEL R4, R29, 0x5, !P0 ;  /* 0x000000051d047807 */ /* 0x000fe40004000000 */
[----:B0-----:R-:W-:-:S04]  /*ebb0*/  IADD3 R23, PT, PT, R39, R22, R23 ;  /* 0x0000001627177210 */ /* 0x001fc80007ffe017 */
[----:B------:R-:W-:-:S04]  /*ebc0*/  IADD3 R23, PT, PT, -R23, 0x68, -R2 ;  /* 0x0000006817177810 */ /* 0x000fc80007ffe902 */
[----:B------:R-:W-:-:S04]  /*ebd0*/  IABS R2, R23 ;  /* 0x0000001700027213 */ /* 0x000fc80000000000 */
        /* <DEDUP_REMOVED lines=46> */
.L_x_19:
[----:B------:R-:W-:Y:S05]  /*eec0*/  BSYNC.RECONVERGENT B0 ;  /* 0x0000000000007941 */ /* 0x000fea0003800200 */
.L_x_18:
        /* <DEDUP_REMOVED lines=23> */
[----:B------:R-:W-:-:S05]  /*f040*/  IMAD.SHL.U32 R2, R38, 0x10, RZ ;  /* 0x0000001026027824 */ /* 0x000fca00078e00ff */
[----:B------:R-:W-:Y:S02]  /*f050*/  LOP3.LUT R3, R7, R3, R2, 0x96, !PT ;  /* 0x0000000307037212 */ /* 0x000fe400078e9602 */
[----:B------:R-:W-:Y:S02]  /*f060*/  SHF.R.U32.HI R7, RZ, 0x2, R0 ;  /* 0x00000002ff077819 */ /* 0x000fe40000011600 */
[----:B------:R-:W-:Y:S01]  /*f070*/  LOP3.LUT R36, R3, R38, RZ, 0x3c, !PT ;  /* 0x0000002603247212 */ /* 0x000fe200078e3cff */
[----:B------:R-:W-:Y:S01]  /*f080*/  IMAD.SHL.U32 R3, R5, 0x2, RZ ;  /* 0x0000000205037824 */ /* 0x000fe200078e00ff */
[----:B------:R-:W-:-:S03]  /*f090*/  LOP3.LUT R7, R7, R0, RZ, 0x3c, !PT ;  /* 0x0000000007077212 */ /* 0x000fc600078e3cff */
[----:B------:R-:W-:-:S05]  /*f0a0*/  IMAD.SHL.U32 R2, R36, 0x10, RZ ;  /* 0x0000001024027824 */ /* 0x000fca00078e00ff */
[----:B------:R-:W-:-:S04]  /*f0b0*/  LOP3.LUT R3, R5, R3, R2, 0x96, !PT ;  /* 0x0000000305037212 */ /* 0x000fc800078e9602 */
[----:B------:R-:W-:Y:S01]  /*f0c0*/  LOP3.LUT R32, R3, R36, RZ, 0x3c, !PT ;  /* 0x0000002403207212 */ /* 0x000fe200078e3cff */
[----:B------:R-:W-:-:S04]  /*f0d0*/  IMAD.SHL.U32 R3, R7, 0x2, RZ ;  /* 0x0000000207037824 */ /* 0x000fc800078e00ff */
        /* <DEDUP_REMOVED lines=9> */
[----:B------:R-:W-:-:S03]  /*f170*/  IADD3 R8, PT, PT, R27, 0x10974f, R38 ;  /* 0x0010974f1b087810 */ /* 0x000fc60007ffe026 */
[----:B------:R-:W-:Y:S01]  /*f180*/  IMAD R5, R5, -0x25, R4 ;  /* 0xffffffdb05057824 */ /* 0x000fe200078e0204 */
[C---:B------:R-:W-:Y:S02]  /*f190*/  IADD3 R4, PT, PT, R27.reuse, 0xb0f8a, R26 ;  /* 0x000b0f8a1b047810 */ /* 0x040fe40007ffe01a */
[----:B------:R-:W-:Y:S01]  /*f1a0*/  IADD3 R10, PT, PT, R27, 0x161f14, R36 ;  /* 0x00161f141b0a7810 */ /* 0x000fe20007ffe024 */
[----:B0-----:R-:W-:Y:S01]  /*f1b0*/  IMAD.WIDE.U32 R2, R5, 0x3, R2 ;  /* 0x0000000305027825 */ /* 0x001fe200078e0002 */
[----:B------:R-:W-:Y:S02]  /*f1c0*/  IADD3 R27, PT, PT, R27, 0x1ba6d9, R32 ;  /* 0x001ba6d91b1b7810 */ /* 0x000fe40007ffe020 */
[----:B------:R-:W-:Y:S02]  /*f1d0*/  SHF.R.U32.HI R7, RZ, 0x1, R4 ;  /* 0x00000001ff077819 */ /* 0x000fe40000011604 */
[----:B------:R-:W-:Y:S01]  /*f1e0*/  SHF.R.U32.HI R9, RZ, 0x1, R8 ;  /* 0x00000001ff097819 */ /* 0x000fe20000011608 */
[----:B------:R-:W5:Y:S01]  /*f1f0*/  LDG.E.U8 R5, desc[UR38][R2.64] ;  /* 0x0000002602057981 */ /* 0x000f62000c1e1100 */
[----:B------:R-:W-:-:S02]  /*f200*/  SHF.R.U32.HI R15, RZ, 0x1, R10 ;  /* 0x00000001ff0f7819 */ /* 0x000fc4000001160a */
[----:B------:R-:W-:Y:S01]  /*f210*/  SHF.R.U32.HI R20, RZ, 0x1, R27 ;  /* 0x00000001ff147819 */ /* 0x000fe2000001161b */
[----:B------:R-:W-:Y:S01]  /*f220*/  IMAD.HI.U32 R7, R7, -0x7bdef7bd, RZ ;  /* 0x8421084307077827 */ /* 0x000fe200078e00ff */
[----:B------:R0:W5:Y:S03]  /*f230*/  LDG.E.U8 R6, desc[UR38][R2.64+0x1] ;  /* 0x0000012602067981 */ /* 0x000166000c1e1100 */
[----:B------:R-:W-:Y:S01]  /*f240*/  IMAD.HI.U32 R9, R9, -0x7bdef7bd, RZ ;  /* 0x8421084309097827 */ /* 0x000fe200078e00ff */
[----:B------:R-:W-:-:S03]  /*f250*/  SHF.R.U32.HI R7, RZ, 0x4, R7 ;  /* 0x00000004ff077819 */ /* 0x000fc60000011607 */
        /* <DEDUP_REMOVED lines=16> */
[----:B------:R-:W-:Y:S02]  /*f360*/  SEL R8, R30, 0x3d, !P2 ;  /* 0x0000003d1e087807 */ /* 0x000fe40005000000 */
[----:B------:R-:W-:Y:S02]  /*f370*/  ISETP.GE.U32.AND P0, PT, R7, 0xa, PT ;  /* 0x0000000a0700780c */ /* 0x000fe40003f06070 */
[----:B------:R-:W-:-:S02]  /*f380*/  ISETP.GE.U32.AND P2, PT, R20, 0xa, PT ;  /* 0x0000000a1400780c */ /* 0x000fc40003f46070 */
[----:B------:R-:W-:Y:S02]  /*f390*/  SEL R10, R30, 0x3d, !P4 ;  /* 0x0000003d1e0a7807 */ /* 0x000fe40006000000 */
[----:B------:R-:W-:Y:S02]  /*f3a0*/  SEL R4, R3, 0x30, P1 ;  /* 0x0000003003047807 */ /* 0x000fe40000800000 */
[----:B------:R-:W-:Y:S02]  /*f3b0*/  ISETP.GE.U32.AND P3, PT, R15, 0xa, PT ;  /* 0x0000000a0f00780c */ /* 0x000fe40003f66070 */
[----:B------:R-:W-:Y:S01]  /*f3c0*/  SEL R2, R2, 0x30, P0 ;  /* 0x0000003002027807 */ /* 0x000fe20000000000 */
[----:B------:R-:W-:Y:S01]  /*f3d0*/  IMAD.IADD R4, R9, 0x1, R4 ;  /* 0x0000000109047824 */ /* 0x000fe200078e0204 */
[----:B------:R-:W-:Y:S02]  /*f3e0*/  SEL R3, R10, 0x30, P2 ;  /* 0x000000300a037807 */ /* 0x000fe40001000000 */
[----:B------:R-:W-:Y:S01]  /*f3f0*/  SEL R8, R8, 0x30, P3 ;  /* 0x0000003008087807 */ /* 0x000fe20001800000 */
[----:B------:R-:W-:-:S02]  /*f400*/  IMAD.IADD R2, R7, 0x1, R2 ;  /* 0x0000000107027824 */ /* 0x000fc400078e0202 */
[----:B------:R-:W-:Y:S02]  /*f410*/  IMAD.IADD R3, R20, 0x1, R3 ;  /* 0x0000000114037824 */ /* 0x000fe400078e0203 */
[--C-:B------:R-:W-:Y:S01]  /*f420*/  IMAD.IADD R9, R15, 0x1, R8.reuse ;  /* 0x000000010f097824 */ /* 0x100fe200078e0208 */
[----:B------:R-:W-:Y:S02]  /*f430*/  PRMT R7, R2, 0x7610, R7 ;  /* 0x0000761002077816 */ /* 0x000fe40000000007 */
[----:B------:R-:W-:Y:S02]  /*f440*/  PRMT R8, R4, 0x7610, R8 ;  /* 0x0000761004087816 */ /* 0x000fe40000000008 */
[----:B------:R-:W-:-:S07]  /*f450*/  PRMT R10, R3, 0x7610, R10 ;  /* 0x00007610030a7816 */ /* 0x000fce000000000a */
.L_x_20:
        /* <DEDUP_REMOVED lines=19> */
[----:B------:R-:W-:Y:S01]  /*f590*/  IMAD.SHL.U32 R2, R11, 0x2, RZ ;  /* 0x000000020b027824 */ /* 0x000fe200078e00ff */
[----:B------:R-:W-:-:S03]  /*f5a0*/  SHF.R.U32.HI R13, RZ, 0x2, R32 ;  /* 0x00000002ff0d7819 */ /* 0x000fc60000011620 */
[C---:B------:R-:W-:Y:S01]  /*f5b0*/  IMAD.SHL.U32 R3, R4.reuse, 0x10, RZ ;  /* 0x0000001004037824 */ /* 0x040fe200078e00ff */
[----:B------:R-:W-:Y:S02]  /*f5c0*/  LOP3.LUT R32, R13, R32, RZ, 0x3c, !PT ;  /* 0x000000200d207212 */ /* 0x000fe400078e3cff */
[----:B------:R-:W-:Y:S02]  /*f5d0*/  SHF.R.U32.HI R13, RZ, 0x2, R0 ;  /* 0x00000002ff0d7819 */ /* 0x000fe40000011600 */
[----:B------:R-:W-:Y:S02]  /*f5e0*/  LOP3.LUT R2, R4, R3, R2, 0x96, !PT ;  /* 0x0000000304027212 */ /* 0x000fe400078e9602 */
[----:B------:R-:W-:Y:S02]  /*f5f0*/  LOP3.LUT R26, R13, R0, RZ, 0x3c, !PT ;  /* 0x000000000d1a7212 */ /* 0x000fe400078e3cff */
[----:B------:R-:W-:Y:S01]  /*f600*/  LOP3.LUT R2, R2, R11, RZ, 0x3c, !PT ;  /* 0x0000000b02027212 */ /* 0x000fe200078e3cff */
[----:B------:R-:W-:Y:S01]  /*f610*/  IMAD.SHL.U32 R11, R32, 0x2, RZ ;  /* 0x00000002200b7824 */ /* 0x000fe200078e00ff */
[----:B------:R-:W-:Y:S01]  /*f620*/  SHF.R.U32.HI R13, RZ, 0x2, R4 ;  /* 0x00000002ff0d7819 */ /* 0x000fe20000011604 */
[----:B------:R-:W-:Y:S01]  /*f630*/  IMAD.SHL.U32 R12, R26, 0x2, RZ ;  /* 0x000000021a0c7824 */ /* 0x000fe200078e00ff */
[----:B------:R-:W-:Y:S01]  /*f640*/  SHF.R.U32.HI R17, RZ, 0x2, R2 ;  /* 0x00000002ff117819 */ /* 0x000fe20000011602 */
[----:B------:R-:W-:Y:S01]  /*f650*/  IMAD.SHL.U32 R3, R2, 0x10, RZ ;  /* 0x0000001002037824 */ /* 0x000fe200078e00ff */
[----:B------:R-:W-:-:S02]  /*f660*/  LOP3.LUT R36, R13, R4, RZ, 0x3c, !PT ;  /* 0x000000040d247212 */ /* 0x000fc400078e3cff */
[----:B------:R-:W-:Y:S02]  /*f670*/  IADD3 R13, PT, PT, R31, 0x10974f, R2 ;  /* 0x0010974f1f0d7810 */ /* 0x000fe40007ffe002 */
[----:B------:R-:W-:Y:S01]  /*f680*/  LOP3.LUT R3, R2, R3, R11, 0x96, !PT ;  /* 0x0000000302037212 */ /* 0x000fe200078e960b */
[----:B------:R-:W-:Y:S01]  /*f690*/  IMAD.SHL.U32 R16, R36, 0x2, RZ ;  /* 0x0000000224107824 */ /* 0x000fe200078e00ff */
[----:B------:R-:W-:Y:S02]  /*f6a0*/  SHF.R.U32.HI R11, RZ, 0x2, R14 ;  /* 0x00000002ff0b7819 */ /* 0x000fe4000001160e */
[----:B------:R-:W-:Y:S02]  /*f6b0*/  LOP3.LUT R0, R3, R32, RZ, 0x3c, !PT ;  /* 0x0000002003007212 */ /* 0x000fe400078e3cff */
[----:B------:R-:W-:Y:S02]  /*f6c0*/  LOP3.LUT R11, R11, R14, RZ, 0x3c, !PT ;  /* 0x0000000e0b0b7212 */ /* 0x000fe400078e3cff */
[----:B------:R-:W-:Y:S01]  /*f6d0*/  LOP3.LUT R17, R17, R2, RZ, 0x3c, !PT ;  /* 0x0000000211117212 */ /* 0x000fe200078e3cff */
[----:B------:R-:W-:-:S04]  /*f6e0*/  IMAD.SHL.U32 R3, R0, 0x10, RZ ;  /* 0x0000001000037824 */ /* 0x000fc800078e00ff */
[----:B------:R-:W-:Y:S01]  /*f6f0*/  IMAD.SHL.U32 R2, R17, 0x2, RZ ;  /* 0x0000000211027824 */ /* 0x000fe200078e00ff */
[----:B------:R-:W-:Y:S01]  /*f700*/  LOP3.LUT R3, R0, R3, R12, 0x96, !PT ;  /* 0x0000000300037212 */ /* 0x000fe200078e960c */
[----:B------:R-:W-:-:S03]  /*f710*/  IMAD.SHL.U32 R12, R11, 0x2, RZ ;  /* 0x000000020b0c7824 */ /* 0x000fc600078e00ff */
        /* <DEDUP_REMOVED lines=13> */
[----:B------:R-:W-:Y:S02]  /*f7f0*/  SHF.R.U32.HI R4, RZ, 0x4, R4 ;  /* 0x00000004ff047819 */ /* 0x000fe40000011604 */
[----:B------:R-:W-:Y:S01]  /*f800*/  LOP3.LUT R36, R15, R36, RZ, 0x3c, !PT ;  /* 0x000000240f247212 */ /* 0x000fe200078e3cff */
[----:B------:R-:W-:Y:S01]  /*f810*/  IMAD.HI.U32 R14, R14, -0x7bdef7bd, RZ ;  /* 0x842108430e0e7827 */ /* 0x000fe200078e00ff */
[----:B------:R-:W-:-:S03]  /*f820*/  SHF.R.U32.HI R12, RZ, 0x4, R12 ;  /* 0x00000004ff0c7819 */ /* 0x000fc6000001160c */
[----:B------:R-:W-:Y:S01]  /*f830*/  IMAD R4, R4, -0x3e, R3 ;  /* 0xffffffc204047824 */ /* 0x000fe200078e0203 */
        /* <DEDUP_REMOVED lines=9> */
[----:B------:R-:W-:Y:S02]  /*f8d0*/  IADD3 R12, PT, PT, R31, 0x161f14, R0 ;  /* 0x00161f141f0c7810 */ /* 0x000fe40007ffe000 */
[C---:B------:R-:W-:Y:S01]  /*f8e0*/  SEL R0, R30.reuse, 0x3d, !P1 ;  /* 0x0000003d1e007807 */ /* 0x040fe20004800000 */
[----:B------:R-:W-:Y:S01]  /*f8f0*/  IMAD.SHL.U32 R16, R15, 0x2, RZ ;  /* 0x000000020f107824 */ /* 0x000fe200078e00ff */
[----:B------:R-:W-:Y:S02]  /*f900*/  ISETP.GE.U32.AND P1, PT, R11, 0xa, PT ;  /* 0x0000000a0b00780c */ /* 0x000fe40003f26070 */
[----:B------:R-:W-:Y:S02]  /*f910*/  SEL R2, R30, 0x3d, !P2 ;  /* 0x0000003d1e027807 */ /* 0x000fe40005000000 */
[----:B------:R-:W-:Y:S02]  /*f920*/  SHF.R.U32.HI R13, RZ, 0x1, R12 ;  /* 0x00000001ff0d7819 */ /* 0x000fe4000001160c */
[----:B------:R-:W-:-:S02]  /*f930*/  ISETP.GE.U32.AND P0, PT, R4, 0xa, PT ;  /* 0x0000000a0400780c */ /* 0x000fc40003f06070 */
[----:B------:R-:W-:Y:S01]  /*f940*/  LOP3.LUT R32, R32, R17, RZ, 0x3c, !PT ;  /* 0x0000001120207212 */ /* 0x000fe200078e3cff */
[----:B------:R-:W-:Y:S01]  /*f950*/  IMAD.HI.U32 R13, R13, -0x7bdef7bd, RZ ;  /* 0x842108430d0d7827 */ /* 0x000fe200078e00ff */
[----:B------:R-:W-:Y:S02]  /*f960*/  SEL R2, R2, 0x30, P1 ;  /* 0x0000003002027807 */ /* 0x000fe40000800000 */
[----:B------:R-:W-:Y:S01]  /*f970*/  ISETP.GE.U32.AND P1, PT, R14, 0x23, PT ;  /* 0x000000230e00780c */ /* 0x000fe20003f26070 */
[----:B------:R-:W-:Y:S01]  /*f980*/  IMAD.SHL.U32 R17, R32, 0x10, RZ ;  /* 0x0000001020117824 */ /* 0x000fe200078e00ff */
[----:B------:R-:W-:Y:S01]  /*f990*/  SEL R3, R0, 0x30, P0 ;  /* 0x0000003000037807 */ /* 0x000fe20000000000 */
[----:B------:R-:W-:Y:S01]  /*f9a0*/  IMAD.IADD R11, R11, 0x1, R2 ;  /* 0x000000010b0b7824 */ /* 0x000fe200078e0202 */
[----:B------:R-:W-:Y:S02]  /*f9b0*/  ISETP.GE.U32.AND P0, PT, R14, 0xa, PT ;  /* 0x0000000a0e00780c */ /* 0x000fe40003f06070 */
[----:B------:R-:W-:Y:S01]  /*f9c0*/  SEL R0, R30, 0x3d, !P1 ;  /* 0x0000003d1e007807 */ /* 0x000fe20004800000 */
[----:B------:R-:W-:Y:S01]  /*f9d0*/  IMAD.IADD R28, R4, 0x1, R3 ;  /* 0x00000001041c7824 */ /* 0x000fe200078e0203 */
[----:B------:R-:W-:-:S02]  /*f9e0*/  SHF.R.U32.HI R13, RZ, 0x4, R13 ;  /* 0x00000004ff0d7819 */ /* 0x000fc4000001160d */
[----:B------:R-:W-:Y:S02]  /*f9f0*/  SEL R3, R0, 0x30, P0 ;  /* 0x0000003000037807 */ /* 0x000fe40000000000 */
[----:B------:R-:W-:Y:S01]  /*fa00*/  LOP3.LUT R16, R32, R17, R16, 0x96, !PT ;  /* 0x0000001120107212 */ /* 0x000fe200078e9610 */
[----:B------:R-:W-:Y:S02]  /*fa10*/  IMAD R13, R13, -0x3e, R12 ;  /* 0xffffffc20d0d7824 */ /* 0x000fe400078e020c */
[----:B------:R-:W-:Y:S01]  /*fa20*/  IMAD.IADD R12, R14, 0x1, R3 ;  /* 0x000000010e0c7824 */ /* 0x000fe200078e0203 */
[----:B------:R-:W-:Y:S02]  /*fa30*/  LOP3.LUT R0, R16, R15, RZ, 0x3c, !PT ;  /* 0x0000000f10007212 */ /* 0x000fe400078e3cff */
[C---:B------:R-:W-:Y:S02]  /*fa40*/  IADD3 R3, PT, PT, R31.reuse, 0x1ba6d9, R26 ;  /* 0x001ba6d91f037810 */ /* 0x040fe40007ffe01a */
[----:B------:R-:W-:-:S02]  /*fa50*/  IADD3 R14, PT, PT, R31, 0x26b663, R36 ;  /* 0x0026b6631f0e7810 */ /* 0x000fc40007ffe024 */
[C---:B------:R-:W-:Y:S01]  /*fa60*/  IADD3 R16, PT, PT, R31.reuse, 0x2c3e28, R32 ;  /* 0x002c3e281f107810 */ /* 0x040fe20007ffe020 */
[----:B------:R-:W-:Y:S01]  /*fa70*/  VIADD R31, R31, 0x31c5ed ;  /* 0x0031c5ed1f1f7836 */ /* 0x000fe20000000000 */
[----:B------:R-:W-:Y:S02]  /*fa80*/  SHF.R.U32.HI R2, RZ, 0x1, R3 ;  /* 0x00000001ff027819 */ /* 0x000fe40000011603 */
[----:B------:R-:W-:Y:S01]  /*fa90*/  SHF.R.U32.HI R17, RZ, 0x1, R16 ;  /* 0x00000001ff117819 */ /* 0x000fe20000011610 */
[----:B------:R-:W-:Y:S01]  /*faa0*/  IMAD.IADD R20, R0, 0x1, R31 ;  /* 0x0000000100147824 */ /* 0x000fe200078e021f */
[----:B------:R-:W-:Y:S01]  /*fab0*/  SHF.R.U32.HI R15, RZ, 0x1, R14 ;  /* 0x00000001ff0f7819 */ /* 0x000fe2000001160e */
[----:B------:R-:W-:Y:S01]  /*fac0*/  IMAD.HI.U32 R4, R2, -0x7bdef7bd, RZ ;  /* 0x8421084302047827 */ /* 0x000fe200078e00ff */
[----:B------:R-:W-:Y:S02]  /*fad0*/  ISETP.GE.U32.AND P1, PT, R13, 0x23, PT ;  /* 0x000000230d00780c */ /* 0x000fe40003f26070 */
[----:B------:R-:W-:Y:S01]  /*fae0*/  SHF.R.U32.HI R21, RZ, 0x1, R20 ;  /* 0x00000001ff157819 */ /* 0x000fe20000011614 */
[----:B------:R-:W-:Y:S01]  /*faf0*/  IMAD.HI.U32 R17, R17, -0x7bdef7bd, RZ ;  /* 0x8421084311117827 */ /* 0x000fe200078e00ff */
[----:B------:R-:W-:-:S02]  /*fb00*/  SHF.R.U32.HI R4, RZ, 0x4, R4 ;  /* 0x00000004ff047819 */ /* 0x000fc40000011604 */
[----:B------:R-:W-:Y:S01]  /*fb10*/  ISETP.GE.U32.AND P0, PT, R13, 0xa, PT ;  /* 0x0000000a0d00780c */ /* 0x000fe20003f06070 */
[----:B------:R-:W-:Y:S01]  /*fb20*/  IMAD.HI.U32 R15, R15, -0x7bdef7bd, RZ ;  /* 0x842108430f0f7827 */ /* 0x000fe200078e00ff */
[----:B------:R-:W-:Y:S02]  /*fb30*/  SHF.R.U32.HI R17, RZ, 0x4, R17 ;  /* 0x00000004ff117819 */ /* 0x000fe40000011611 */
[----:B------:R-:W-:Y:S01]  /*fb40*/  SEL R2, R30, 0x3d, !P1 ;  /* 0x0000003d1e027807 */ /* 0x000fe20004800000 */
        /* <DEDUP_REMOVED lines=32> */
[----:B------:R-:W-:-:S07]  /*fd50*/  PRMT R33, R20, 0x7610, R33 ;  /* 0x0000761014217816 */ /* 0x000fce0000000021 */
.L_x_21:
[----:B0-----:R-:W-:Y:S01]  /*fd60*/  LOP3.LUT R2, R7, 0xffff, RZ, 0xc0, !PT ;  /* 0x0000ffff07027812 */ /* 0x001fe200078ec0ff */
[----:B------:R-:W-:Y:S01]  /*fd70*/  BSSY.RECONVERGENT B0, `(.L_x_22) ;  /* 0x0000206000007945 */ /* 0x000fe20003800200 */
[----:B------:R-:W-:Y:S02]  /*fd80*/  LOP3.LUT R4, R8, 0xffff, RZ, 0xc0, !PT ;  /* 0x0000ffff08047812 */ /* 0x000fe400078ec0ff */
[----:B------:R-:W-:Y:S02]  /*fd90*/  SHF.R.U32.HI R2, RZ, 0x4, R2 ;  /* 0x00000004ff027819 */ /* 0x000fe40000011602 */
[----:B------:R-:W-:Y:S02]  /*fda0*/  SHF.R.U32.HI R4, RZ, 0x4, R4 ;  /* 0x00000004ff047819 */ /* 0x000fe40000011604 */
[----:B------:R-:W-:Y:S02]  /*fdb0*/  LOP3.LUT R41, R2, 0xf, RZ, 0xc0, !PT ;  /* 0x0000000f02297812 */ /* 0x000fe400078ec0ff */
[----:B------:R-:W-:-:S02]  /*fdc0*/  LOP3.LUT R4, R4, 0xf, RZ, 0xc0, !PT ;  /* 0x0000000f04047812 */ /* 0x000fc400078ec0ff */
[----:B------:R-:W-:Y:S02]  /*fdd0*/  LOP3.LUT R2, R18, 0x10, R41, 0x1e, !PT ;  /* 0x0000001012027812 */ /* 0x000fe400078e1e29 */
[----:B------:R-:W-:Y:S01]  /*fde0*/  LOP3.LUT R44, R41, 0xb7, RZ, 0x3c, !PT ;  /* 0x000000b7292c7812 */ /* 0x000fe200078e3cff */
[----:B------:R-:W-:Y:S01]  /*fdf0*/  IMAD R34, R7, 0x10, R4 ;  /* 0x0000001007227824 */ /* 0x000fe200078e0204 */
[----:B------:R-:W-:Y:S02]  /*fe00*/  LOP3.LUT R2, R2, 0xff, RZ, 0xc0, !PT ;  /* 0x000000ff02027812 */ /* 0x000fe400078ec0ff */
[----:B------:R-:W-:Y:S02]  /*fe10*/  LOP3.LUT R4, R9, 0xffff, RZ, 0xc0, !PT ;  /* 0x0000ffff09047812 */ /* 0x000fe400078ec0ff */
[----:B------:R-:W-:Y:S02]  /*fe20*/  LEA R2, R2, UR5, 0x3 ;  /* 0x0000000502027c11 */ /* 0x000fe4000f8e18ff */
[----:B------:R-:W-:-:S04]  /*fe30*/  LOP3.LUT R37, R34, 0xc2, RZ, 0x3c, !PT ;  /* 0x000000c222257812 */ /* 0x000fc800078e3cff */
[----:B------:R-:W0:Y:S01]  /*fe40*/  LDS.64 R2, [R2] ;  /* 0x0000000002027984 */ /* 0x000e220000000a00 */
[----:B------:R-:W-:-:S04]  /*fe50*/  LOP3.LUT R42, R37, 0xff, RZ, 0xc0, !PT ;  /* 0x000000ff252a7812 */ /* 0x000fc800078ec0ff */
        /* <DEDUP_REMOVED lines=10> */
[----:B------:R-:W-:Y:S02]  /*ff00*/  LEA R22, R21, UR5, 0x3 ;  /* 0x0000000515167c11 */ /* 0x000fe4000f8e18ff */
[----:B------:R-:W-:-:S04]  /*ff10*/  SHF.R.U32.HI R21, RZ, 0x4, R4 ;  /* 0x00000004ff157819 */ /* 0x000fc80000011604 */
[----:B------:R-:W0:Y:S01]  /*ff20*/  LDS.64 R22, [R22] ;  /* 0x0000000016167984 */ /* 0x000e220000000a00 */
[----:B------:R-:W-:-:S05]  /*ff30*/  LOP3.LUT R21, R21, 0xf, RZ, 0xc0, !PT ;  /* 0x0000000f15157812 */ /* 0x000fca00078ec0ff */
[----:B------:R-:W-:-:S05]  /*ff40*/  IMAD R27, R8, 0x10, R21 ;  /* 0x00000010081b7824 */ /* 0x000fca00078e0215 */
[----:B------:R-:W-:-:S04]  /*ff50*/  LOP3.LUT R39, R27, 0xab, RZ, 0x3c, !PT ;  /* 0x000000ab1b277812 */ /* 0x000fc800078e3cff */
[----:B------:R-:W-:Y:S01]  /*ff60*/  LOP3.LUT R43, R39, 0xff, RZ, 0xc0, !PT ;  /* 0x000000ff272b7812 */ /* 0x000fe200078ec0ff */
[----:B------:R-:W-:-:S05]  /*ff70*/  IMAD.SHL.U32 R39, R10, 0x10, RZ ;  /* 0x000000100a277824 */ /* 0x000fca00078e00ff */
[----:B------:R-:W-:Y:S01]  /*ff80*/  POPC R43, R43 ;  /* 0x0000002b002b7309 */ /* 0x000fe20000000000 */
[C---:B0-----:R-:W-:Y:S01]  /*ff90*/  IMAD.U32 R4, R22.reuse, 0x10000, RZ ;  /* 0x0001000016047824 */ /* 0x041fe200078e00ff */
[----:B------:R-:W-:Y:S02]  /*ffa0*/  SHF.L.U64.HI R20, R22, 0x10, R23 ;  /* 0x0000001016147819 */ /* 0x000fe40000010217 */
[----:B------:R-:W-:Y:S02]  /*ffb0*/  LOP3.LUT R22, R2, 0xffff, RZ, 0xc0, !PT ;  /* 0x0000ffff02167812 */ /* 0x000fe400078ec0ff */
[----:B------:R-:W-:Y:S02]  /*ffc0*/  LOP3.LUT R24, R4, R15, RZ, 0x3c, !PT ;  /* 0x0000000f04187212 */ /* 0x000fe400078e3cff */
[--C-:B------:R-:W-:Y:S02]  /*ffd0*/  LOP3.LUT R25, R20, 0xffffff, R19.reuse, 0x78, !PT ;  /* 0x00ffffff14197812 */ /* 0x100fe400078e7813 */
[----:B------:R-:W-:-:S02]  /*ffe0*/  LOP3.LUT R3, R22, 0xffffff, R19, 0x78, !PT ;  /* 0x00ffffff16037812 */ /* 0x000fc400078e7813 */
[----:B------:R-:W-:Y:S02]  /*fff0*/  SHF.R.U64 R24, R24, 0x10, R25 ;  /* 0x0000001018187819 */ /* 0x000fe40000001219 */
[----:B------:R-:W-:Y:S02]  /*10000*/  LOP3.LUT R3, R3, 0xff0000, R2, 0x78, !PT ;  /* 0x00ff000003037812 */ /* 0x000fe400078e7802 */
[----:B------:R-:W-:Y:S02]  /*10010*/  LOP3.LUT R24, R27, 0xff, R24, 0x48, !PT ;  /* 0x000000ff1b187812 */ /* 0x000fe400078e4818 */
[----:B------:R-:W-:Y:S02]  /*10020*/  LOP3.LUT R2, R10, 0xffff, RZ, 0xc0, !PT ;  /* 0x0000ffff0a027812 */ /* 0x000fe400078ec0ff */
[----:B------:R-:W-:Y:S02]  /*10030*/  LEA R24, R24, UR5, 0x3 ;  /* 0x0000000518187c11 */ /* 0x000fe4000f8e18ff */
[----:B------:R-:W-:-:S02]  /*10040*/  LOP3.LUT R15, R40, 0xff0000ff, R15, 0x48, !PT ;  /* 0xff0000ff280f7812 */ /* 0x000fc400078e480f */
[----:B------:R-:W-:Y:S02]  /*10050*/  LOP3.LUT R40, R20, 0xff, RZ, 0xc0, !PT ;  /* 0x000000ff14287812 */ /* 0x000fe400078ec0ff */
[----:B------:R-:W0:Y:S01]  /*10060*/  LDS.64 R24, [R24] ;  /* 0x0000000018187984 */ /* 0x000e220000000a00 */
[----:B------:R-:W-:Y:S02]  /*10070*/  SHF.R.U32.HI R2, RZ, 0x4, R2 ;  /* 0x00000004ff027819 */ /* 0x000fe40000011602 */
[----:B------:R-:W-:Y:S02]  /*10080*/  LOP3.LUT R22, R15, 0xff000000, R4, 0x78, !PT ;  /* 0xff0000000f167812 */ /* 0x000fe400078e7804 */
[----:B------:R-:W-:Y:S02]  /*10090*/  LOP3.LUT R21, R40, 0xffffff, R3, 0x78, !PT ;  /* 0x00ffffff28157812 */ /* 0x000fe400078e7803 */
[----:B------:R-:W-:Y:S02]  /*100a0*/  LOP3.LUT R2, R2, 0xf, RZ, 0xc0, !PT ;  /* 0x0000000f02027812 */ /* 0x000fe400078ec0ff */
[----:B------:R-:W-:-:S02]  /*100b0*/  LOP3.LUT R40, R41, 0x30, RZ, 0xfc, !PT ;  /* 0x0000003029287812 */ /* 0x000fc400078efcff */
[----:B------:R-:W-:Y:S01]  /*100c0*/  LOP3.LUT R20, R20, 0xffff00, RZ, 0xc0, !PT ;  /* 0x00ffff0014147812 */ /* 0x000fe200078ec0ff */
[----:B------:R-:W-:Y:S01]  /*100d0*/  IMAD R15, R9, 0x10, R2 ;  /* 0x00000010090f7824 */ /* 0x000fe200078e0202 */
[----:B------:R-:W-:Y:S02]  /*100e0*/  SHF.R.U32.HI R23, RZ, 0x8, R23 ;  /* 0x00000008ff177819 */ /* 0x000fe40000011617 */
[----:B------:R-:W-:Y:S02]  /*100f0*/  LOP3.LUT R27, R27, 0xbf, RZ, 0x3c, !PT ;  /* 0x000000bf1b1b7812 */ /* 0x000fe400078e3cff */
[----:B------:R-:W-:Y:S02]  /*10100*/  LOP3.LUT R23, R23, 0xffff, RZ, 0xc0, !PT ;  /* 0x0000ffff17177812 */ /* 0x000fe400078ec0ff */
[----:B------:R-:W-:Y:S02]  /*10110*/  LOP3.LUT R41, R34, 0xff, RZ, 0xc0, !PT ;  /* 0x000000ff22297812 */ /* 0x000fe400078ec0ff */
[----:B------:R-:W-:-:S04]  /*10120*/  LOP3.LUT R45, R27, 0xff, RZ, 0xc0, !PT ;  /* 0x000000ff1b2d7812 */ /* 0x000fc800078ec0ff */
[----:B------:R-:W-:Y:S08]  /*10130*/  POPC R41, R41 ;  /* 0x0000002900297309 */ /* 0x000ff00000000000 */
[----:B------:R-:W-:Y:S01]  /*10140*/  POPC R34, R45 ;  /* 0x0000002d00227309 */ /* 0x000fe20000000000 */
[C---:B0-----:R-:W-:Y:S01]  /*10150*/  IMAD.SHL.U32 R35, R24.reuse, 0x1000000, RZ ;  /* 0x0100000018237824 */ /* 0x041fe200078e00ff */
[----:B------:R-:W-:-:S04]  /*10160*/  SHF.L.U64.HI R4, R24, 0x18, R25 ;  /* 0x0000001818047819 */ /* 0x000fc80000010219 */
[----:B------:R-:W-:Y:S02]  /*10170*/  LOP3.LUT R3, R35, R22, RZ, 0x3c, !PT ;  /* 0x0000001623037212 */ /* 0x000fe400078e3cff */
[----:B------:R-:W-:Y:S02]  /*10180*/  LOP3.LUT R24, R4, R21, RZ, 0x3c, !PT ;  /* 0x0000001504187212 */ /* 0x000fe400078e3cff */
[----:B------:R-:W-:Y:S01]  /*10190*/  LOP3.LUT R21, R20, 0xffffff, R21, 0x78, !PT ;  /* 0x00ffffff14157812 */ /* 0x000fe200078e7815 */
[----:B------:R-:W-:Y:S01]  /*101a0*/  VIADD R20, R39, 0x2 ;  /* 0x0000000227147836 */ /* 0x000fe20000000000 */
[----:B------:R-:W-:Y:S02]  /*101b0*/  SHF.R.U64 R24, R3, 0x18, R24 ;  /* 0x0000001803187819 */ /* 0x000fe40000001218 */
[----:B------:R-:W-:Y:S02]  /*101c0*/  LOP3.LUT R22, R23, 0xff, R22, 0x78, !PT ;  /* 0x000000ff17167812 */ /* 0x000fe400078e7816 */
[----:B------:R-:W-:-:S02]  /*101d0*/  LOP3.LUT R24, R15, 0xff, R24, 0x48, !PT ;  /* 0x000000ff0f187812 */ /* 0x000fc400078e4818 */
[----:B------:R-:W-:Y:S02]  /*101e0*/  LOP3.LUT R35, R35, 0xff, R25, 0xc8, !PT ;  /* 0x000000ff23237812 */ /* 0x000fe400078ec819 */
[----:B------:R-:W-:Y:S02]  /*101f0*/  LEA R2, R24, UR5, 0x3 ;  /* 0x0000000518027c11 */ /* 0x000fe4000f8e18ff */
[----:B------:R-:W0:Y:S01]  /*10200*/  POPC R24, R40 ;  /* 0x0000002800187309 */ /* 0x000e220000000000 */
[----:B------:R-:W-:-:S03]  /*10210*/  LOP3.LUT R35, R35, 0xffff, R22, 0x78, !PT ;  /* 0x0000ffff23237812 */ /* 0x000fc600078e7816 */
[----:B------:R-:W1:Y:S01]  /*10220*/  LDS.64 R2, [R2] ;  /* 0x0000000002027984 */ /* 0x000e620000000a00 */
[----:B------:R-:W-:Y:S02]  /*10230*/  LOP3.LUT R25, R35, 0xffff00, R25, 0x78, !PT ;  /* 0x00ffff0023197812 */ /* 0x000fe400078e7819 */
[----:B0-----:R-:W-:Y:S02]  /*10240*/  IADD3 R24, PT, PT, R43, R24, R37 ;  /* 0x000000182b187210 */ /* 0x001fe40007ffe025 */
[----:B------:R-:W-:Y:S02]  /*10250*/  LOP3.LUT R37, R21, 0xffff, R4, 0x78, !PT ;  /* 0x0000ffff15257812 */ /* 0x000fe400078e7804 */
[----:B------:R-:W-:Y:S02]  /*10260*/  LOP3.LUT R4, R4, 0xff0000, RZ, 0xc0, !PT ;  /* 0x00ff000004047812 */ /* 0x000fe400078ec0ff */
[----:B-1----:R-:W-:Y:S02]  /*10270*/  LOP3.LUT R21, R2, R37, RZ, 0x3c, !PT ;  /* 0x0000002502157212 */ /* 0x002fe400078e3cff */
[----:B------:R-:W-:-:S02]  /*10280*/  LOP3.LUT R37, R4, 0xffff00, R37, 0x78, !PT ;  /* 0x00ffff0004257812 */ /* 0x000fc400078e7825 */
[----:B------:R-:W-:Y:S02]  /*10290*/  LOP3.LUT R20, R20, 0xff, R21, 0x48, !PT ;  /* 0x000000ff14147812 */ /* 0x000fe400078e4815 */
[----:B------:R-:W-:Y:S02]  /*102a0*/  LOP3.LUT R40, R37, 0xffff00, R2, 0x78, !PT ;  /* 0x00ffff0025287812 */ /* 0x000fe400078e7802 */
[----:B------:R-:W-:Y:S02]  /*102b0*/  LEA R20, R20, UR5, 0x3 ;  /* 0x0000000514147c11 */ /* 0x000fe4000f8e18ff */
[----:B-----5:R-:W-:-:S04]  /*102c0*/  LOP3.LUT R4, R5, 0xffff, RZ, 0xc0, !PT ;  /* 0x0000ffff05047812 */ /* 0x020fc800078ec0ff */
[----:B------:R-:W0:Y:S01]  /*102d0*/  LDS.64 R20, [R20] ;  /* 0x0000000014147984 */ /* 0x000e220000000a00 */
[----:B------:R-:W-:-:S04]  /*102e0*/  SHF.R.U32.HI R4, RZ, 0x4, R4 ;  /* 0x00000004ff047819 */ /* 0x000fc80000011604 */
[----:B------:R-:W-:Y:S01]  /*102f0*/  LOP3.LUT R4, R4, 0xf, RZ, 0xc0, !PT ;  /* 0x0000000f04047812 */ /* 0x000fe200078ec0ff */
[C---:B0-----:R-:W-:Y:S01]  /*10300*/  IMAD.SHL.U32 R42, R20.reuse, 0x100, RZ ;  /* 0x00000100142a7824 */ /* 0x041fe200078e00ff */
[--C-:B------:R-:W-:Y:S02]  /*10310*/  SHF.R.U32.HI R37, RZ, 0x10, R21.reuse ;  /* 0x00000010ff257819 */ /* 0x100fe40000011615 */
[----:B------:R-:W-:Y:S02]  /*10320*/  SHF.R.U64 R21, R20, 0x10, R21 ;  /* 0x0000001014157819 */ /* 0x000fe40000001215 */
[C---:B------:R-:W-:Y:S02]  /*10330*/  LOP3.LUT R23, R42.reuse, R40, RZ, 0x3c, !PT ;  /* 0x000000282a177212 */ /* 0x040fe400078e3cff */
[----:B------:R-:W-:Y:S02]  /*10340*/  LOP3.LUT R35, R42, 0xff0000, R37, 0xc8, !PT ;  /* 0x00ff00002a237812 */ /* 0x000fe400078ec825 */
[----:B------:R-:W-:-:S02]  /*10350*/  SHF.R.U32.HI R23, RZ, 0x8, R23 ;  /* 0x00000008ff177819 */ /* 0x000fc40000011617 */
[----:B------:R-:W-:Y:S02]  /*10360*/  LOP3.LUT R40, R35, 0xff0000, R40, 0x78, !PT ;  /* 0x00ff000023287812 */ /* 0x000fe400078e7828 */
[----:B------:R-:W-:Y:S02]  /*10370*/  LOP3.LUT R23, R23, 0xe0, R4, 0x1e, !PT ;  /* 0x000000e017177812 */ /* 0x000fe400078e1e04 */
[----:B------:R-:W-:Y:S02]  /*10380*/  LOP3.LUT R35, R6, 0xffff, RZ, 0xc0, !PT ;  /* 0x0000ffff06237812 */ /* 0x000fe400078ec0ff */
[----:B------:R-:W-:Y:S02]  /*10390*/  LOP3.LUT R23, R23, 0xff, RZ, 0xc0, !PT ;  /* 0x000000ff17177812 */ /* 0x000fe400078ec0ff */
[----:B------:R-:W-:Y:S02]  /*103a0*/  SHF.R.U32.HI R35, RZ, 0x4, R35 ;  /* 0x00000004ff237819 */ /* 0x000fe40000011623 */
[----:B------:R-:W-:-:S02]  /*103b0*/  LEA R23, R23, UR5, 0x3 ;  /* 0x0000000517177c11 */ /* 0x000fc4000f8e18ff */
[----:B------:R-:W-:-:S04]  /*103c0*/  SHF.R.U64 R42, R2, 0x18, R3 ;  /* 0x00000018022a7819 */ /* 0x000fc80000001203 */
[----:B------:R-:W0:Y:S02]  /*103d0*/  LDS.64 R22, [R23] ;  /* 0x0000000017167984 */ /* 0x000e240000000a00 */
[C---:B0-----:R-:W-:Y:S01]  /*103e0*/  IMAD.U32 R43, R22.reuse, 0x10000, RZ ;  /* 0x00010000162b7824 */ /* 0x041fe200078e00ff */
[--C-:B------:R-:W-:Y:S01]  /*103f0*/  SHF.R.U64 R27, R22, 0x8, R23.reuse ;  /* 0x00000008161b7819 */ /* 0x100fe20000001217 */
[----:B------:R-:W-:Y:S01]  /*10400*/  IMAD.SHL.U32 R22, R6, 0x10, RZ ;  /* 0x0000001006167824 */ /* 0x000fe200078e00ff */
[----:B------:R-:W-:Y:S02]  /*10410*/  SHF.R.U32.HI R23, RZ, 0x8, R23 ;  /* 0x00000008ff177819 */ /* 0x000fe40000011617 */
[----:B------:R-:W-:Y:S01]  /*10420*/  LOP3.LUT R43, R43, R40, RZ, 0x3c, !PT ;  /* 0x000000282b2b7212 */ /* 0x000fe200078e3cff */
[----:B------:R-:W-:Y:S01]  /*10430*/  VIADD R20, R22, 0x2 ;  /* 0x0000000216147836 */ /* 0x000fe20000000000 */
        /* <DEDUP_REMOVED lines=9> */
[----:B------:R-:W-:Y:S02]  /*104d0*/  LOP3.LUT R42, R25, 0xffff0000, R42, 0x78, !PT ;  /* 0xffff0000192a7812 */ /* 0x000fe400078e782a */
[----:B0-----:R-:W-:Y:S02]  /*104e0*/  LOP3.LUT R43, R4, 0xac, RZ, 0x3c, !PT ;  /* 0x000000ac042b7812 */ /* 0x001fe400078e3cff */
[----:B------:R-:W-:-:S04]  /*104f0*/  LOP3.LUT R42, R42, 0xff, R21, 0x78, !PT ;  /* 0x000000ff2a2a7812 */ /* 0x000fc800078e7815 */
[----:B------:R-:W-:-:S04]  /*10500*/  LOP3.LUT R42, R42, 0xffff00, R21, 0x78, !PT ;  /* 0x00ffff002a2a7812 */ /* 0x000fc800078e7815 */
[----:B------:R-:W-:Y:S02]  /*10510*/  LOP3.LUT R42, R42, 0xff000000, R21, 0x78, !PT ;  /* 0xff0000002a2a7812 */ /* 0x000fe400078e7815 */
[----:B--2---:R-:W-:Y:S02]  /*10520*/  IADD3 R34, PT, PT, R34, R40, R41 ;  /* 0x0000002822227210 */ /* 0x004fe40007ffe029 */
[----:B------:R-:W-:Y:S02]  /*10530*/  LOP3.LUT R25, R42, 0xffff, R27, 0x78, !PT ;  /* 0x0000ffff2a197812 */ /* 0x000fe400078e781b */
[C---:B------:R-:W-:Y:S02]  /*10540*/  LOP3.LUT R40, R15.reuse, 0xaa, RZ, 0x3c, !PT ;  /* 0x000000aa0f287812 */ /* 0x040fe400078e3cff */
[----:B------:R-:W-:Y:S02]  /*10550*/  LOP3.LUT R15, R15, 0xab, RZ, 0x3c, !PT ;  /* 0x000000ab0f0f7812 */ /* 0x000fe400078e3cff */
[----:B------:R-:W-:-:S02]  /*10560*/  LOP3.LUT R42, R40, 0xff, RZ, 0xc0, !PT ;  /* 0x000000ff282a7812 */ /* 0x000fc400078ec0ff */
[----:B------:R-:W-:Y:S02]  /*10570*/  LOP3.LUT R44, R15, 0xff, RZ, 0xc0, !PT ;  /* 0x000000ff0f2c7812 */ /* 0x000fe400078ec0ff */
[----:B------:R-:W-:Y:S02]  /*10580*/  LOP3.LUT R40, R27, 0xffff0000, RZ, 0xc0, !PT ;  /* 0xffff00001b287812 */ /* 0x000fe400078ec0ff */
[----:B------:R-:W-:Y:S01]  /*10590*/  POPC R42, R42 ;  /* 0x0000002a002a7309 */ /* 0x000fe20000000000 */
[----:B------:R-:W-:-:S04]  /*105a0*/  LOP3.LUT R15, R28, 0xffff, RZ, 0xc0, !PT ;  /* 0x0000ffff1c0f7812 */ /* 0x000fc800078ec0ff */
[----:B------:R-:W-:Y:S02]  /*105b0*/  SHF.R.U32.HI R15, RZ, 0x4, R15 ;  /* 0x00000004ff0f7819 */ /* 0x000fe4000001160f */
[----:B-1----:R-:W-:Y:S01]  /*105c0*/  LOP3.LUT R21, R2, R25, RZ, 0x3c, !PT ;  /* 0x0000001902157212 */ /* 0x002fe200078e3cff */
[----:B------:R-:W-:Y:S01]  /*105d0*/  POPC R44, R44 ;  /* 0x0000002c002c7309 */ /* 0x000fe20000000000 */
[----:B------:R-:W-:Y:S02]  /*105e0*/  LOP3.LUT R15, R15, 0xf, RZ, 0xc0, !PT ;  /* 0x0000000f0f0f7812 */ /* 0x000fe400078ec0ff */
[----:B------:R-:W-:Y:S02]  /*105f0*/  LOP3.LUT R20, R20, 0xff, R21, 0x48, !PT ;  /* 0x000000ff14147812 */ /* 0x000fe400078e4815 */
[----:B------:R-:W-:Y:S02]  /*10600*/  LOP3.LUT R21, R39, 0xb8, RZ, 0x3c, !PT ;  /* 0x000000b827157812 */ /* 0x000fe400078e3cff */
[----:B------:R-:W-:-:S02]  /*10610*/  LEA R20, R20, UR5, 0x3 ;  /* 0x0000000514147c11 */ /* 0x000fc4000f8e18ff */
[----:B------:R-:W-:Y:S02]  /*10620*/  LOP3.LUT R41, R21, 0xf8, RZ, 0xc0, !PT ;  /* 0x000000f815297812 */ /* 0x000fe400078ec0ff */
[----:B------:R-:W-:Y:S02]  /*10630*/  LOP3.LUT R39, R39, 0xf8, RZ, 0xc, !PT ;  /* 0x000000f827277812 */ /* 0x000fe400078e0cff */
[----:B------:R-:W0:Y:S02]  /*10640*/  LDS.64 R20, [R20] ;  /* 0x0000000014147984 */ /* 0x000e240000000a00 */
[----:B------:R-:W1:Y:S08]  /*10650*/  POPC R41, R41 ;  /* 0x0000002900297309 */ /* 0x000e700000000000 */
[----:B------:R-:W2:Y:S01]  /*10660*/  POPC R39, R39 ;  /* 0x0000002700277309 */ /* 0x000ea20000000000 */
[----:B-1----:R-:W-:-:S02]  /*10670*/  IADD3 R24, PT, PT, R41, R24, R42 ;  /* 0x0000001829187210 */ /* 0x002fc40007ffe02a */
[----:B--2---:R-:W-:Y:S02]  /*10680*/  IADD3 R34, PT, PT, R39, R34, R44 ;  /* 0x0000002227227210 */ /* 0x004fe40007ffe02c */
[----:B------:R-:W-:-:S03]  /*10690*/  LOP3.LUT R39, R40, 0xffffff00, R25, 0x78, !PT ;  /* 0xffffff0028277812 */ /* 0x000fc600078e7819 */
[----:B------:R-:W1:Y:S01]  /*106a0*/  POPC R25, R43 ;  /* 0x0000002b00197309 */ /* 0x000e620000000000 */
[----:B------:R-:W-:Y:S01]  /*106b0*/  LOP3.LUT R39, R39, 0xffffff00, R2, 0x78, !PT ;  /* 0xffffff0027277812 */ /* 0x000fe200078e7802 */
[----:B0-----:R-:W-:-:S05]  /*106c0*/  IMAD.SHL.U32 R2, R20, 0x100, RZ ;  /* 0x0000010014027824 */ /* 0x001fca00078e00ff */
[----:B------:R-:W-:-:S04]  /*106d0*/  LOP3.LUT R27, R2, 0xffff, R39, 0x48, !PT ;  /* 0x0000ffff021b7812 */ /* 0x000fc800078e4827 */
[----:B------:R-:W-:Y:S02]  /*106e0*/  SHF.R.U32.HI R40, RZ, 0x8, R27 ;  /* 0x00000008ff287819 */ /* 0x000fe4000001161b */
[----:B-1----:R-:W-:Y:S02]  /*106f0*/  IADD3 R27, PT, PT, R24, 0x4, R25 ;  /* 0x00000004181b7810 */ /* 0x002fe40007ffe019 */
[----:B------:R-:W-:Y:S02]  /*10700*/  LOP3.LUT R40, R40, 0xf0, R15, 0x1e, !PT ;  /* 0x000000f028287812 */ /* 0x000fe400078e1e0f */
[----:B------:R-:W-:Y:S02]  /*10710*/  LOP3.LUT R25, R22, 0xc4, RZ, 0x3c, !PT ;  /* 0x000000c416197812 */ /* 0x000fe400078e3cff */
[----:B------:R-:W-:Y:S02]  /*10720*/  LOP3.LUT R40, R40, 0xffff, RZ, 0xc0, !PT ;  /* 0x0000ffff28287812 */ /* 0x000fe400078ec0ff */
[----:B------:R-:W-:-:S02]  /*10730*/  LOP3.LUT R42, R25, 0xf4, RZ, 0xc0, !PT ;  /* 0x000000f4192a7812 */ /* 0x000fc400078ec0ff */
[----:B------:R-:W-:Y:S02]  /*10740*/  LEA R24, R40, UR5, 0x3 ;  /* 0x0000000528187c11 */ /* 0x000fe4000f8e18ff */
[----:B------:R-:W-:Y:S02]  /*10750*/  LOP3.LUT R40, R35, 0x64, RZ, 0x3c, !PT ;  /* 0x0000006423287812 */ /* 0x000fe400078e3cff */
[----:B------:R-:W-:Y:S01]  /*10760*/  POPC R42, R42 ;  /* 0x0000002a002a7309 */ /* 0x000fe20000000000 */
[----:B------:R-:W-:Y:S01]  /*10770*/  LOP3.LUT R27, R27, 0xff, RZ, 0xc0, !PT ;  /* 0x000000ff1b1b7812 */ /* 0x000fe200078ec0ff */
[----:B------:R-:W0:Y:S01]  /*10780*/  LDS.64 R24, [R24] ;  /* 0x0000000018187984 */ /* 0x000e220000000a00 */
[----:B------:R-:W-:Y:S02]  /*10790*/  LOP3.LUT R41, R40, 0xff, RZ, 0xc0, !PT ;  /* 0x000000ff28297812 */ /* 0x000fe400078ec0ff */
[----:B------:R-:W-:Y:S02]  /*107a0*/  LOP3.LUT R22, R22, 0xe4, RZ, 0x3c, !PT ;  /* 0x000000e416167812 */ /* 0x000fe400078e3cff */
[----:B------:R-:W-:Y:S01]  /*107b0*/  LOP3.LUT R35, R35, 0x6c, RZ, 0x3c, !PT ;  /* 0x0000006c23237812 */ /* 0x000fe200078e3cff */
[----:B------:R1:W2:Y:S01]  /*107c0*/  POPC R40, R41 ;  /* 0x0000002900287309 */ /* 0x0002a20000000000 */
[----:B------:R-:W-:-:S02]  /*107d0*/  LOP3.LUT R22, R22, 0xf4, RZ, 0xc0, !PT ;  /* 0x000000f416167812 */ /* 0x000fc400078ec0ff */
[----:B------:R-:W-:-:S05]  /*107e0*/  LOP3.LUT R35, R35, 0xff, RZ, 0xc0, !PT ;  /* 0x000000ff23237812 */ /* 0x000fca00078ec0ff */
[----:B------:R-:W-:Y:S01]  /*107f0*/  POPC R22, R22 ;  /* 0x0000001600167309 */ /* 0x000fe20000000000 */
[----:B-1----:R-:W-:Y:S02]  /*10800*/  LOP3.LUT R41, R4, 0x2e, RZ, 0x3c, !PT ;  /* 0x0000002e04297812 */ /* 0x002fe400078e3cff */
[----:B------:R-:W-:Y:S02]  /*10810*/  SHF.R.U32.HI R4, RZ, 0x10, R21 ;  /* 0x00000010ff047819 */ /* 0x000fe40000011615 */
[----:B--2---:R-:W-:-:S03]  /*10820*/  IADD3 R27, PT, PT, R42, R27, R40 ;  /* 0x0000001b2a1b7210 */ /* 0x004fc60007ffe028 */
[----:B------:R-:W-:Y:S01]  /*10830*/  POPC R35, R35 ;  /* 0x0000002300237309 */ /* 0x000fe20000000000 */
[----:B------:R-:W-:Y:S02]  /*10840*/  LOP3.LUT R40, R23, 0xffff, RZ, 0xc0, !PT ;  /* 0x0000ffff17287812 */ /* 0x000fe400078ec0ff */
[----:B------:R-:W-:Y:S02]  /*10850*/  SHF.L.U64.HI R21, R20, 0x8, R21 ;  /* 0x0000000814157819 */ /* 0x000fe40000010215 */
[----:B------:R-:W-:Y:S02]  /*10860*/  LOP3.LUT R23, R40, 0xff, R37, 0x78, !PT ;  /* 0x000000ff28177812 */ /* 0x000fe400078e7825 */
[----:B------:R-:W-:Y:S01]  /*10870*/  LOP3.LUT R37, R11, 0xffff, RZ, 0xc0, !PT ;  /* 0x0000ffff0b257812 */ /* 0x000fe200078ec0ff */
[----:B------:R-:W1:Y:S01]  /*10880*/  POPC R41, R41 ;  /* 0x0000002900297309 */ /* 0x000e620000000000 */
[----:B------:R-:W-:Y:S02]  /*10890*/  LOP3.LUT R40, R23, 0xffffff, R3, 0x78, !PT ;  /* 0x00ffffff17287812 */ /* 0x000fe400078e7803 */
[----:B------:R-:W-:-:S02]  /*108a0*/  LOP3.LUT R23, R39, 0xffff0000, R2, 0x78, !PT ;  /* 0xffff000027177812 */ /* 0x000fc400078e7802 */
[----:B------:R-:W-:-:S04]  /*108b0*/  SHF.R.U32.HI R2, RZ, 0x4, R37 ;  /* 0x00000004ff027819 */ /* 0x000fc80000011625 */
[----:B------:R-:W-:Y:S01]  /*108c0*/  LOP3.LUT R39, R2, 0xf, RZ, 0xc0, !PT ;  /* 0x0000000f02277812 */ /* 0x000fe200078ec0ff */
[C---:B0-----:R-:W-:Y:S01]  /*108d0*/  IMAD.U32 R42, R24.reuse, 0x10000, RZ ;  /* 0x00010000182a7824 */ /* 0x041fe200078e00ff */
[----:B------:R-:W-:-:S03]  /*108e0*/  SHF.L.U64.HI R37, R24, 0x10, R25 ;  /* 0x0000001018257819 */ /* 0x000fc60000010219 */
[----:B------:R-:W-:Y:S01]  /*108f0*/  IMAD R39, R28, 0x10, R39 ;  /* 0x000000101c277824 */ /* 0x000fe200078e0227 */
[----:B------:R-:W-:Y:S02]  /*10900*/  LOP3.LUT R2, R42, R23, RZ, 0x3c, !PT ;  /* 0x000000172a027212 */ /* 0x000fe400078e3cff */
[----:B------:R-:W-:Y:S02]  /*10910*/  LOP3.LUT R3, R37, R40, RZ, 0x3c, !PT ;  /* 0x0000002825037212 */ /* 0x000fe400078e3cff */
[----:B------:R-:W-:Y:S02]  /*10920*/  LOP3.LUT R40, R40, 0xffff, R21, 0x78, !PT ;  /* 0x0000ffff28287812 */ /* 0x000fe400078e7815 */
[----:B------:R-:W-:Y:S02]  /*10930*/  SHF.R.U64 R2, R2, 0x10, R3 ;  /* 0x0000001002027819 */ /* 0x000fe40000001203 */
[----:B------:R-:W-:Y:S02]  /*10940*/  LOP3.LUT R20, R40, 0xff0000, R21, 0x78, !PT ;  /* 0x00ff000028147812 */ /* 0x000fe400078e7815 */
[----:B------:R-:W-:-:S02]  /*10950*/  LOP3.LUT R2, R39, 0xff, R2, 0x48, !PT ;  /* 0x000000ff27027812 */ /* 0x000fc400078e4802 */
[----:B------:R-:W-:Y:S02]  /*10960*/  LOP3.LUT R21, R12, 0xffff, RZ, 0xc0, !PT ;  /* 0x0000ffff0c157812 */ /* 0x000fe400078ec0ff */
[----:B------:R-:W-:Y:S02]  /*10970*/  LEA R2, R2, UR5, 0x3 ;  /* 0x0000000502027c11 */ /* 0x000fe4000f8e18ff */
[----:B-1----:R-:W-:Y:S02]  /*10980*/  IADD3 R34, PT, PT, R34, 0x5, R41 ;  /* 0x0000000522227810 */ /* 0x002fe40007ffe029 */
[----:B------:R-:W-:Y:S02]  /*10990*/  LOP3.LUT R23, R4, 0xff0000ff, R23, 0x48, !PT ;  /* 0xff0000ff04177812 */ /* 0x000fe400078e4817 */
[----:B------:R-:W0:Y:S01]  /*109a0*/  LDS.64 R2, [R2] ;  /* 0x0000000002027984 */ /* 0x000e220000000a00 */
[----:B------:R-:W-:Y:S02]  /*109b0*/  SHF.R.U32.HI R21, RZ, 0x4, R21 ;  /* 0x00000004ff157819 */ /* 0x000fe40000011615 */
[----:B------:R-:W-:-:S02]  /*109c0*/  LOP3.LUT R4, R34, 0xff, RZ, 0xc0, !PT ;  /* 0x000000ff22047812 */ /* 0x000fc400078ec0ff */
[----:B------:R-:W-:Y:S02]  /*109d0*/  LOP3.LUT R40, R23, 0xff000000, R42, 0x78, !PT ;  /* 0xff00000017287812 */ /* 0x000fe400078e782a */
[----:B------:R-:W-:Y:S02]  /*109e0*/  LOP3.LUT R20, R20, 0xff, R37, 0x78, !PT ;  /* 0x000000ff14147812 */ /* 0x000fe400078e7825 */
[----:B------:R-:W-:Y:S02]  /*109f0*/  LOP3.LUT R24, R21, 0xf, RZ, 0xc0, !PT ;  /* 0x0000000f15187812 */ /* 0x000fe400078ec0ff */
[----:B------:R-:W-:Y:S02]  /*10a00*/  IADD3 R4, PT, PT, R22, R4, R35 ;  /* 0x0000000416047210 */ /* 0x000fe40007ffe023 */
[----:B------:R-:W-:Y:S01]  /*10a10*/  LOP3.LUT R21, R39, 0x8, RZ, 0x3c, !PT ;  /* 0x0000000827157812 */ /* 0x000fe200078e3cff */
[----:B------:R-:W-:Y:S01]  /*10a20*/  IMAD R24, R11, 0x10, R24 ;  /* 0x000000100b187824 */ /* 0x000fe200078e0218 */
[----:B------:R-:W-:-:S02]  /*10a30*/  LOP3.LUT R39, R39, 0xda, RZ, 0x3c, !PT ;  /* 0x000000da27277812 */ /* 0x000fc400078e3cff */
[----:B------:R-:W-:Y:S02]  /*10a40*/  LOP3.LUT R35, R15, 0x53, RZ, 0x3c, !PT ;  /* 0x000000530f237812 */ /* 0x000fe400078e3cff */
[----:B------:R-:W-:Y:S02]  /*10a50*/  LOP3.LUT R39, R39, 0xff, RZ, 0xc0, !PT ;  /* 0x000000ff27277812 */ /* 0x000fe400078ec0ff */
[----:B------:R-:W-:Y:S02]  /*10a60*/  LOP3.LUT R34, R15, 0x73, RZ, 0x3c, !PT ;  /* 0x000000730f227812 */ /* 0x000fe400078e3cff */
[----:B------:R-:W-:Y:S01]  /*10a70*/  POPC R15, R35 ;  /* 0x00000023000f7309 */ /* 0x000fe20000000000 */
[----:B------:R-:W-:Y:S02]  /*10a80*/  LOP3.LUT R21, R21, 0xff, RZ, 0xc0, !PT ;  /* 0x000000ff15157812 */ /* 0x000fe400078ec0ff */
[----:B------:R-:W-:-:S05]  /*10a90*/  LOP3.LUT R37, R20, 0xffff00, R37, 0x78, !PT ;  /* 0x00ffff0014257812 */ /* 0x000fca00078e7825 */
[----:B------:R-:W1:Y:S08]  /*10aa0*/  POPC R39, R39 ;  /* 0x0000002700277309 */ /* 0x000e700000000000 */
[----:B------:R-:W-:Y:S01]  /*10ab0*/  POPC R34, R34 ;  /* 0x0000002200227309 */ /* 0x000fe20000000000 */
[C---:B0-----:R-:W-:Y:S01]  /*10ac0*/  IMAD.SHL.U32 R41, R2.reuse, 0x1000000, RZ ;  /* 0x0100000002297824 */ /* 0x041fe200078e00ff */
[----:B------:R-:W-:-:S04]  /*10ad0*/  SHF.L.U64.HI R2, R2, 0x18, R3 ;  /* 0x0000001802027819 */ /* 0x000fc80000010203 */
[----:B------:R-:W-:Y:S02]  /*10ae0*/  LOP3.LUT R22, R41, R40, RZ, 0x3c, !PT ;  /* 0x0000002829167212 */ /* 0x000fe400078e3cff */
[----:B------:R-:W-:Y:S01]  /*10af0*/  LOP3.LUT R23, R2, R20, RZ, 0x3c, !PT ;  /* 0x0000001402177212 */ /* 0x000fe200078e3cff */
[----:B------:R-:W0:Y:S01]  /*10b00*/  POPC R21, R21 ;  /* 0x0000001500157309 */ /* 0x000e220000000000 */
[----:B-1----:R-:W-:Y:S02]  /*10b10*/  IADD3 R4, PT, PT, R39, R4, R15 ;  /* 0x0000000427047210 */ /* 0x002fe40007ffe00f */
[----:B------:R-:W-:Y:S02]  /*10b20*/  SHF.R.U64 R23, R22, 0x18, R23 ;  /* 0x0000001816177819 */ /* 0x000fe40000001217 */
[----:B------:R-:W-:Y:S02]  /*10b30*/  LOP3.LUT R15, R13, 0xffff, RZ, 0xc0, !PT ;  /* 0x0000ffff0d0f7812 */ /* 0x000fe400078ec0ff */
[----:B------:R-:W-:-:S02]  /*10b40*/  LOP3.LUT R23, R24, 0xff, R23, 0x48, !PT ;  /* 0x000000ff18177812 */ /* 0x000fc400078e4817 */
[----:B------:R-:W-:Y:S02]  /*10b50*/  SHF.R.U32.HI R15, RZ, 0x4, R15 ;  /* 0x00000004ff0f7819 */ /* 0x000fe4000001160f */
[----:B------:R-:W-:Y:S02]  /*10b60*/  LEA R23, R23, UR5, 0x3 ;  /* 0x0000000517177c11 */ /* 0x000fe4000f8e18ff */
[----:B------:R-:W-:Y:S02]  /*10b70*/  LOP3.LUT R35, R15, 0xf, RZ, 0xc0, !PT ;  /* 0x0000000f0f237812 */ /* 0x000fe400078ec0ff */
[----:B------:R-:W-:Y:S02]  /*10b80*/  LOP3.LUT R20, R24, 0x30, RZ, 0x3c, !PT ;  /* 0x0000003018147812 */ /* 0x000fe400078e3cff */
[----:B------:R-:W1:Y:S01]  /*10b90*/  LDS.64 R22, [R23] ;  /* 0x0000000017167984 */ /* 0x000e620000000a00 */
[----:B------:R-:W-:Y:S01]  /*10ba0*/  LOP3.LUT R15, R37, 0xffff, R2, 0x78, !PT ;  /* 0x0000ffff250f7812 */ /* 0x000fe200078e7802 */
[----:B------:R-:W-:Y:S01]  /*10bb0*/  IMAD R35, R12, 0x10, R35 ;  /* 0x000000100c237824 */ /* 0x000fe200078e0223 */
[----:B------:R-:W-:-:S02]  /*10bc0*/  LOP3.LUT R37, R20, 0xff, RZ, 0xc0, !PT ;  /* 0x000000ff14257812 */ /* 0x000fc400078ec0ff */
[----:B0-----:R-:W-:Y:S02]  /*10bd0*/  IADD3 R27, PT, PT, R21, R27, R34 ;  /* 0x0000001b151b7210 */ /* 0x001fe40007ffe022 */
[----:B------:R-:W-:Y:S01]  /*10be0*/  LOP3.LUT R21, R35, 0xae, RZ, 0x3c, !PT ;  /* 0x000000ae23157812 */ /* 0x000fe200078e3cff */
[----:B------:R-:W-:Y:S01]  /*10bf0*/  POPC R34, R37 ;  /* 0x0000002500227309 */ /* 0x000fe20000000000 */
[----:B------:R-:W-:Y:S02]  /*10c00*/  LOP3.LUT R2, R2, 0xff0000, RZ, 0xc0, !PT ;  /* 0x00ff000002027812 */ /* 0x000fe400078ec0ff */
[----:B------:R-:W-:Y:S02]  /*10c10*/  LOP3.LUT R39, R21, 0xff, RZ, 0xc0, !PT ;  /* 0x000000ff15277812 */ /* 0x000fe400078ec0ff */
[----:B------:R-:W-:-:S04]  /*10c20*/  LOP3.LUT R41, R41, 0xff, R3, 0xc8, !PT ;  /* 0x000000ff29297812 */ /* 0x000fc800078ec803 */
[----:B------:R-:W0:Y:S02]  /*10c30*/  POPC R39, R39 ;  /* 0x0000002700277309 */ /* 0x000e240000000000 */
[----:B0-----:R-:W-:Y:S02]  /*10c40*/  IADD3 R34, PT, PT, R39, R27, R34 ;  /* 0x0000001b27227210 */ /* 0x001fe40007ffe022 */
[----:B------:R-:W-:Y:S02]  /*10c50*/  SHF.R.U32.HI R27, RZ, 0x8, R25 ;  /* 0x00000008ff1b7819 */ /* 0x000fe40000011619 */
[----:B------:R-:W-:Y:S02]  /*10c60*/  SHF.R.U32.HI R25, RZ, 0x2, R26 ;  /* 0x00000002ff197819 */ /* 0x000fe4000001161a */
[----:B------:R-:W-:Y:S02]  /*10c70*/  LOP3.LUT R27, R27, 0xffff, RZ, 0xc0, !PT ;  /* 0x0000ffff1b1b7812 */ /* 0x000fe400078ec0ff */
[----:B-1----:R-:W-:-:S02]  /*10c80*/  LOP3.LUT R20, R22, R15, RZ, 0x3c, !PT ;  /* 0x0000000f16147212 */ /* 0x002fc400078e3cff */
[----:B------:R-:W-:Y:S02]  /*10c90*/  LOP3.LUT R26, R25, R26, RZ, 0x3c, !PT ;  /* 0x0000001a191a7212 */ /* 0x000fe400078e3cff */
[----:B------:R-:W-:Y:S02]  /*10ca0*/  LOP3.LUT R20, R35, 0xff, R20, 0x48, !PT ;  /* 0x000000ff23147812 */ /* 0x000fe400078e4814 */
[----:B------:R-:W-:Y:S01]  /*10cb0*/  LOP3.LUT R40, R27, 0xff, R40, 0x78, !PT ;  /* 0x000000ff1b287812 */ /* 0x000fe200078e7828 */
[----:B------:R-:W-:Y:S01]  /*10cc0*/  IMAD.SHL.U32 R27, R0, 0x10, RZ ;  /* 0x00000010001b7824 */ /* 0x000fe200078e00ff */
[----:B------:R-:W-:Y:S01]  /*10cd0*/  LEA R20, R20, UR5, 0x3 ;  /* 0x0000000514147c11 */ /* 0x000fe2000f8e18ff */
[----:B------:R-:W-:Y:S01]  /*10ce0*/  IMAD.SHL.U32 R25, R26, 0x2, RZ ;  /* 0x000000021a197824 */ /* 0x000fe200078e00ff */
[----:B------:R-:W-:Y:S02]  /*10cf0*/  LOP3.LUT R39, R2, 0xffffff00, R15, 0x78, !PT ;  /* 0xffffff0002277812 */ /* 0x000fe400078e780f */
[----:B------:R-:W-:-:S02]  /*10d00*/  LOP3.LUT R15, R14, 0xffff, RZ, 0xc0, !PT ;  /* 0x0000ffff0e0f7812 */ /* 0x000fc400078ec0ff */
[----:B------:R-:W0:Y:S01]  /*10d10*/  LDS.64 R20, [R20] ;  /* 0x0000000014147984 */ /* 0x000e220000000a00 */
[----:B------:R-:W-:Y:S02]  /*10d20*/  LOP3.LUT R25, R0, R27, R25, 0x96, !PT ;  /* 0x0000001b00197212 */ /* 0x000fe400078e9619 */
[----:B------:R-:W-:Y:S02]  /*10d30*/  SHF.R.U32.HI R15, RZ, 0x4, R15 ;  /* 0x00000004ff0f7819 */ /* 0x000fe4000001160f */
[----:B------:R-:W-:Y:S02]  /*10d40*/  LOP3.LUT R2, R25, R26, RZ, 0x3c, !PT ;  /* 0x0000001a19027212 */ /* 0x000fe400078e3cff */
[----:B------:R-:W-:Y:S02]  /*10d50*/  LOP3.LUT R25, R41, 0xffff, R40, 0x78, !PT ;  /* 0x0000ffff29197812 */ /* 0x000fe400078e7828 */
[----:B------:R-:W-:Y:S02]  /*10d60*/  LOP3.LUT R39, R39, 0xffff00, R22, 0x78, !PT ;  /* 0x00ffff0027277812 */ /* 0x000fe400078e7816 */
[----:B------:R-:W-:Y:S01]  /*10d70*/  LOP3.LUT R25, R25, 0xffff00, R3, 0x78, !PT ;  /* 0x00ffff0019197812 */ /* 0x000fe200078e7803 */
[----:B------:R-:W-:Y:S01]  /*10d80*/  VIADD R3, R31, 0x587c5 ;  /* 0x000587c51f037836 */ /* 0x000fe20000000000 */
[----:B------:R-:W-:-:S02]  /*10d90*/  LOP3.LUT R40, R15, 0xf, RZ, 0xc0, !PT ;  /* 0x0000000f0f287812 */ /* 0x000fc400078ec0ff */
[----:B------:R-:W-:Y:S01]  /*10da0*/  SHF.R.U64 R23, R22, 0x18, R23 ;  /* 0x0000001816177819 */ /* 0x000fe20000001217 */
[----:B------:R-:W-:Y:S01]  /*10db0*/  IMAD.IADD R15, R2, 0x1, R3 ;  /* 0x00000001020f7824 */ /* 0x000fe200078e0203 */
[----:B------:R-:W-:Y:S01]  /*10dc0*/  LOP3.LUT R35, R35, 0xaf, RZ, 0x3c, !PT ;  /* 0x000000af23237812 */ /* 0x000fe200078e3cff */
[----:B------:R-:W-:-:S03]  /*10dd0*/  IMAD R40, R13, 0x10, R40 ;  /* 0x000000100d287824 */ /* 0x000fc600078e0228 */
[----:B------:R-:W-:-:S06]  /*10de0*/  LOP3.LUT R35, R35, 0xff, RZ, 0xc0, !PT ;  /* 0x000000ff23237812 */ /* 0x000fcc00078ec0ff */
[----:B------:R-:W-:Y:S01]  /*10df0*/  POPC R35, R35 ;  /* 0x0000002300237309 */ /* 0x000fe20000000000 */
[C---:B0-----:R-:W-:Y:S01]  /*10e00*/  IMAD.SHL.U32 R42, R20.reuse, 0x100, RZ ;  /* 0x00000100142a7824 */ /* 0x041fe200078e00ff */
[--C-:B------:R-:W-:Y:S02]  /*10e10*/  SHF.R.U32.HI R37, RZ, 0x10, R21.reuse ;  /* 0x00000010ff257819 */ /* 0x100fe40000011615 */
[----:B------:R-:W-:Y:S02]  /*10e20*/  SHF.R.U64 R21, R20, 0x10, R21 ;  /* 0x0000001014157819 */ /* 0x000fe40000001215 */
[C---:B------:R-:W-:Y:S02]  /*10e30*/  LOP3.LUT R26, R42.reuse, R39, RZ, 0x3c, !PT ;  /* 0x000000272a1a7212 */ /* 0x040fe400078e3cff */
[----:B------:R-:W-:Y:S02]  /*10e40*/  LOP3.LUT R42, R42, 0xff0000, R37, 0xc8, !PT ;  /* 0x00ff00002a2a7812 */ /* 0x000fe400078ec825 */
[----:B------:R-:W-:-:S02]  /*10e50*/  SHF.R.U32.HI R27, RZ, 0x8, R26 ;  /* 0x00000008ff1b7819 */ /* 0x000fc4000001161a */
[----:B------:R-:W-:Y:S02]  /*10e60*/  SHF.R.U32.HI R26, RZ, 0x1, R15 ;  /* 0x00000001ff1a7819 */ /* 0x000fe4000001160f */
[----:B------:R-:W-:Y:S02]  /*10e70*/  LOP3.LUT R27, R40, 0xff, R27, 0x48, !PT ;  /* 0x000000ff281b7812 */ /* 0x000fe400078e481b */
[----:B------:R-:W-:Y:S01]  /*10e80*/  LOP3.LUT R39, R42, 0xffff0000, R39, 0x78, !PT ;  /* 0xffff00002a277812 */ /* 0x000fe200078e7827 */
[----:B------:R-:W-:Y:S01]  /*10e90*/  IMAD.HI.U32 R26, R26, -0x7bdef7bd, RZ ;  /* 0x842108431a1a7827 */ /* 0x000fe200078e00ff */
[----:B------:R-:W-:-:S04]  /*10ea0*/  LEA R27, R27, UR5, 0x3 ;  /* 0x000000051b1b7c11 */ /* 0x000fc8000f8e18ff */
[----:B------:R-:W-:Y:S02]  /*10eb0*/  SHF.R.U32.HI R44, RZ, 0x4, R26 ;  /* 0x00000004ff2c7819 */ /* 0x000fe4000001161a */
[----:B------:R-:W0:Y:S03]  /*10ec0*/  LDS.64 R26, [R27] ;  /* 0x000000001b1a7984 */ /* 0x000e260000000a00 */
[----:B------:R-:W-:-:S05]  /*10ed0*/  IMAD R15, R44, -0x3e, R15 ;  /* 0xffffffc22c0f7824 */ /* 0x000fca00078e020f */
[C---:B------:R-:W-:Y:S02]  /*10ee0*/  ISETP.GE.U32.AND P1, PT, R15.reuse, 0x23, PT ;  /* 0x000000230f00780c */ /* 0x040fe40003f26070 */
[----:B------:R-:W-:Y:S02]  /*10ef0*/  ISETP.GE.U32.AND P0, PT, R15, 0xa, PT ;  /* 0x0000000a0f00780c */ /* 0x000fe40003f06070 */
[----:B------:R-:W-:-:S04]  /*10f00*/  SEL R22, R30, 0x3d, !P1 ;  /* 0x0000003d1e167807 */ /* 0x000fc80004800000 */
[----:B------:R-:W-:-:S05]  /*10f10*/  SEL R22, R22, 0x30, P0 ;  /* 0x0000003016167807 */ /* 0x000fca0000000000 */
[----:B------:R-:W-:Y:S01]  /*10f20*/  IMAD.IADD R15, R15, 0x1, R22 ;  /* 0x000000010f0f7824 */ /* 0x000fe200078e0216 */
[----:B------:R-:W-:-:S04]  /*10f30*/  LOP3.LUT R22, R23, 0xffff, RZ, 0xc0, !PT ;  /* 0x0000ffff17167812 */ /* 0x000fc800078ec0ff */
[----:B------:R-:W-:Y:S02]  /*10f40*/  LOP3.LUT R22, R22, 0xffffff, R25, 0x78, !PT ;  /* 0x00ffffff16167812 */ /* 0x000fe400078e7819 */
[----:B------:R-:W-:Y:S02]  /*10f50*/  LOP3.LUT R25, R40, 0xaa, RZ, 0x3c, !PT ;  /* 0x000000aa28197812 */ /* 0x000fe400078e3cff */
[----:B------:R-:W-:Y:S02]  /*10f60*/  LOP3.LUT R22, R22, 0xffff0000, R23, 0x78, !PT ;  /* 0xffff000016167812 */ /* 0x000fe400078e7817 */
[----:B------:R-:W-:Y:S02]  /*10f70*/  LOP3.LUT R23, R24, 0x3d, RZ, 0x3c, !PT ;  /* 0x0000003d18177812 */ /* 0x000fe400078e3cff */
[----:B------:R-:W-:Y:S02]  /*10f80*/  LOP3.LUT R24, R15, 0xffff, RZ, 0xc0, !PT ;  /* 0x0000ffff0f187812 */ /* 0x000fe400078ec0ff */
[----:B------:R-:W-:-:S02]  /*10f90*/  LOP3.LUT R43, R25, 0xff, RZ, 0xc0, !PT ;  /* 0x000000ff192b7812 */ /* 0x000fc400078ec0ff */
[----:B------:R-:W-:Y:S01]  /*10fa0*/  SHF.R.U32.HI R24, RZ, 0x4, R24 ;  /* 0x00000004ff187819 */ /* 0x000fe20000011618 */
[----:B0-----:R-:W-:Y:S01]  /*10fb0*/  IMAD.U32 R42, R26, 0x10000, RZ ;  /* 0x000100001a2a7824 */ /* 0x001fe200078e00ff */
[----:B------:R-:W-:Y:S02]  /*10fc0*/  LOP3.LUT R23, R23, 0xff, RZ, 0xc0, !PT ;  /* 0x000000ff17177812 */ /* 0x000fe400078ec0ff */
[----:B------:R-:W-:Y:S01]  /*10fd0*/  POPC R43, R43 ;  /* 0x0000002b002b7309 */ /* 0x000fe20000000000 */
[----:B------:R-:W-:Y:S02]  /*10fe0*/  LOP3.LUT R41, R24, 0xf, RZ, 0xc0, !PT ;  /* 0x0000000f18297812 */ /* 0x000fe400078ec0ff */
[----:B------:R-:W-:Y:S02]  /*10ff0*/  LOP3.LUT R24, R42, R39, RZ, 0x3c, !PT ;  /* 0x000000272a187212 */ /* 0x000fe400078e3cff */
[----:B------:R-:W-:Y:S01]  /*11000*/  LOP3.LUT R22, R22, 0xff, R21, 0x78, !PT ;  /* 0x000000ff16167812 */ /* 0x000fe200078e7815 */
[----:B------:R-:W-:Y:S01]  /*11010*/  IMAD R41, R14, 0x10, R41 ;  /* 0x000000100e297824 */ /* 0x000fe200078e0229 */
[----:B------:R-:W-:Y:S01]  /*11020*/  SHF.R.U32.HI R24, RZ, 0x10, R24 ;  /* 0x00000010ff187819 */ /* 0x000fe20000011618 */
[----:B------:R-:W0:Y:S01]  /*11030*/  POPC R23, R23 ;  /* 0x0000001700177309 */ /* 0x000e220000000000 */
[----:B------:R-:W-:-:S02]  /*11040*/  LOP3.LUT R22, R22, 0xffff00, R21, 0x78, !PT ;  /* 0x00ffff0016167812 */ /* 0x000fc400078e7815 */
[C---:B------:R-:W-:Y:S02]  /*11050*/  LOP3.LUT R24, R41.reuse, 0xff, R24, 0x48, !PT ;  /* 0x000000ff29187812 */ /* 0x040fe400078e4818 */
[----:B------:R-:W-:Y:S02]  /*11060*/  LOP3.LUT R20, R41, 0xea, RZ, 0x3c, !PT ;  /* 0x000000ea29147812 */ /* 0x000fe400078e3cff */
[----:B------:R-:W-:Y:S02]  /*11070*/  LEA R24, R24, UR5, 0x3 ;  /* 0x0000000518187c11 */ /* 0x000fe4000f8e18ff */
[----:B------:R-:W-:Y:S02]  /*11080*/  LOP3.LUT R42, R20, 0xff, RZ, 0xc0, !PT ;  /* 0x000000ff142a7812 */ /* 0x000fe400078ec0ff */
[----:B------:R-:W-:Y:S02]  /*11090*/  LOP3.LUT R20, R16, 0xffff, RZ, 0xc0, !PT ;  /* 0x0000ffff10147812 */ /* 0x000fe400078ec0ff */
[----:B------:R-:W1:Y:S01]  /*110a0*/  LDS.64 R24, [R24] ;  /* 0x0000000018187984 */ /* 0x000e620000000a00 */
[----:B------:R-:W-:Y:S01]  /*110b0*/  LOP3.LUT R40, R40, 0xea, RZ, 0x3c, !PT ;  /* 0x000000ea28287812 */ /* 0x000fe200078e3cff */
[----:B------:R-:W2:Y:S01]  /*110c0*/  POPC R42, R42 ;  /* 0x0000002a002a7309 */ /* 0x000ea20000000000 */
[----:B0-----:R-:W-:-:S02]  /*110d0*/  IADD3 R4, PT, PT, R35, R4, R23 ;  /* 0x0000000423047210 */ /* 0x001fc40007ffe017 */
[----:B------:R-:W-:Y:S02]  /*110e0*/  LOP3.LUT R23, R22, 0xff000000, R21, 0x78, !PT ;  /* 0xff00000016177812 */ /* 0x000fe400078e7815 */
[----:B------:R-:W-:Y:S02]  /*110f0*/  SHF.R.U32.HI R21, RZ, 0x4, R20 ;  /* 0x00000004ff157819 */ /* 0x000fe40000011614 */
[----:B------:R-:W-:Y:S02]  /*11100*/  SHF.R.U64 R20, R26, 0x8, R27 ;  /* 0x000000081a147819 */ /* 0x000fe4000000121b */
[----:B------:R-:W-:Y:S02]  /*11110*/  LOP3.LUT R22, R21, 0xf, RZ, 0xc0, !PT ;  /* 0x0000000f15167812 */ /* 0x000fe400078ec0ff */
[----:B------:R-:W-:Y:S02]  /*11120*/  LOP3.LUT R21, R23, 0xffff, R20, 0x78, !PT ;  /* 0x0000ffff17157812 */ /* 0x000fe400078e7814 */
[----:B------:R-:W-:Y:S01]  /*11130*/  LOP3.LUT R41, R41, 0xfe, RZ, 0x3c, !PT ;  /* 0x000000fe29297812 */ /* 0x000fe200078e3cff */
[----:B------:R-:W-:Y:S01]  /*11140*/  IMAD R35, R15, 0x10, R22 ;  /* 0x000000100f237824 */ /* 0x000fe200078e0216 */
[----:B------:R-:W-:-:S02]  /*11150*/  LOP3.LUT R26, R40, 0xff, RZ, 0xc0, !PT ;  /* 0x000000ff281a7812 */ /* 0x000fc400078ec0ff */
[----:B------:R-:W-:Y:S02]  /*11160*/  LOP3.LUT R40, R41, 0xff, RZ, 0xc0, !PT ;  /* 0x000000ff29287812 */ /* 0x000fe400078ec0ff */
[----:B------:R-:W-:Y:S02]  /*11170*/  LOP3.LUT R20, R20, 0xffff0000, RZ, 0xc0, !PT ;  /* 0xffff000014147812 */ /* 0x000fe400078ec0ff */
[----:B------:R-:W-:Y:S01]  /*11180*/  POPC R26, R26 ;  /* 0x0000001a001a7309 */ /* 0x000fe20000000000 */
[----:B--2---:R-:W-:Y:S02]  /*11190*/  IADD3 R34, PT, PT, R42, R34, R43 ;  /* 0x000000222a227210 */ /* 0x004fe40007ffe02b */
[----:B------:R-:W-:-:S04]  /*111a0*/  SHF.R.U32.HI R27, RZ, 0x8, R27 ;  /* 0x00000008ff1b7819 */ /* 0x000fc8000001161b */
[----:B------:R-:W-:Y:S01]  /*111b0*/  LOP3.LUT R27, R27, 0xffff, RZ, 0xc0, !PT ;  /* 0x0000ffff1b1b7812 */ /* 0x000fe200078ec0ff */
[----:B------:R0:W2:Y:S01]  /*111c0*/  POPC R41, R40 ;  /* 0x0000002800297309 */ /* 0x0000a20000000000 */
[----:B-1----:R-:W-:Y:S02]  /*111d0*/  LOP3.LUT R22, R24, R21, RZ, 0x3c, !PT ;  /* 0x0000001518167212 */ /* 0x002fe400078e3cff */
[----:B0-----:R-:W-:Y:S02]  /*111e0*/  LOP3.LUT R40, R37, 0xff, RZ, 0xc0, !PT ;  /* 0x000000ff25287812 */ /* 0x001fe400078ec0ff */
[----:B------:R-:W-:Y:S02]  /*111f0*/  LOP3.LUT R22, R35, 0xff, R22, 0x48, !PT ;  /* 0x000000ff23167812 */ /* 0x000fe400078e4816 */
[----:B--2---:R-:W-:Y:S02]  /*11200*/  IADD3 R4, PT, PT, R41, R4, R26 ;  /* 0x0000000429047210 */ /* 0x004fe40007ffe01a */
        /* <DEDUP_REMOVED lines=8> */
[----:B------:R-:W-:Y:S02]  /*11290*/  LOP3.LUT R37, R33, 0xffff, RZ, 0xc0, !PT ;  /* 0x0000ffff21257812 */ /* 0x000fe400078ec0ff */
[----:B------:R-:W-:Y:S01]  /*112a0*/  LOP3.LUT R27, R27, 0xff0000ff, R40, 0x78, !PT ;  /* 0xff0000ff1b1b7812 */ /* 0x000fe200078e7828 */
[----:B------:R-:W-:Y:S01]  /*112b0*/  IMAD R26, R16, 0x10, R43 ;  /* 0x00000010101a7824 */ /* 0x000fe200078e022b */
[----:B------:R-:W-:Y:S02]  /*112c0*/  SHF.R.U32.HI R37, RZ, 0x4, R37 ;  /* 0x00000004ff257819 */ /* 0x000fe40000011625 */
[----:B------:R-:W-:Y:S01]  /*112d0*/  LOP3.LUT R40, R27, 0xffffff, R25, 0x78, !PT ;  /* 0x00ffffff1b287812 */ /* 0x000fe200078e7819 */
[----:B0-----:R-:W-:-:S05]  /*112e0*/  IMAD.SHL.U32 R24, R22, 0x100, RZ ;  /* 0x0000010016187824 */ /* 0x001fca00078e00ff */
[----:B------:R-:W-:Y:S02]  /*112f0*/  LOP3.LUT R21, R24, 0xffff, R41, 0x48, !PT ;  /* 0x0000ffff18157812 */ /* 0x000fe400078e4829 */
[----:B------:R-:W-:Y:S02]  /*11300*/  LOP3.LUT R42, R41, 0xffff0000, R24, 0x78, !PT ;  /* 0xffff0000292a7812 */ /* 0x000fe400078e7818 */
[----:B------:R-:W-:Y:S02]  /*11310*/  SHF.R.U32.HI R21, RZ, 0x8, R21 ;  /* 0x00000008ff157819 */ /* 0x000fe40000011615 */
[----:B------:R-:W-:Y:S02]  /*11320*/  LOP3.LUT R24, R37, 0xf, RZ, 0xc0, !PT ;  /* 0x0000000f25187812 */ /* 0x000fe400078ec0ff */
[----:B------:R-:W-:Y:S02]  /*11330*/  LOP3.LUT R21, R26, 0xff, R21, 0x48, !PT ;  /* 0x000000ff1a157812 */ /* 0x000fe400078e4815 */
[----:B------:R-:W-:Y:S01]  /*11340*/  SHF.L.U64.HI R41, R22, 0x8, R23 ;  /* 0x0000000816297819 */ /* 0x000fe20000010217 */
[----:B------:R-:W-:Y:S01]  /*11350*/  IMAD R37, R17, 0x10, R24 ;  /* 0x0000001011257824 */ /* 0x000fe200078e0218 */
[----:B------:R-:W-:-:S02]  /*11360*/  LEA R21, R21, UR5, 0x3 ;  /* 0x0000000515157c11 */ /* 0x000fc4000f8e18ff */
[----:B------:R-:W-:Y:S02]  /*11370*/  SHF.R.U32.HI R23, RZ, 0x10, R23 ;  /* 0x00000010ff177819 */ /* 0x000fe40000011617 */
[--C-:B------:R-:W-:Y:S02]  /*11380*/  LOP3.LUT R22, R40, 0xffff, R41.reuse, 0x78, !PT ;  /* 0x0000ffff28167812 */ /* 0x100fe400078e7829 */
[----:B------:R-:W0:Y:S01]  /*11390*/  LDS.64 R20, [R21] ;  /* 0x0000000015147984 */ /* 0x000e220000000a00 */
[----:B------:R-:W-:Y:S02]  /*113a0*/  LOP3.LUT R26, R26, 0xab, RZ, 0x3c, !PT ;  /* 0x000000ab1a1a7812 */ /* 0x000fe400078e3cff */
[----:B------:R-:W-:Y:S01]  /*113b0*/  LOP3.LUT R22, R22, 0xff0000, R41, 0x78, !PT ;  /* 0x00ff000016167812 */ /* 0x000fe200078e7829 */
[C---:B0-----:R-:W-:Y:S01]  /*113c0*/  IMAD.U32 R39, R20.reuse, 0x10000, RZ ;  /* 0x0001000014277824 */ /* 0x041fe200078e00ff */
[----:B------:R-:W-:-:S04]  /*113d0*/  SHF.L.U64.HI R27, R20, 0x10, R21 ;  /* 0x00000010141b7819 */ /* 0x000fc80000010215 */
[----:B------:R-:W-:Y:S02]  /*113e0*/  LOP3.LUT R20, R39, R42, RZ, 0x3c, !PT ;  /* 0x0000002a27147212 */ /* 0x000fe400078e3cff */
[----:B------:R-:W-:Y:S02]  /*113f0*/  LOP3.LUT R25, R27, R40, RZ, 0x3c, !PT ;  /* 0x000000281b197212 */ /* 0x000fe400078e3cff */
[----:B------:R-:W-:Y:S02]  /*11400*/  LOP3.LUT R42, R23, 0xff0000ff, R42, 0x48, !PT ;  /* 0xff0000ff172a7812 */ /* 0x000fe400078e482a */
[----:B------:R-:W-:Y:S02]  /*11410*/  SHF.R.U64 R20, R20, 0x10, R25 ;  /* 0x0000001014147819 */ /* 0x000fe40000001219 */
[----:B------:R-:W-:Y:S02]  /*11420*/  SHF.R.U32.HI R40, RZ, 0x8, R21 ;  /* 0x00000008ff287819 */ /* 0x000fe40000011615 */
[----:B------:R-:W-:-:S02]  /*11430*/  LOP3.LUT R20, R37, 0xff, R20, 0x48, !PT ;  /* 0x000000ff25147812 */ /* 0x000fc400078e4814 */
[----:B------:R-:W-:Y:S02]  /*11440*/  LOP3.LUT R23, R42, 0xff000000, R39, 0x78, !PT ;  /* 0xff0000002a177812 */ /* 0x000fe400078e7827 */
[----:B------:R-:W-:Y:S02]  /*11450*/  LEA R20, R20, UR5, 0x3 ;  /* 0x0000000514147c11 */ /* 0x000fe4000f8e18ff */
[----:B------:R-:W-:Y:S02]  /*11460*/  LOP3.LUT R40, R40, 0xffff, RZ, 0xc0, !PT ;  /* 0x0000ffff28287812 */ /* 0x000fe400078ec0ff */
[----:B------:R-:W-:Y:S01]  /*11470*/  LOP3.LUT R42, R22, 0xff, R27, 0x78, !PT ;  /* 0x000000ff162a7812 */ /* 0x000fe200078e781b */
[----:B------:R-:W0:Y:S01]  /*11480*/  LDS.64 R24, [R20] ;  /* 0x0000000014187984 */ /* 0x000e220000000a00 */
[----:B------:R-:W-:Y:S01]  /*11490*/  LOP3.LUT R40, R40, 0xff, R23, 0x78, !PT ;  /* 0x000000ff28287812 */ /* 0x000fe200078e7817 */
[C---:B0-----:R-:W-:Y:S01]  /*114a0*/  IMAD.SHL.U32 R21, R24.reuse, 0x1000000, RZ ;  /* 0x0100000018157824 */ /* 0x041fe200078e00ff */
[----:B------:R-:W-:-:S02]  /*114b0*/  SHF.L.U64.HI R39, R24, 0x18, R25 ;  /* 0x0000001818277819 */ /* 0x000fc40000010219 */
[----:B------:R-:W-:Y:S02]  /*114c0*/  LOP3.LUT R24, R25, 0xffff00, RZ, 0xc0, !PT ;  /* 0x00ffff0019187812 */ /* 0x000fe400078ec0ff */
[----:B------:R-:W-:Y:S02]  /*114d0*/  LOP3.LUT R23, R21, R23, RZ, 0x3c, !PT ;  /* 0x0000001715177212 */ /* 0x000fe400078e3cff */
[----:B------:R-:W-:Y:S02]  /*114e0*/  LOP3.LUT R20, R39, R42, RZ, 0x3c, !PT ;  /* 0x0000002a27147212 */ /* 0x000fe400078e3cff */
[----:B------:R-:W-:Y:S02]  /*114f0*/  LOP3.LUT R21, R21, 0xff, R25, 0xc8, !PT ;  /* 0x000000ff15157812 */ /* 0x000fe400078ec819 */
[----:B------:R-:W-:Y:S01]  /*11500*/  SHF.R.U64 R23, R23, 0x18, R20 ;  /* 0x0000001817177819 */ /* 0x000fe20000001214 */
[----:B------:R-:W-:Y:S01]  /*11510*/  IMAD.SHL.U32 R20, R33, 0x10, RZ ;  /* 0x0000001021147824 */ /* 0x000fe200078e00ff */
[----:B------:R-:W-:-:S02]  /*11520*/  LOP3.LUT R40, R24, R21, R40, 0x96, !PT ;  /* 0x0000001518287212 */ /* 0x000fc400078e9628 */
[----:B------:R-:W-:Y:S02]  /*11530*/  LOP3.LUT R24, R37, 0xc6, RZ, 0x3c, !PT ;  /* 0x000000c625187812 */ /* 0x000fe400078e3cff */
[C---:B------:R-:W-:Y:S02]  /*11540*/  LOP3.LUT R22, R20.reuse, 0xff, R23, 0x48, !PT ;  /* 0x000000ff14167812 */ /* 0x040fe400078e4817 */
[----:B------:R-:W-:Y:S02]  /*11550*/  LOP3.LUT R25, R20, 0x41, RZ, 0x3c, !PT ;  /* 0x0000004114197812 */ /* 0x000fe400078e3cff */
[----:B------:R-:W-:Y:S02]  /*11560*/  LEA R41, R22, UR5, 0x3 ;  /* 0x0000000516297c11 */ /* 0x000fe4000f8e18ff */
[----:B------:R-:W-:Y:S02]  /*11570*/  LOP3.LUT R22, R20, 0x63, RZ, 0x3c, !PT ;  /* 0x0000006314167812 */ /* 0x000fe400078e3cff */
[----:B------:R-:W-:Y:S01]  /*11580*/  LOP3.LUT R23, R25, 0xf1, RZ, 0xc0, !PT ;  /* 0x000000f119177812 */ /* 0x000fe200078ec0ff */
[----:B------:R-:W0:Y:S01]  /*11590*/  LDS.64 R20, [R41] ;  /* 0x0000000029147984 */ /* 0x000e220000000a00 */
[----:B------:R-:W-:-:S02]  /*115a0*/  LOP3.LUT R25, R26, 0xff, RZ, 0xc0, !PT ;  /* 0x000000ff1a197812 */ /* 0x000fc400078ec0ff */
[----:B------:R-:W-:Y:S02]  /*115b0*/  LOP3.LUT R37, R37, 0xce, RZ, 0x3c, !PT ;  /* 0x000000ce25257812 */ /* 0x000fe400078e3cff */
[----:B------:R-:W-:Y:S01]  /*115c0*/  LOP3.LUT R26, R35, 0xaa, RZ, 0x3c, !PT ;  /* 0x000000aa231a7812 */ /* 0x000fe200078e3cff */
[----:B------:R-:W-:Y:S01]  /*115d0*/  POPC R23, R23 ;  /* 0x0000001700177309 */ /* 0x000fe20000000000 */
[----:B------:R-:W-:Y:S02]  /*115e0*/  LOP3.LUT R42, R42, 0xffff00, R27, 0x78, !PT ;  /* 0x00ffff002a2a7812 */ /* 0x000fe400078e781b */
[----:B------:R-:W-:Y:S02]  /*115f0*/  LOP3.LUT R27, R37, 0xff, RZ, 0xc0, !PT ;  /* 0x000000ff251b7812 */ /* 0x000fe400078ec0ff */
[----:B------:R-:W-:Y:S02]  /*11600*/  LOP3.LUT R37, R26, 0xff, RZ, 0xc0, !PT ;  /* 0x000000ff1a257812 */ /* 0x000fe400078ec0ff */
[----:B------:R-:W-:Y:S01]  /*11610*/  LOP3.LUT R35, R35, 0xaf, RZ, 0x3c, !PT ;  /* 0x000000af23237812 */ /* 0x000fe200078e3cff */
[----:B------:R-:W-:Y:S01]  /*11620*/  POPC R25, R25 ;  /* 0x0000001900197309 */ /* 0x000fe20000000000 */
[----:B------:R-:W-:-:S02]  /*11630*/  LOP3.LUT R42, R42, 0xffff, R39, 0x78, !PT ;  /* 0x0000ffff2a2a7812 */ /* 0x000fc400078e7827 */
[----:B------:R-:W-:Y:S02]  /*11640*/  LOP3.LUT R35, R35, 0xff, RZ, 0xc0, !PT ;  /* 0x000000ff23237812 */ /* 0x000fe400078ec0ff */
[----:B------:R-:W-:Y:S02]  /*11650*/  LOP3.LUT R24, R24, 0xff, RZ, 0xc0, !PT ;  /* 0x000000ff18187812 */ /* 0x000fe400078ec0ff */
[----:B------:R-:W-:Y:S01]  /*11660*/  LOP3.LUT R39, R42, 0xff0000, R39, 0x78, !PT ;  /* 0x00ff00002a277812 */ /* 0x000fe200078e7827 */
[----:B------:R-:W1:Y:S01]  /*11670*/  POPC R37, R37 ;  /* 0x0000002500257309 */ /* 0x000e620000000000 */
[----:B------:R-:W-:-:S07]  /*11680*/  LOP3.LUT R22, R22, 0xf3, RZ, 0xc0, !PT ;  /* 0x000000f316167812 */ /* 0x000fce00078ec0ff */
[----:B------:R-:W2:Y:S08]  /*11690*/  POPC R35, R35 ;  /* 0x0000002300237309 */ /* 0x000eb00000000000 */
[----:B------:R-:W3:Y:S01]  /*116a0*/  POPC R24, R24 ;  /* 0x0000001800187309 */ /* 0x000ee20000000000 */
[----:B0-----:R-:W-:Y:S02]  /*116b0*/  LOP3.LUT R39, R39, 0xff, R20, 0x78, !PT ;  /* 0x000000ff27277812 */ /* 0x001fe400078e7814 */
[----:B------:R-:W-:-:S02]  /*116c0*/  SHF.R.U64 R21, R20, 0x18, R21 ;  /* 0x0000001814157819 */ /* 0x000fc40000001215 */
[C---:B------:R-:W-:Y:S02]  /*116d0*/  LOP3.LUT R20, R39.reuse, 0xffff00, R20, 0x78, !PT ;  /* 0x00ffff0027147812 */ /* 0x040fe400078e7814 */
[C---:B------:R-:W-:Y:S01]  /*116e0*/  LOP3.LUT R26, R39.reuse, 0x93, RZ, 0x3c, !PT ;  /* 0x00000093271a7812 */ /* 0x040fe200078e3cff */
[----:B------:R-:W-:Y:S01]  /*116f0*/  POPC R22, R22 ;  /* 0x0000001600167309 */ /* 0x000fe20000000000 */
[----:B------:R-:W-:Y:S02]  /*11700*/  LOP3.LUT R39, R39, 0x9b, RZ, 0x3c, !PT ;  /* 0x0000009b27277812 */ /* 0x000fe400078e3cff */
[----:B------:R-:W-:Y:S02]  /*11710*/  LOP3.LUT R40, R40, 0xffff, R21, 0x78, !PT ;  /* 0x0000ffff28287812 */ /* 0x000fe400078e7815 */
[----:B------:R-:W-:Y:S02]  /*11720*/  LOP3.LUT R42, R39, 0xff, RZ, 0xc0, !PT ;  /* 0x000000ff272a7812 */ /* 0x000fe400078ec0ff */
[----:B-1----:R-:W-:Y:S01]  /*11730*/  IADD3 R39, PT, PT, R25, R34, R37 ;  /* 0x0000002219277210 */ /* 0x002fe20007ffe025 */
[----:B------:R-:W0:Y:S01]  /*11740*/  POPC R27, R27 ;  /* 0x0000001b001b7309 */ /* 0x000e220000000000 */
[----:B------:R-:W-:-:S02]  /*11750*/  LOP3.LUT R37, R40, 0xc2, RZ, 0x3c, !PT ;  /* 0x000000c228257812 */ /* 0x000fc400078e3cff */
[----:B------:R-:W-:Y:S02]  /*11760*/  SHF.R.U32.HI R43, RZ, 0x8, R20 ;  /* 0x00000008ff2b7819 */ /* 0x000fe40000011614 */
[----:B------:R-:W-:Y:S02]  /*11770*/  LOP3.LUT R41, R37, 0xff, RZ, 0xc0, !PT ;  /* 0x000000ff25297812 */ /* 0x000fe400078ec0ff */
[----:B--2---:R-:W-:Y:S01]  /*11780*/  IADD3 R37, PT, PT, R25, R4, R35 ;  /* 0x0000000419257210 */ /* 0x004fe20007ffe023 */
[----:B------:R1:W-:Y:S01]  /*11790*/  POPC R34, R42 ;  /* 0x0000002a00227309 */ /* 0x0003e20000000000 */
[----:B------:R-:W-:Y:S02]  /*117a0*/  LOP3.LUT R35, R40, 0xca, RZ, 0x3c, !PT ;  /* 0x000000ca28237812 */ /* 0x000fe400078e3cff */
[----:B---3--:R-:W-:Y:S02]  /*117b0*/  IADD3 R25, PT, PT, R23, R39, R24 ;  /* 0x0000002717197210 */ /* 0x008fe40007ffe018 */
[----:B------:R-:W-:-:S02]  /*117c0*/  LOP3.LUT R24, R43, 0x19, RZ, 0x3c, !PT ;  /* 0x000000192b187812 */ /* 0x000fc400078e3cff */
[----:B------:R-:W-:Y:S01]  /*117d0*/  LOP3.LUT R23, R35, 0xff, RZ, 0xc0, !PT ;  /* 0x000000ff23177812 */ /* 0x000fe200078ec0ff */
[----:B------:R2:W-:Y:S01]  /*117e0*/  POPC R4, R41 ;  /* 0x0000002900047309 */ /* 0x0005e20000000000 */
[----:B------:R-:W-:Y:S02]  /*117f0*/  LOP3.LUT R26, R26, 0xff, RZ, 0xc0, !PT ;  /* 0x000000ff1a1a7812 */ /* 0x000fe400078ec0ff */
[----:B------:R-:W-:Y:S02]  /*11800*/  LOP3.LUT R35, R24, 0xff, RZ, 0xc0, !PT ;  /* 0x000000ff18237812 */ /* 0x000fe400078ec0ff */
[----:B------:R-:W-:Y:S02]  /*11810*/  SHF.R.U64 R39, R40, 0x8, R20 ;  /* 0x0000000828277819 */ /* 0x000fe40000001214 */
[----:B0-----:R-:W-:Y:S01]  /*11820*/  IADD3 R27, PT, PT, R22, R37, R27 ;  /* 0x00000025161b7210 */ /* 0x001fe20007ffe01b */
[----:B------:R-:W-:Y:S01]  /*11830*/  POPC R26, R26 ;  /* 0x0000001a001a7309 */ /* 0x000fe20000000000 */
[----:B------:R-:W-:-:S02]  /*11840*/  LOP3.LUT R37, R39, 0x6f, RZ, 0x3c, !PT ;  /* 0x0000006f27257812 */ /* 0x000fc400078e3cff */
[----:B------:R-:W-:Y:S02]  /*11850*/  LOP3.LUT R22, R39, 0x43, RZ, 0x3c, !PT ;  /* 0x0000004327167812 */ /* 0x000fe400078e3cff */
[----:B-1----:R-:W-:Y:S02]  /*11860*/  SHF.R.U32.HI R42, RZ, 0x10, R20 ;  /* 0x00000010ff2a7819 */ /* 0x002fe40000011614 */
[----:B------:R-:W-:Y:S01]  /*11870*/  LOP3.LUT R39, R40, 0xffff0000, R21, 0x78, !PT ;  /* 0xffff000028277812 */ /* 0x000fe200078e7815 */
[----:B------:R-:W0:Y:S01]  /*11880*/  POPC R35, R35 ;  /* 0x0000002300237309 */ /* 0x000e220000000000 */
[----:B--2---:R-:W-:Y:S02]  /*11890*/  LOP3.LUT R41, R37, 0xff, RZ, 0xc0, !PT ;  /* 0x000000ff25297812 */ /* 0x004fe400078ec0ff */
[C---:B------:R-:W-:Y:S02]  /*118a0*/  LOP3.LUT R37, R42.reuse, 0x31, RZ, 0x3c, !PT ;  /* 0x000000312a257812 */ /* 0x040fe400078e3cff */
[----:B------:R-:W-:-:S02]  /*118b0*/  LOP3.LUT R40, R42, 0xb3, RZ, 0x3c, !PT ;  /* 0x000000b32a287812 */ /* 0x000fc400078e3cff */
[--C-:B------:R-:W-:Y:S01]  /*118c0*/  SHF.R.U64 R42, R39, 0x10, R20.reuse ;  /* 0x00000010272a7819 */ /* 0x100fe20000001214 */
        /* <DEDUP_REMOVED lines=8> */
[----:B------:R-:W-:Y:S02]  /*11950*/  LOP3.LUT R20, R42, 0xcd, RZ, 0x3c, !PT ;  /* 0x000000cd2a147812 */ /* 0x000fe400078e3cff */
[----:B------:R-:W-:Y:S01]  /*11960*/  LOP3.LUT R22, R22, 0xff, RZ, 0xc0, !PT ;  /* 0x000000ff16167812 */ /* 0x000fe200078ec0ff */
[----:B------:R-:W0:Y:S01]  /*11970*/  POPC R37, R37 ;  /* 0x0000002500257309 */ /* 0x000e220000000000 */
[----:B------:R-:W-:Y:S02]  /*11980*/  LOP3.LUT R35, R35, 0xff, RZ, 0xc0, !PT ;  /* 0x000000ff23237812 */ /* 0x000fe400078ec0ff */
[----:B-1----:R-:W-:Y:S02]  /*11990*/  LOP3.LUT R41, R20, 0xff, RZ, 0xc0, !PT ;  /* 0x000000ff14297812 */ /* 0x002fe400078ec0ff */
[----:B------:R-:W-:-:S02]  /*119a0*/  LOP3.LUT R20, R39, 0x57, RZ, 0x3c, !PT ;  /* 0x0000005727147812 */ /* 0x000fc400078e3cff */
[----:B------:R-:W-:Y:S01]  /*119b0*/  LOP3.LUT R40, R40, 0xff, RZ, 0xc0, !PT ;  /* 0x000000ff28287812 */ /* 0x000fe200078ec0ff */
[----:B------:R-:W1:Y:S01]  /*119c0*/  POPC R24, R24 ;  /* 0x0000001800187309 */ /* 0x000e620000000000 */
[----:B------:R-:W-:Y:S02]  /*119d0*/  LOP3.LUT R20, R20, 0xff, RZ, 0xc0, !PT ;  /* 0x000000ff14147812 */ /* 0x000fe400078ec0ff */
[----:B0-----:R-:W-:-:S05]  /*119e0*/  IADD3 R4, PT, PT, R4, R25, R37 ;  /* 0x0000001904047210 */ /* 0x001fca0007ffe025 */
[----:B------:R-:W-:Y:S01]  /*119f0*/  POPC R22, R22 ;  /* 0x0000001600167309 */ /* 0x000fe20000000000 */
[----:B-1----:R-:W-:-:S07]  /*11a00*/  IADD3 R24, PT, PT, R24, R27, R34 ;  /* 0x0000001b18187210 */ /* 0x002fce0007ffe022 */
        /* <DEDUP_REMOVED lines=12> */
[----:B------:R-:W-:-:S02]  /*11ad0*/  IABS R20, R24 ;  /* 0x0000001800147213 */ /* 0x000fc40000000000 */
        /* <DEDUP_REMOVED lines=47> */
.L_x_23:
[----:B------:R-:W-:Y:S05]  /*11dd0*/  BSYNC.RECONVERGENT B0 ;  /* 0x0000000000007941 */ /* 0x000fea0003800200 */
.L_x_22:
[----:B------:R-:W-:-:S04]  /*11de0*/  UIMAD.WIDE.U32 UR6, UR15, -0x2e48e8a7, URZ ;  /* 0xd1b717590f0678a5 */ /* 0x000fc8000f8e00ff */
[----:B------:R-:W-:-:S04]  /*11df0*/  USHF.R.U32.HI UR7, URZ, 0xd, UR7 ;  /* 0x0000000dff077899 */ /* 0x000fc80008011607 */
[----:B------:R-:W-:-:S04]  /*11e00*/  UIMAD UR7, UR7, 0x2710, UR14 ;  /* 0x00002710070778a4 */ /* 0x000fc8000f8e020e */
[----:B------:R-:W-:-:S09]  /*11e10*/  UISETP.NE.AND UP0, UPT, UR7, URZ, UPT ;  /* 0x000000ff0700728c */ /* 0x000fd2000bf05270 */
[----:B------:R-:W-:Y:S05]  /*11e20*/  BRA.U UP0, `(.L_x_24) ;  /* 0x0000000500507547 */ /* 0x000fea000b800000 */
[----:B------:R-:W-:Y:S02]  /*11e30*/  SHF.R.U32.HI R3, RZ, 0x2, R38 ;  /* 0x00000002ff037819 */ /* 0x000fe40000011626 */
[----:B0-----:R-:W-:Y:S02]  /*11e40*/  SHF.R.U32.HI R5, RZ, 0x2, R36 ;  /* 0x00000002ff057819 */ /* 0x001fe40000011624 */
        /* <DEDUP_REMOVED lines=9> */
[----:B------:R-:W-:Y:S02]  /*11ee0*/  SHF.R.U32.HI R5, RZ, 0x2, R0 ;  /* 0x00000002ff057819 */ /* 0x000fe40000011600 */
[----:B------:R-:W-:Y:S02]  /*11ef0*/  LOP3.LUT R38, R3, R38, RZ, 0x3c, !PT ;  /* 0x0000002603267212 */ /* 0x000fe400078e3cff */
[----:B------:R-:W-:Y:S02]  /*11f00*/  LOP3.LUT R5, R5, R0, RZ, 0x3c, !PT ;  /* 0x0000000005057212 */ /* 0x000fe400078e3cff */
[----:B------:R-:W-:Y:S01]  /*11f10*/  LOP3.LUT R7, R7, R2, RZ, 0x3c, !PT ;  /* 0x0000000207077212 */ /* 0x000fe200078e3cff */
[----:B------:R-:W-:-:S05]  /*11f20*/  IMAD.SHL.U32 R3, R38, 0x10, RZ ;  /* 0x0000001026037824 */ /* 0x000fca00078e00ff */
[----:B------:R-:W-:Y:S01]  /*11f30*/  LOP3.LUT R3, R36, R4, R3, 0x96, !PT ;  /* 0x0000000424037212 */ /* 0x000fe200078e9603 */
[----:B------:R-:W-:-:S03]  /*11f40*/  IMAD.SHL.U32 R4, R32, 0x2, RZ ;  /* 0x0000000220047824 */ /* 0x000fc600078e00ff */
[----:B------:R-:W-:-:S05]  /*11f50*/  LOP3.LUT R36, R3, R38, RZ, 0x3c, !PT ;  /* 0x0000002603247212 */ /* 0x000fca00078e3cff */
[----:B------:R-:W-:-:S05]  /*11f60*/  IMAD.SHL.U32 R3, R36, 0x10, RZ ;  /* 0x0000001024037824 */ /* 0x000fca00078e00ff */
[----:B------:R-:W-:-:S04]  /*11f70*/  LOP3.LUT R3, R32, R4, R3, 0x96, !PT ;  /* 0x0000000420037212 */ /* 0x000fc800078e9603 */
[----:B------:R-:W-:Y:S01]  /*11f80*/  LOP3.LUT R32, R3, R36, RZ, 0x3c, !PT ;  /* 0x0000002403207212 */ /* 0x000fe200078e3cff */
[----:B------:R-:W-:-:S04]  /*11f90*/  IMAD.SHL.U32 R3, R5, 0x2, RZ ;  /* 0x0000000205037824 */ /* 0x000fc800078e00ff */
[----:B------:R-:W-:-:S05]  /*11fa0*/  IMAD.SHL.U32 R0, R32, 0x10, RZ ;  /* 0x0000001020007824 */ /* 0x000fca00078e00ff */
[----:B------:R-:W-:Y:S01]  /*11fb0*/  LOP3.LUT R3, R5, R3, R0, 0x96, !PT ;  /* 0x0000000305037212 */ /* 0x000fe200078e9600 */
[----:B------:R-:W-:-:S03]  /*11fc0*/  IMAD.SHL.U32 R5, R7, 0x2, RZ ;  /* 0x0000000207057824 */ /* 0x000fc600078e00ff */
[----:B------:R-:W-:Y:S01]  /*11fd0*/  LOP3.LUT R0, R3, R32, RZ, 0x3c, !PT ;  /* 0x0000002003007212 */ /* 0x000fe200078e3cff */
[----:B------:R-:W-:-:S04]  /*11fe0*/  VIADD R3, R31, 0x212e9e ;  /* 0x00212e9e1f037836 */ /* 0x000fc80000000000 */
        /* <DEDUP_REMOVED lines=8> */
[----:B------:R-:W-:-:S05]  /*12070*/  SHF.R.U32.HI R7, RZ, 0x5, R8 ;  /* 0x00000005ff077819 */ /* 0x000fca0000011608 */
[----:B------:R-:W-:Y:S01]  /*12080*/  IMAD R7, R7, -0x25, R6 ;  /* 0xffffffdb07077824 */ /* 0x000fe200078e0206 */
[C---:B------:R-:W-:Y:S02]  /*12090*/  IADD3 R10, PT, PT, R31.reuse, 0x10974f, R36 ;  /* 0x0010974f1f0a7810 */ /* 0x040fe40007ffe024 */
[----:B------:R-:W-:Y:S01]  /*120a0*/  IADD3 R20, PT, PT, R31, 0x161f14, R32 ;  /* 0x00161f141f147810 */ /* 0x000fe20007ffe020 */
[----:B0-----:R-:W-:Y:S01]  /*120b0*/  IMAD.WIDE.U32 R8, R7, 0x3, R4 ;  /* 0x0000000307087825 */ /* 0x001fe200078e0004 */
[C---:B------:R-:W-:Y:S02]  /*120c0*/  IADD3 R4, PT, PT, R31.reuse, 0xb0f8a, R38 ;  /* 0x000b0f8a1f047810 */ /* 0x040fe40007ffe026 */
[----:B------:R-:W-:Y:S02]  /*120d0*/  IADD3 R31, PT, PT, R31, 0x1ba6d9, R0 ;  /* 0x001ba6d91f1f7810 */ /* 0x000fe40007ffe000 */
[----:B------:R-:W-:Y:S01]  /*120e0*/  SHF.R.U32.HI R16, RZ, 0x1, R10 ;  /* 0x00000001ff107819 */ /* 0x000fe2000001160a */
[----:B------:R-:W5:Y:S01]  /*120f0*/  LDG.E.U8 R5, desc[UR38][R8.64] ;  /* 0x0000002608057981 */ /* 0x000f62000c1e1100 */
[----:B------:R-:W-:-:S02]  /*12100*/  SHF.R.U32.HI R21, RZ, 0x1, R20 ;  /* 0x00000001ff157819 */ /* 0x000fc40000011614 */
[----:B------:R-:W-:Y:S01]  /*12110*/  SHF.R.U32.HI R7, RZ, 0x1, R4 ;  /* 0x00000001ff077819 */ /* 0x000fe20000011604 */
[----:B------:R0:W5:Y:S01]  /*12120*/  LDG.E.U8 R6, desc[UR38][R8.64+0x1] ;  /* 0x0000012608067981 */ /* 0x000162000c1e1100 */
[----:B------:R-:W-:Y:S01]  /*12130*/  SHF.R.U32.HI R22, RZ, 0x1, R31 ;  /* 0x00000001ff167819 */ /* 0x000fe2000001161f */
[----:B------:R-:W-:-:S04]  /*12140*/  IMAD.HI.U32 R16, R16, -0x7bdef7bd, RZ ;  /* 0x8421084310107827 */ /* 0x000fc800078e00ff */
[----:B------:R-:W-:-:S04]  /*12150*/  IMAD.HI.U32 R21, R21, -0x7bdef7bd, RZ ;  /* 0x8421084315157827 */ /* 0x000fc800078e00ff */
[----:B------:R-:W-:Y:S01]  /*12160*/  IMAD.HI.U32 R7, R7, -0x7bdef7bd, RZ ;  /* 0x8421084307077827 */ /* 0x000fe200078e00ff */
[----:B0-----:R-:W-:Y:S02]  /*12170*/  SHF.R.U32.HI R9, RZ, 0x4, R16 ;  /* 0x00000004ff097819 */ /* 0x001fe40000011610 */
[----:B------:R-:W-:Y:S01]  /*12180*/  SHF.R.U32.HI R21, RZ, 0x4, R21 ;  /* 0x00000004ff157819 */ /* 0x000fe20000011615 */
        /* <DEDUP_REMOVED lines=12> */
[----:B------:R-:W-:Y:S02]  /*12250*/  ISETP.GE.U32.AND P3, PT, R21, 0xa, PT ;  /* 0x0000000a1500780c */ /* 0x000fe40003f66070 */
[C---:B------:R-:W-:Y:S02]  /*12260*/  SEL R10, R30.reuse, 0x3d, !P2 ;  /* 0x0000003d1e0a7807 */ /* 0x040fe40005000000 */
        /* <DEDUP_REMOVED lines=12> */
[----:B------:R-:W-:Y:S01]  /*12330*/  IMAD.IADD R8, R9, 0x1, R8 ;  /* 0x0000000109087824 */ /* 0x000fe200078e0208 */
[----:B------:R-:W-:Y:S02]  /*12340*/  PRMT R9, R10, 0x7610, R9 ;  /* 0x000076100a097816 */ /* 0x000fe40000000009 */
[----:B------:R-:W-:Y:S02]  /*12350*/  PRMT R7, R4, 0x7610, R7 ;  /* 0x0000761004077816 */ /* 0x000fe40000000007 */
[----:B------:R-:W-:-:S07]  /*12360*/  PRMT R10, R23, 0x7610, R10 ;  /* 0x00007610170a7816 */ /* 0x000fce000000000a */
.L_x_24:
        /* <DEDUP_REMOVED lines=35> */
[----:B------:R-:W-:Y:S01]  /*125a0*/  LOP3.LUT R21, R21, R4, RZ, 0x3c, !PT ;  /* 0x0000000415157212 */ /* 0x000fe200078e3cff */
[----:B------:R-:W-:Y:S02]  /*125b0*/  IMAD.SHL.U32 R2, R36, 0x2, RZ ;  /* 0x0000000224027824 */ /* 0x000fe400078e00ff */
[----:B------:R-:W-:-:S05]  /*125c0*/  IMAD.SHL.U32 R11, R0, 0x10, RZ ;  /* 0x00000010000b7824 */ /* 0x000fca00078e00ff */
[----:B------:R-:W-:Y:S02]  /*125d0*/  LOP3.LUT R11, R0, R11, R13, 0x96, !PT ;  /* 0x0000000b000b7212 */ /* 0x000fe400078e960d */
[--C-:B------:R-:W-:Y:S02]  /*125e0*/  SHF.R.U32.HI R13, RZ, 0x2, R12.reuse ;  /* 0x00000002ff0d7819 */ /* 0x100fe4000001160c */
[----:B------:R-:W-:Y:S02]  /*125f0*/  LOP3.LUT R38, R11, R38, RZ, 0x3c, !PT ;  /* 0x000000260b267212 */ /* 0x000fe400078e3cff */
[----:B------:R-:W-:Y:S02]  /*12600*/  LOP3.LUT R32, R13, R12, RZ, 0x3c, !PT ;  /* 0x0000000c0d207212 */ /* 0x000fe400078e3cff */
[----:B------:R-:W-:Y:S01]  /*12610*/  IADD3 R12, PT, PT, R3, 0xb0f8a, R12 ;  /* 0x000b0f8a030c7810 */ /* 0x000fe20007ffe00c */
[----:B------:R-:W-:Y:S02]  /*12620*/  IMAD.SHL.U32 R11, R38, 0x10, RZ ;  /* 0x00000010260b7824 */ /* 0x000fe400078e00ff */
[----:B------:R-:W-:Y:S01]  /*12630*/  IMAD.SHL.U32 R16, R32, 0x2, RZ ;  /* 0x0000000220107824 */ /* 0x000fe200078e00ff */
[----:B------:R-:W-:-:S02]  /*12640*/  SHF.R.U32.HI R13, RZ, 0x1, R12 ;  /* 0x00000001ff0d7819 */ /* 0x000fc4000001160c */
[----:B------:R-:W-:Y:S02]  /*12650*/  LOP3.LUT R11, R38, R11, R2, 0x96, !PT ;  /* 0x0000000b260b7212 */ /* 0x000fe400078e9602 */
[----:B------:R-:W-:Y:S01]  /*12660*/  IADD3 R2, PT, PT, R3, 0x587c5, R14 ;  /* 0x000587c503027810 */ /* 0x000fe20007ffe00e */
[----:B------:R-:W-:Y:S01]  /*12670*/  IMAD.HI.U32 R13, R13, -0x7bdef7bd, RZ ;  /* 0x842108430d0d7827 */ /* 0x000fe200078e00ff */
[----:B------:R-:W-:Y:S02]  /*12680*/  LOP3.LUT R36, R11, R36, RZ, 0x3c, !PT ;  /* 0x000000240b247212 */ /* 0x000fe400078e3cff */
[----:B------:R-:W-:Y:S02]  /*12690*/  SHF.R.U32.HI R11, RZ, 0x1, R2 ;  /* 0x00000001ff0b7819 */ /* 0x000fe40000011602 */
[----:B------:R-:W-:Y:S01]  /*126a0*/  IADD3 R14, PT, PT, R3, 0x10974f, R4 ;  /* 0x0010974f030e7810 */ /* 0x000fe20007ffe004 */
[----:B------:R-:W-:Y:S01]  /*126b0*/  IMAD.SHL.U32 R17, R36, 0x10, RZ ;  /* 0x0000001024117824 */ /* 0x000fe200078e00ff */
[----:B------:R-:W-:Y:S01]  /*126c0*/  SHF.R.U32.HI R13, RZ, 0x4, R13 ;  /* 0x00000004ff0d7819 */ /* 0x000fe2000001160d */
[----:B------:R-:W-:Y:S01]  /*126d0*/  IMAD.HI.U32 R11, R11, -0x7bdef7bd, RZ ;  /* 0x842108430b0b7827 */ /* 0x000fe200078e00ff */
[----:B------:R-:W-:-:S02]  /*126e0*/  SHF.R.U32.HI R15, RZ, 0x1, R14 ;  /* 0x00000001ff0f7819 */ /* 0x000fc4000001160e */
[----:B------:R-:W-:Y:S01]  /*126f0*/  LOP3.LUT R17, R36, R17, R16, 0x96, !PT ;  /* 0x0000001124117212 */ /* 0x000fe200078e9610 */
[----:B------:R-:W-:Y:S01]  /*12700*/  IMAD R13, R13, -0x3e, R12 ;  /* 0xffffffc20d0d7824 */ /* 0x000fe200078e020c */
[----:B------:R-:W-:Y:S01]  /*12710*/  SHF.R.U32.HI R11, RZ, 0x4, R11 ;  /* 0x00000004ff0b7819 */ /* 0x000fe2000001160b */
[----:B------:R-:W-:Y:S01]  /*12720*/  IMAD.HI.U32 R15, R15, -0x7bdef7bd, RZ ;  /* 0x842108430f0f7827 */ /* 0x000fe200078e00ff */
[----:B------:R-:W-:Y:S02]  /*12730*/  LOP3.LUT R32, R17, R32, RZ, 0x3c, !PT ;  /* 0x0000002011207212 */ /* 0x000fe400078e3cff */
[----:B------:R-:W-:Y:S01]  /*12740*/  ISETP.GE.U32.AND P2, PT, R13, 0x23, PT ;  /* 0x000000230d00780c */ /* 0x000fe20003f46070 */
[----:B------:R-:W-:Y:S01]  /*12750*/  IMAD R11, R11, -0x3e, R2 ;  /* 0xffffffc20b0b7824 */ /* 0x000fe200078e0202 */
[----:B------:R-:W-:Y:S01]  /*12760*/  SHF.R.U32.HI R15, RZ, 0x4, R15 ;  /* 0x00000004ff0f7819 */ /* 0x000fe2000001160f */
[----:B------:R-:W-:Y:S02]  /*12770*/  IMAD.SHL.U32 R4, R21, 0x2, RZ ;  /* 0x0000000215047824 */ /* 0x000fe400078e00ff */
[----:B------:R-:W-:Y:S01]  /*12780*/  IMAD.SHL.U32 R17, R32, 0x10, RZ ;  /* 0x0000001020117824 */ /* 0x000fe200078e00ff */
[----:B------:R-:W-:Y:S01]  /*12790*/  ISETP.GE.U32.AND P1, PT, R11, 0x23, PT ;  /* 0x000000230b00780c */ /* 0x000fe20003f26070 */
[----:B------:R-:W-:Y:S01]  /*127a0*/  IMAD R15, R15, -0x3e, R14 ;  /* 0xffffffc20f0f7824 */ /* 0x000fe200078e020e */
[----:B------:R-:W-:-:S02]  /*127b0*/  IADD3 R14, PT, PT, R3, 0x161f14, R0 ;  /* 0x00161f14030e7810 */ /* 0x000fc40007ffe000 */
[----:B------:R-:W-:Y:S02]  /*127c0*/  LOP3.LUT R16, R32, R17, R4, 0x96, !PT ;  /* 0x0000001120107212 */ /* 0x000fe400078e9604 */
[----:B------:R-:W-:Y:S02]  /*127d0*/  SHF.R.U32.HI R17, RZ, 0x2, R0 ;  /* 0x00000002ff117819 */ /* 0x000fe40000011600 */
[C---:B------:R-:W-:Y:S02]  /*127e0*/  SEL R2, R30.reuse, 0x3d, !P1 ;  /* 0x0000003d1e027807 */ /* 0x040fe40004800000 */
[----:B------:R-:W-:Y:S02]  /*127f0*/  ISETP.GE.U32.AND P1, PT, R13, 0xa, PT ;  /* 0x0000000a0d00780c */ /* 0x000fe40003f26070 */
[----:B------:R-:W-:Y:S02]  /*12800*/  SEL R4, R30, 0x3d, !P2 ;  /* 0x0000003d1e047807 */ /* 0x000fe40005000000 */
[----:B------:R-:W-:-:S02]  /*12810*/  LOP3.LUT R20, R17, R0, RZ, 0x3c, !PT ;  /* 0x0000000011147212 */ /* 0x000fc400078e3cff */
[----:B------:R-:W-:Y:S02]  /*12820*/  SHF.R.U32.HI R12, RZ, 0x1, R14 ;  /* 0x00000001ff0c7819 */ /* 0x000fe4000001160e */
[----:B------:R-:W-:Y:S01]  /*12830*/  ISETP.GE.U32.AND P0, PT, R11, 0xa, PT ;  /* 0x0000000a0b00780c */ /* 0x000fe20003f06070 */
[----:B------:R-:W-:Y:S01]  /*12840*/  IMAD.SHL.U32 R22, R20, 0x2, RZ ;  /* 0x0000000214167824 */ /* 0x000fe200078e00ff */
[----:B------:R-:W-:Y:S01]  /*12850*/  LOP3.LUT R0, R16, R21, RZ, 0x3c, !PT ;  /* 0x0000001510007212 */ /* 0x000fe200078e3cff */
[----:B------:R-:W-:Y:S01]  /*12860*/  IMAD.HI.U32 R16, R12, -0x7bdef7bd, RZ ;  /* 0x842108430c107827 */ /* 0x000fe200078e00ff */
[----:B------:R-:W-:Y:S02]  /*12870*/  SEL R4, R4, 0x30, P1 ;  /* 0x0000003004047807 */ /* 0x000fe40000800000 */
[----:B------:R-:W-:Y:S01]  /*12880*/  ISETP.GE.U32.AND P1, PT, R15, 0x23, PT ;  /* 0x000000230f00780c */ /* 0x000fe20003f26070 */
[----:B------:R-:W-:Y:S01]  /*12890*/  IMAD.SHL.U32 R21, R0, 0x10, RZ ;  /* 0x0000001000157824 */ /* 0x000fe200078e00ff */
[----:B------:R-:W-:-:S02]  /*128a0*/  SEL R2, R2, 0x30, P0 ;  /* 0x0000003002027807 */ /* 0x000fc40000000000 */
[----:B------:R-:W-:Y:S02]  /*128b0*/  ISETP.GE.U32.AND P0, PT, R15, 0xa, PT ;  /* 0x0000000a0f00780c */ /* 0x000fe40003f06070 */
[----:B------:R-:W-:Y:S01]  /*128c0*/  SEL R12, R30, 0x3d, !P1 ;  /* 0x0000003d1e0c7807 */ /* 0x000fe20004800000 */
[----:B------:R-:W-:Y:S01]  /*128d0*/  IMAD.IADD R28, R11, 0x1, R2 ;  /* 0x000000010b1c7824 */ /* 0x000fe200078e0202 */
[----:B------:R-:W-:Y:S01]  /*128e0*/  LOP3.LUT R21, R0, R21, R22, 0x96, !PT ;  /* 0x0000001500157212 */ /* 0x000fe200078e9616 */
[----:B------:R-:W-:Y:S01]  /*128f0*/  IMAD.IADD R11, R13, 0x1, R4 ;  /* 0x000000010d0b7824 */ /* 0x000fe200078e0204 */
[----:B------:R-:W-:Y:S02]  /*12900*/  SEL R12, R12, 0x30, P0 ;  /* 0x000000300c0c7807 */ /* 0x000fe40000000000 */
[----:B------:R-:W-:Y:S02]  /*12910*/  LOP3.LUT R2, R21, R20, RZ, 0x3c, !PT ;  /* 0x0000001415027212 */ /* 0x000fe400078e3cff */
[----:B------:R-:W-:Y:S01]  /*12920*/  IADD3 R13, PT, PT, R3, 0x1ba6d9, R38 ;  /* 0x001ba6d9030d7810 */ /* 0x000fe20007ffe026 */
[----:B------:R-:W-:Y:S01]  /*12930*/  IMAD.IADD R12, R15, 0x1, R12 ;  /* 0x000000010f0c7824 */ /* 0x000fe200078e020c */
[----:B------:R-:W-:-:S02]  /*12940*/  IADD3 R15, PT, PT, R3, 0x212e9e, R36 ;  /* 0x00212e9e030f7810 */ /* 0x000fc40007ffe024 */
        /* <DEDUP_REMOVED lines=10> */
[----:B------:R-:W-:Y:S01]  /*129f0*/  ISETP.GE.U32.AND P1, PT, R17, 0x23, PT ;  /* 0x000000231100780c */ /* 0x000fe20003f26070 */
[----:B------:R-:W-:Y:S01]  /*12a00*/  IMAD.HI.U32 R21, R21, -0x7bdef7bd, RZ ;  /* 0x8421084315157827 */ /* 0x000fe200078e00ff */
[----:B------:R-:W-:Y:S02]  /*12a10*/  SHF.R.U32.HI R16, RZ, 0x4, R16 ;  /* 0x00000004ff107819 */ /* 0x000fe40000011610 */
[----:B------:R-:W-:Y:S01]  /*12a20*/  ISETP.GE.U32.AND P0, PT, R17, 0xa, PT ;  /* 0x0000000a1100780c */ /* 0x000fe20003f06070 */
[----:B------:R-:W-:Y:S01]  /*12a30*/  IMAD.HI.U32 R23, R23, -0x7bdef7bd, RZ ;  /* 0x8421084317177827 */ /* 0x000fe200078e00ff */
[----:B------:R-:W-:-:S03]  /*12a40*/  SHF.R.U32.HI R21, RZ, 0x4, R21 ;  /* 0x00000004ff157819 */ /* 0x000fc60000011615 */
[----:B------:R-:W-:Y:S01]  /*12a50*/  IMAD.HI.U32 R14, R4, -0x7bdef7bd, RZ ;  /* 0x84210843040e7827 */ /* 0x000fe200078e00ff */
[----:B------:R-:W-:Y:S02]  /*12a60*/  SHF.R.U32.HI R23, RZ, 0x4, R23 ;  /* 0x00000004ff177819 */ /* 0x000fe40000011617 */
[----:B------:R-:W-:Y:S01]  /*12a70*/  SEL R4, R30, 0x3d, !P1 ;  /* 0x0000003d1e047807 */ /* 0x000fe20004800000 */
[----:B------:R-:W-:Y:S01]  /*12a80*/  IMAD R16, R16, -0x3e, R15 ;  /* 0xffffffc210107824 */ /* 0x000fe200078e020f */
[----:B------:R-:W-:Y:S01]  /*12a90*/  SHF.R.U32.HI R14, RZ, 0x4, R14 ;  /* 0x00000004ff0e7819 */ /* 0x000fe2000001160e */
[----:B------:R-:W-:Y:S01]  /*12aa0*/  IMAD R21, R21, -0x3e, R20 ;  /* 0xffffffc215157824 */ /* 0x000fe200078e0214 */
[----:B------:R-:W-:Y:S01]  /*12ab0*/  SEL R4, R4, 0x30, P0 ;  /* 0x0000003004047807 */ /* 0x000fe20000000000 */
[----:B------:R-:W-:Y:S01]  /*12ac0*/  IMAD R23, R23, -0x3e, R22 ;  /* 0xffffffc217177824 */ /* 0x000fe200078e0216 */
[----:B------:R-:W-:Y:S01]  /*12ad0*/  ISETP.GE.U32.AND P3, PT, R16, 0x23, PT ;  /* 0x000000231000780c */ /* 0x000fe20003f66070 */
[----:B------:R-:W-:Y:S01]  /*12ae0*/  IMAD R14, R14, -0x3e, R13 ;  /* 0xffffffc20e0e7824 */ /* 0x000fe200078e020d */
[----:B------:R-:W-:Y:S01]  /*12af0*/  ISETP.GE.U32.AND P2, PT, R21, 0x23, PT ;  /* 0x000000231500780c */ /* 0x000fe20003f46070 */
[----:B------:R-:W-:Y:S01]  /*12b00*/  IMAD.IADD R4, R17, 0x1, R4 ;  /* 0x0000000111047824 */ /* 0x000fe200078e0204 */
[----:B------:R-:W-:-:S02]  /*12b10*/  ISETP.GE.U32.AND P4, PT, R23, 0x23, PT ;  /* 0x000000231700780c */ /* 0x000fc40003f86070 */
[C---:B------:R-:W-:Y:S02]  /*12b20*/  SEL R15, R30.reuse, 0x3d, !P3 ;  /* 0x0000003d1e0f7807 */ /* 0x040fe40005800000 */
[----:B------:R-:W-:Y:S02]  /*12b30*/  SEL R17, R30, 0x3d, !P2 ;  /* 0x0000003d1e117807 */ /* 0x000fe40005000000 */
        /* <DEDUP_REMOVED lines=8> */
[----:B------:R-:W-:Y:S01]  /*12bc0*/  ISETP.GE.U32.AND P1, PT, R16, 0xa, PT ;  /* 0x0000000a1000780c */ /* 0x000fe20003f26070 */
[----:B------:R-:W-:Y:S01]  /*12bd0*/  IMAD.IADD R20, R21, 0x1, R20 ;  /* 0x0000000115147824 */ /* 0x000fe200078e0214 */
[----:B------:R-:W-:Y:S01]  /*12be0*/  SEL R13, R13, 0x30, P0 ;  /* 0x000000300d0d7807 */ /* 0x000fe20000000000 */
[----:B------:R-:W-:Y:S01]  /*12bf0*/  IMAD.IADD R22, R23, 0x1, R22 ;  /* 0x0000000117167824 */ /* 0x000fe200078e0216 */
[----:B------:R-:W-:-:S02]  /*12c00*/  SEL R15, R15, 0x30, P1 ;  /* 0x000000300f0f7807 */ /* 0x000fc40000800000 */
[----:B------:R-:W-:Y:S01]  /*12c10*/  PRMT R17, R20, 0x7610, R17 ;  /* 0x0000761014117816 */ /* 0x000fe20000000011 */
[--C-:B------:R-:W-:Y:S01]  /*12c20*/  IMAD.IADD R14, R14, 0x1, R13.reuse ;  /* 0x000000010e0e7824 */ /* 0x100fe200078e020d */
[----:B------:R-:W-:Y:S01]  /*12c30*/  PRMT R13, R4, 0x7610, R13 ;  /* 0x00007610040d7816 */ /* 0x000fe2000000000d */
[----:B------:R-:W-:Y:S01]  /*12c40*/  IMAD.IADD R15, R16, 0x1, R15 ;  /* 0x00000001100f7824 */ /* 0x000fe200078e020f */
[----:B------:R-:W-:-:S07]  /*12c50*/  PRMT R33, R22, 0x7610, R33 ;  /* 0x0000761016217816 */ /* 0x000fce0000000021 */
.L_x_25:
        /* <DEDUP_REMOVED lines=14> */
[----:B------:R-:W-:-:S04]  /*12d40*/  LOP3.LUT R35, R16, 0xc2, RZ, 0x3c, !PT ;  /* 0x000000c210237812 */ /* 0x000fc800078e3cff */
[----:B------:R-:W-:-:S04]  /*12d50*/  LOP3.LUT R40, R35, 0xff, RZ, 0xc0, !PT ;  /* 0x000000ff23287812 */ /* 0x000fc800078ec0ff */
[----:B------:R-:W-:Y:S01]  /*12d60*/  POPC R35, R40 ;  /* 0x0000002800237309 */ /* 0x000fe20000000000 */
[C---:B0-----:R-:W-:Y:S01]  /*12d70*/  IMAD.SHL.U32 R23, R20.reuse, 0x100, RZ ;  /* 0x0000010014177824 */ /* 0x041fe200078e00ff */
[----:B------:R-:W-:-:S04]  /*12d80*/  SHF.L.U64.HI R20, R20, 0x8, R21 ;  /* 0x0000000814147819 */ /* 0x000fc80000010215 */
[C---:B------:R-:W-:Y:S02]  /*12d90*/  LOP3.LUT R22, R23.reuse, 0xffff, R18, 0x48, !PT ;  /* 0x0000ffff17167812 */ /* 0x040fe400078e4812 */
[----:B------:R-:W-:Y:S02]  /*12da0*/  LOP3.LUT R23, R23, 0xffff0000, RZ, 0xc0, !PT ;  /* 0xffff000017177812 */ /* 0x000fe400078ec0ff */
[----:B------:R-:W-:Y:S02]  /*12db0*/  SHF.R.U32.HI R25, RZ, 0x8, R22 ;  /* 0x00000008ff197819 */ /* 0x000fe40000011616 */
[----:B------:R-:W-:Y:S02]  /*12dc0*/  SHF.R.U32.HI R22, RZ, 0x4, R4 ;  /* 0x00000004ff167819 */ /* 0x000fe40000011604 */
[----:B------:R-:W-:Y:S02]  /*12dd0*/  LOP3.LUT R25, R16, 0xff, R25, 0x48, !PT ;  /* 0x000000ff10197812 */ /* 0x000fe400078e4819 */
[----:B------:R-:W-:-:S02]  /*12de0*/  LOP3.LUT R23, R23, 0xffffff00, R18, 0x78, !PT ;  /* 0xffffff0017177812 */ /* 0x000fc400078e7812 */
[----:B------:R-:W-:Y:S02]  /*12df0*/  LEA R25, R25, UR5, 0x3 ;  /* 0x0000000519197c11 */ /* 0x000fe4000f8e18ff */
[----:B------:R-:W-:-:S04]  /*12e00*/  LOP3.LUT R31, R22, 0xf, RZ, 0xc0, !PT ;  /* 0x0000000f161f7812 */ /* 0x000fc800078ec0ff */
[----:B------:R-:W0:Y:S01]  /*12e10*/  LDS.64 R24, [R25] ;  /* 0x0000000019187984 */ /* 0x000e220000000a00 */
        /* <DEDUP_REMOVED lines=11> */
[----:B------:R-:W-:Y:S02]  /*12ed0*/  LOP3.LUT R24, R23, 0xff000000, R4, 0x78, !PT ;  /* 0xff00000017187812 */ /* 0x000fe400078e7804 */
[----:B------:R-:W-:Y:S02]  /*12ee0*/  LOP3.LUT R22, R31, 0xff, R22, 0x48, !PT ;  /* 0x000000ff1f167812 */ /* 0x000fe400078e4816 */
[----:B------:R-:W-:Y:S02]  /*12ef0*/  SHF.R.U32.HI R25, RZ, 0x8, R25 ;  /* 0x00000008ff197819 */ /* 0x000fe40000011619 */
[----:B------:R-:W-:Y:S02]  /*12f00*/  LEA R26, R22, UR5, 0x3 ;  /* 0x00000005161a7c11 */ /* 0x000fe4000f8e18ff */
[----:B------:R-:W-:-:S02]  /*12f10*/  LOP3.LUT R22, R20, 0xffff, RZ, 0xc0, !PT ;  /* 0x0000ffff14167812 */ /* 0x000fc400078ec0ff */
[----:B------:R-:W-:Y:S02]  /*12f20*/  LOP3.LUT R25, R25, 0xffff, RZ, 0xc0, !PT ;  /* 0x0000ffff19197812 */ /* 0x000fe400078ec0ff */
[----:B------:R-:W0:Y:S01]  /*12f30*/  LDS.64 R26, [R26] ;  /* 0x000000001a1a7984 */ /* 0x000e220000000a00 */
[----:B------:R-:W-:Y:S02]  /*12f40*/  LOP3.LUT R21, R22, 0xffffff, R19, 0x78, !PT ;  /* 0x00ffffff16157812 */ /* 0x000fe400078e7813 */
[----:B------:R-:W-:Y:S02]  /*12f50*/  LOP3.LUT R22, R34, 0xff, RZ, 0xc0, !PT ;  /* 0x000000ff22167812 */ /* 0x000fe400078ec0ff */
[----:B------:R-:W-:Y:S02]  /*12f60*/  LOP3.LUT R21, R21, 0xff0000, R20, 0x78, !PT ;  /* 0x00ff000015157812 */ /* 0x000fe400078e7814 */
[----:B------:R-:W-:Y:S02]  /*12f70*/  LOP3.LUT R20, R10, 0xffff, RZ, 0xc0, !PT ;  /* 0x0000ffff0a147812 */ /* 0x000fe400078ec0ff */
[----:B------:R-:W-:-:S02]  /*12f80*/  LOP3.LUT R21, R22, 0xffffff, R21, 0x78, !PT ;  /* 0x00ffffff16157812 */ /* 0x000fc400078e7815 */
[----:B------:R-:W-:Y:S02]  /*12f90*/  SHF.R.U32.HI R20, RZ, 0x4, R20 ;  /* 0x00000004ff147819 */ /* 0x000fe40000011614 */
[----:B------:R-:W-:Y:S02]  /*12fa0*/  LOP3.LUT R34, R34, 0xffff00, RZ, 0xc0, !PT ;  /* 0x00ffff0022227812 */ /* 0x000fe400078ec0ff */
[----:B------:R-:W-:Y:S02]  /*12fb0*/  LOP3.LUT R20, R20, 0xf, RZ, 0xc0, !PT ;  /* 0x0000000f14147812 */ /* 0x000fe400078ec0ff */
[----:B------:R-:W-:Y:S02]  /*12fc0*/  LOP3.LUT R41, R34, 0xffffff, R21, 0x78, !PT ;  /* 0x00ffffff22297812 */ /* 0x000fe400078e7815 */
[----:B------:R-:W-:Y:S01]  /*12fd0*/  LOP3.LUT R31, R31, 0xbf, RZ, 0x3c, !PT ;  /* 0x000000bf1f1f7812 */ /* 0x000fe200078e3cff */
[C---:B0-----:R-:W-:Y:S01]  /*12fe0*/  IMAD.SHL.U32 R37, R26.reuse, 0x1000000, RZ ;  /* 0x010000001a257824 */ /* 0x041fe200078e00ff */
[----:B------:R-:W-:Y:S01]  /*12ff0*/  SHF.L.U64.HI R4, R26, 0x18, R27 ;  /* 0x000000181a047819 */ /* 0x000fe2000001021b */
[----:B------:R-:W-:Y:S01]  /*13000*/  IMAD R26, R9, 0x10, R20 ;  /* 0x00000010091a7824 */ /* 0x000fe200078e0214 */
[----:B------:R-:W-:-:S02]  /*13010*/  LOP3.LUT R20, R39, 0x30, RZ, 0xfc, !PT ;  /* 0x0000003027147812 */ /* 0x000fc400078efcff */
[----:B------:R-:W-:Y:S02]  /*13020*/  LOP3.LUT R22, R37, R24, RZ, 0x3c, !PT ;  /* 0x0000001825167212 */ /* 0x000fe400078e3cff */
[----:B------:R-:W-:Y:S02]  /*13030*/  LOP3.LUT R23, R4, R21, RZ, 0x3c, !PT ;  /* 0x0000001504177212 */ /* 0x000fe400078e3cff */
[----:B------:R-:W0:Y:S01]  /*13040*/  POPC R20, R20 ;  /* 0x0000001400147309 */ /* 0x000e220000000000 */
[----:B------:R-:W-:Y:S02]  /*13050*/  LOP3.LUT R41, R41, 0xffff, R4, 0x78, !PT ;  /* 0x0000ffff29297812 */ /* 0x000fe400078e7804 */
[----:B------:R-:W-:Y:S02]  /*13060*/  SHF.R.U64 R23, R22, 0x18, R23 ;  /* 0x0000001816177819 */ /* 0x000fe40000001217 */
[----:B------:R-:W-:Y:S02]  /*13070*/  LOP3.LUT R4, R4, 0xff0000, RZ, 0xc0, !PT ;  /* 0x00ff000004047812 */ /* 0x000fe400078ec0ff */
[----:B------:R-:W-:-:S02]  /*13080*/  LOP3.LUT R23, R26, 0xff, R23, 0x48, !PT ;  /* 0x000000ff1a177812 */ /* 0x000fc400078e4817 */
[----:B------:R-:W-:Y:S02]  /*13090*/  LOP3.LUT R24, R25, 0xff, R24, 0x78, !PT ;  /* 0x000000ff19187812 */ /* 0x000fe400078e7818 */
[----:B------:R-:W-:Y:S02]  /*130a0*/  LEA R23, R23, UR5, 0x3 ;  /* 0x0000000517177c11 */ /* 0x000fe4000f8e18ff */
[----:B------:R-:W-:Y:S02]  /*130b0*/  LOP3.LUT R37, R37, 0xff, R27, 0xc8, !PT ;  /* 0x000000ff25257812 */ /* 0x000fe400078ec81b */
[----:B0-----:R-:W-:Y:S01]  /*130c0*/  IADD3 R34, PT, PT, R42, R20, R35 ;  /* 0x000000142a227210 */ /* 0x001fe20007ffe023 */
[----:B------:R-:W-:Y:S01]  /*130d0*/  IMAD.SHL.U32 R35, R10, 0x10, RZ ;  /* 0x000000100a237824 */ /* 0x000fe200078e00ff */
[----:B------:R-:W0:Y:S01]  /*130e0*/  LDS.64 R22, [R23] ;  /* 0x0000000017167984 */ /* 0x000e220000000a00 */
[----:B------:R-:W-:Y:S02]  /*130f0*/  LOP3.LUT R37, R37, 0xffff, R24, 0x78, !PT ;  /* 0x0000ffff25257812 */ /* 0x000fe400078e7818 */
[----:B------:R-:W-:-:S02]  /*13100*/  VIADD R20, R35, 0x2 ;  /* 0x0000000223147836 */ /* 0x000fc40000000000 */
[----:B------:R-:W-:Y:S02]  /*13110*/  LOP3.LUT R42, R37, 0xffff00, R27, 0x78, !PT ;  /* 0x00ffff00252a7812 */ /* 0x000fe400078e781b */
[----:B-----5:R-:W-:-:S04]  /*13120*/  LOP3.LUT R27, R6, 0xffff, RZ, 0xc0, !PT ;  /* 0x0000ffff061b7812 */ /* 0x020fc800078ec0ff */
[----:B------:R-:W-:Y:S02]  /*13130*/  SHF.R.U32.HI R27, RZ, 0x4, R27 ;  /* 0x00000004ff1b7819 */ /* 0x000fe4000001161b */
[----:B0-----:R-:W-:Y:S02]  /*13140*/  LOP3.LUT R21, R22, R41, RZ, 0x3c, !PT ;  /* 0x0000002916157212 */ /* 0x001fe400078e3cff */
[----:B------:R-:W-:Y:S02]  /*13150*/  LOP3.LUT R41, R4, 0xffff00, R41, 0x78, !PT ;  /* 0x00ffff0004297812 */ /* 0x000fe400078e7829 */
[----:B------:R-:W-:Y:S02]  /*13160*/  LOP3.LUT R20, R20, 0xff, R21, 0x48, !PT ;  /* 0x000000ff14147812 */ /* 0x000fe400078e4815 */
[----:B------:R-:W-:Y:S02]  /*13170*/  LOP3.LUT R40, R41, 0xffff00, R22, 0x78, !PT ;  /* 0x00ffff0029287812 */ /* 0x000fe400078e7816 */
[----:B------:R-:W-:-:S02]  /*13180*/  LEA R20, R20, UR5, 0x3 ;  /* 0x0000000514147c11 */ /* 0x000fc4000f8e18ff */
[----:B------:R-:W-:-:S04]  /*13190*/  LOP3.LUT R4, R5, 0xffff, RZ, 0xc0, !PT ;  /* 0x0000ffff05047812 */ /* 0x000fc800078ec0ff */
        /* <DEDUP_REMOVED lines=10> */
[----:B------:R-:W-:-:S04]  /*13240*/  LOP3.LUT R25, R25, 0xe0, R4, 0x1e, !PT ;  /* 0x000000e019197812 */ /* 0x000fc800078e1e04 */
[----:B------:R-:W-:-:S04]  /*13250*/  LOP3.LUT R25, R25, 0xff, RZ, 0xc0, !PT ;  /* 0x000000ff19197812 */ /* 0x000fc800078ec0ff */
[----:B------:R-:W-:-:S06]  /*13260*/  LEA R25, R25, UR5, 0x3 ;  /* 0x0000000519197c11 */ /* 0x000fcc000f8e18ff */
[----:B------:R-:W0:Y:S02]  /*13270*/  LDS.64 R24, [R25] ;  /* 0x0000000019187984 */ /* 0x000e240000000a00 */
[----:B0-----:R-:W-:-:S05]  /*13280*/  IMAD.U32 R40, R24, 0x10000, RZ ;  /* 0x0001000018287824 */ /* 0x001fca00078e00ff */
[----:B------:R-:W-:Y:S02]  /*13290*/  LOP3.LUT R41, R40, R41, RZ, 0x3c, !PT ;  /* 0x0000002928297212 */ /* 0x000fe400078e3cff */
[----:B------:R-:W-:-:S05]  /*132a0*/  LOP3.LUT R40, R27, 0xf, RZ, 0xc0, !PT ;  /* 0x0000000f1b287812 */ /* 0x000fca00078ec0ff */
[----:B------:R-:W-:Y:S01]  /*132b0*/  IMAD R27, R5, 0x10, R40 ;  /* 0x00000010051b7824 */ /* 0x000fe200078e0228 */
[----:B------:R-:W-:-:S04]  /*132c0*/  SHF.R.U32.HI R40, RZ, 0x10, R41 ;  /* 0x00000010ff287819 */ /* 0x000fc80000011629 */
[----:B------:R-:W-:-:S04]  /*132d0*/  LOP3.LUT R40, R27, 0xff, R40, 0x48, !PT ;  /* 0x000000ff1b287812 */ /* 0x000fc800078e4828 */
[----:B------:R-:W-:Y:S02]  /*132e0*/  LEA R43, R40, UR5, 0x3 ;  /* 0x00000005282b7c11 */ /* 0x000fe4000f8e18ff */
[----:B------:R-:W-:-:S03]  /*132f0*/  SHF.R.U64 R40, R22, 0x18, R23 ;  /* 0x0000001816287819 */ /* 0x000fc60000001217 */
[----:B------:R-:W0:Y:S01]  /*13300*/  LDS.64 R22, [R43] ;  /* 0x000000002b167984 */ /* 0x000e220000000a00 */
[----:B------:R-:W-:-:S04]  /*13310*/  LOP3.LUT R39, R40, 0xffff, RZ, 0xc0, !PT ;  /* 0x0000ffff28277812 */ /* 0x000fc800078ec0ff */
[----:B------:R-:W-:Y:S02]  /*13320*/  LOP3.LUT R41, R39, 0xffffff, R42, 0x78, !PT ;  /* 0x00ffffff27297812 */ /* 0x000fe400078e782a */
[----:B------:R-:W-:Y:S01]  /*13330*/  LOP3.LUT R42, R16, 0xca, RZ, 0x3c, !PT ;  /* 0x000000ca102a7812 */ /* 0x000fe200078e3cff */
[----:B------:R-:W-:Y:S01]  /*13340*/  POPC R39, R44 ;  /* 0x0000002c00277309 */ /* 0x000fe20000000000 */
[----:B------:R-:W-:Y:S02]  /*13350*/  LOP3.LUT R16, R41, 0xffff0000, R40, 0x78, !PT ;  /* 0xffff000029107812 */ /* 0x000fe400078e7828 */
[----:B------:R-:W-:Y:S02]  /*13360*/  LOP3.LUT R41, R31, 0xff, RZ, 0xc0, !PT ;  /* 0x000000ff1f297812 */ /* 0x000fe400078ec0ff */
[----:B------:R-:W-:Y:S02]  /*13370*/  LOP3.LUT R16, R16, 0xff, R21, 0x78, !PT ;  /* 0x000000ff10107812 */ /* 0x000fe400078e7815 */
[----:B------:R-:W-:-:S02]  /*13380*/  LOP3.LUT R42, R42, 0xff, RZ, 0xc0, !PT ;  /* 0x000000ff2a2a7812 */ /* 0x000fc400078ec0ff */
[--C-:B------:R-:W-:Y:S01]  /*13390*/  LOP3.LUT R16, R16, 0xffff00, R21.reuse, 0x78, !PT ;  /* 0x00ffff0010107812 */ /* 0x100fe200078e7815 */
[----:B------:R-:W-:Y:S03]  /*133a0*/  POPC R41, R41 ;  /* 0x0000002900297309 */ /* 0x000fe60000000000 */
[----:B------:R-:W-:Y:S02]  /*133b0*/  LOP3.LUT R31, R16, 0xff000000, R21, 0x78, !PT ;  /* 0xff000000101f7812 */ /* 0x000fe400078e7815 */
[--C-:B------:R-:W-:Y:S01]  /*133c0*/  SHF.R.U64 R16, R24, 0x8, R25.reuse ;  /* 0x0000000818107819 */ /* 0x100fe20000001219 */
[----:B------:R-:W-:Y:S01]  /*133d0*/  IMAD.SHL.U32 R24, R6, 0x10, RZ ;  /* 0x0000001006187824 */ /* 0x000fe200078e00ff */
[----:B------:R-:W-:Y:S01]  /*133e0*/  SHF.R.U32.HI R25, RZ, 0x8, R25 ;  /* 0x00000008ff197819 */ /* 0x000fe20000011619 */
[----:B------:R1:W2:Y:S01]  /*133f0*/  POPC R40, R42 ;  /* 0x0000002a00287309 */ /* 0x0002a20000000000 */
[----:B------:R-:W-:Y:S01]  /*13400*/  LOP3.LUT R31, R31, 0xffff, R16, 0x78, !PT ;  /* 0x0000ffff1f1f7812 */ /* 0x000fe200078e7810 */
[----:B------:R-:W-:Y:S01]  /*13410*/  VIADD R20, R24, 0x2 ;  /* 0x0000000218147836 */ /* 0x000fe20000000000 */
[----:B------:R-:W-:-:S02]  /*13420*/  LOP3.LUT R16, R16, 0xffff0000, RZ, 0xc0, !PT ;  /* 0xffff000010107812 */ /* 0x000fc400078ec0ff */
[----:B-1----:R-:W-:Y:S02]  /*13430*/  LOP3.LUT R42, R4, 0xac, RZ, 0x3c, !PT ;  /* 0x000000ac042a7812 */ /* 0x002fe400078e3cff */
[----:B0-----:R-:W-:Y:S02]  /*13440*/  LOP3.LUT R21, R22, R31, RZ, 0x3c, !PT ;  /* 0x0000001f16157212 */ /* 0x001fe400078e3cff */
[----:B--2---:R-:W-:Y:S02]  /*13450*/  IADD3 R39, PT, PT, R41, R39, R40 ;  /* 0x0000002729277210 */ /* 0x004fe40007ffe028 */
[----:B------:R-:W-:Y:S02]  /*13460*/  LOP3.LUT R20, R20, 0xff, R21, 0x48, !PT ;  /* 0x000000ff14147812 */ /* 0x000fe400078e4815 */
[----:B------:R-:W-:Y:S02]  /*13470*/  LOP3.LUT R21, R35, 0xb8, RZ, 0x3c, !PT ;  /* 0x000000b823157812 */ /* 0x000fe400078e3cff */
[----:B------:R-:W-:-:S02]  /*13480*/  LEA R20, R20, UR5, 0x3 ;  /* 0x0000000514147c11 */ /* 0x000fc4000f8e18ff */
[----:B------:R-:W-:Y:S02]  /*13490*/  LOP3.LUT R40, R35, 0xf8, RZ, 0xc, !PT ;  /* 0x000000f823287812 */ /* 0x000fe400078e0cff */
[----:B------:R-:W-:Y:S02]  /*134a0*/  LOP3.LUT R35, R21, 0xf8, RZ, 0xc0, !PT ;  /* 0x000000f815237812 */ /* 0x000fe400078ec0ff */
[----:B------:R-:W0:Y:S01]  /*134b0*/  LDS.64 R20, [R20] ;  /* 0x0000000014147984 */ /* 0x000e220000000a00 */
[C---:B------:R-:W-:Y:S01]  /*134c0*/  LOP3.LUT R41, R26.reuse, 0xaa, RZ, 0x3c, !PT ;  /* 0x000000aa1a297812 */ /* 0x040fe200078e3cff */
[----:B------:R-:W-:Y:S01]  /*134d0*/  POPC R40, R40 ;  /* 0x0000002800287309 */ /* 0x000fe20000000000 */
[----:B------:R-:W-:Y:S02]  /*134e0*/  LOP3.LUT R26, R26, 0xab, RZ, 0x3c, !PT ;  /* 0x000000ab1a1a7812 */ /* 0x000fe400078e3cff */
[----:B------:R-:W-:Y:S02]  /*134f0*/  LOP3.LUT R41, R41, 0xff, RZ, 0xc0, !PT ;  /* 0x000000ff29297812 */ /* 0x000fe400078ec0ff */
[----:B------:R-:W-:-:S02]  /*13500*/  LOP3.LUT R43, R26, 0xff, RZ, 0xc0, !PT ;  /* 0x000000ff1a2b7812 */ /* 0x000fc400078ec0ff */
[----:B------:R-:W-:Y:S01]  /*13510*/  LOP3.LUT R31, R16, 0xffffff00, R31, 0x78, !PT ;  /* 0xffffff00101f7812 */ /* 0x000fe200078e781f */
[----:B------:R-:W-:Y:S01]  /*13520*/  POPC R35, R35 ;  /* 0x0000002300237309 */ /* 0x000fe20000000000 */
[----:B------:R-:W-:-:S04]  /*13530*/  LOP3.LUT R16, R28, 0xffff, RZ, 0xc0, !PT ;  /* 0x0000ffff1c107812 */ /* 0x000fc800078ec0ff */
[----:B------:R-:W-:-:S03]  /*13540*/  SHF.R.U32.HI R16, RZ, 0x4, R16 ;  /* 0x00000004ff107819 */ /* 0x000fc60000011610 */
[----:B------:R-:W1:Y:S01]  /*13550*/  POPC R26, R43 ;  /* 0x0000002b001a7309 */ /* 0x000e620000000000 */
[----:B------:R-:W-:-:S07]  /*13560*/  LOP3.LUT R16, R16, 0xf, RZ, 0xc0, !PT ;  /* 0x0000000f10107812 */ /* 0x000fce00078ec0ff */
[----:B------:R-:W2:Y:S01]  /*13570*/  POPC R41, R41 ;  /* 0x0000002900297309 */ /* 0x000ea20000000000 */
[----:B-1----:R-:W-:Y:S02]  /*13580*/  IADD3 R26, PT, PT, R40, R39, R26 ;  /* 0x00000027281a7210 */ /* 0x002fe40007ffe01a */
[----:B------:R-:W-:Y:S01]  /*13590*/  LOP3.LUT R40, R31, 0xffffff00, R22, 0x78, !PT ;  /* 0xffffff001f287812 */ /* 0x000fe200078e7816 */
[----:B0-----:R-:W-:Y:S01]  /*135a0*/  IMAD.SHL.U32 R31, R20, 0x100, RZ ;  /* 0x00000100141f7824 */ /* 0x001fe200078e00ff */
[----:B--2---:R-:W-:-:S03]  /*135b0*/  IADD3 R34, PT, PT, R35, R34, R41 ;  /* 0x0000002223227210 */ /* 0x004fc60007ffe029 */
[----:B------:R0:W1:Y:S01]  /*135c0*/  POPC R35, R42 ;  /* 0x0000002a00237309 */ /* 0x0000620000000000 */
[----:B------:R-:W-:Y:S02]  /*135d0*/  SHF.R.U32.HI R44, RZ, 0x10, R21 ;  /* 0x00000010ff2c7819 */ /* 0x000fe40000011615 */
[----:B------:R-:W-:Y:S02]  /*135e0*/  LOP3.LUT R22, R31, 0xffff, R40, 0x48, !PT ;  /* 0x0000ffff1f167812 */ /* 0x000fe400078e4828 */
[----:B------:R-:W-:Y:S02]  /*135f0*/  LOP3.LUT R31, R40, 0xffff0000, R31, 0x78, !PT ;  /* 0xffff0000281f7812 */ /* 0x000fe400078e781f */
[----:B------:R-:W-:Y:S02]  /*13600*/  SHF.R.U32.HI R39, RZ, 0x8, R22 ;  /* 0x00000008ff277819 */ /* 0x000fe40000011616 */
[----:B------:R-:W-:Y:S02]  /*13610*/  SHF.L.U64.HI R21, R20, 0x8, R21 ;  /* 0x0000000814157819 */ /* 0x000fe40000010215 */
[----:B------:R-:W-:-:S02]  /*13620*/  LOP3.LUT R39, R39, 0xf0, R16, 0x1e, !PT ;  /* 0x000000f027277812 */ /* 0x000fc400078e1e10 */
[----:B0-----:R-:W-:Y:S02]  /*13630*/  LOP3.LUT R42, R25, 0xffff, RZ, 0xc0, !PT ;  /* 0x0000ffff192a7812 */ /* 0x001fe400078ec0ff */
[----:B------:R-:W-:Y:S02]  /*13640*/  LOP3.LUT R39, R39, 0xffff, RZ, 0xc0, !PT ;  /* 0x0000ffff27277812 */ /* 0x000fe400078ec0ff */
[----:B-1----:R-:W-:Y:S02]  /*13650*/  IADD3 R22, PT, PT, R34, 0x4, R35 ;  /* 0x0000000422167810 */ /* 0x002fe40007ffe023 */
[----:B------:R-:W-:Y:S02]  /*13660*/  LEA R34, R39, UR5, 0x3 ;  /* 0x0000000527227c11 */ /* 0x000fe4000f8e18ff */
[----:B------:R-:W-:Y:S02]  /*13670*/  LOP3.LUT R35, R24, 0xc4, RZ, 0x3c, !PT ;  /* 0x000000c418237812 */ /* 0x000fe400078e3cff */
[----:B------:R-:W-:-:S02]  /*13680*/  LOP3.LUT R37, R42, 0xff, R37, 0x78, !PT ;  /* 0x000000ff2a257812 */ /* 0x000fc400078e7825 */
[----:B------:R-:W-:Y:S02]  /*13690*/  LOP3.LUT R41, R35, 0xf4, RZ, 0xc0, !PT ;  /* 0x000000f423297812 */ /* 0x000fe400078ec0ff */
[----:B------:R-:W0:Y:S01]  /*136a0*/  LDS.64 R34, [R34] ;  /* 0x0000000022227984 */ /* 0x000e220000000a00 */
[----:B------:R-:W-:Y:S02]  /*136b0*/  LOP3.LUT R25, R11, 0xffff, RZ, 0xc0, !PT ;  /* 0x0000ffff0b197812 */ /* 0x000fe400078ec0ff */
[----:B------:R-:W-:Y:S01]  /*136c0*/  LOP3.LUT R42, R37, 0xffffff, R23, 0x78, !PT ;  /* 0x00ffffff252a7812 */ /* 0x000fe200078e7817 */
[----:B------:R-:W-:Y:S01]  /*136d0*/  POPC R41, R41 ;  /* 0x0000002900297309 */ /* 0x000fe20000000000 */
[----:B------:R-:W-:Y:S02]  /*136e0*/  SHF.R.U32.HI R25, RZ, 0x4, R25 ;  /* 0x00000004ff197819 */ /* 0x000fe40000011619 */
[----:B------:R-:W-:Y:S02]  /*136f0*/  LOP3.LUT R39, R27, 0x64, RZ, 0x3c, !PT ;  /* 0x000000641b277812 */ /* 0x000fe400078e3cff */
[----:B------:R-:W-:-:S02]  /*13700*/  LOP3.LUT R25, R25, 0xf, RZ, 0xc0, !PT ;  /* 0x0000000f19197812 */ /* 0x000fc400078ec0ff */
[----:B------:R-:W-:Y:S02]  /*13710*/  LOP3.LUT R39, R39, 0xff, RZ, 0xc0, !PT ;  /* 0x000000ff27277812 */ /* 0x000fe400078ec0ff */
[----:B------:R-:W-:Y:S02]  /*13720*/  LOP3.LUT R22, R22, 0xff, RZ, 0xc0, !PT ;  /* 0x000000ff16167812 */ /* 0x000fe400078ec0ff */
[----:B------:R-:W-:Y:S02]  /*13730*/  LOP3.LUT R27, R27, 0x6c, RZ, 0x3c, !PT ;  /* 0x0000006c1b1b7812 */ /* 0x000fe400078e3cff */
[----:B------:R-:W1:Y:S02]  /*13740*/  POPC R39, R39 ;  /* 0x0000002700277309 */ /* 0x000e640000000000 */
[----:B------:R-:W-:Y:S02]  /*13750*/  LOP3.LUT R27, R27, 0xff, RZ, 0xc0, !PT ;  /* 0x000000ff1b1b7812 */ /* 0x000fe400078ec0ff */
[----:B-1----:R-:W-:Y:S01]  /*13760*/  IADD3 R22, PT, PT, R41, R22, R39 ;  /* 0x0000001629167210 */ /* 0x002fe20007ffe027 */
[C---:B0-----:R-:W-:Y:S01]  /*13770*/  IMAD.U32 R40, R34.reuse, 0x10000, RZ ;  /* 0x0001000022287824 */ /* 0x041fe200078e00ff */
[----:B------:R-:W-:-:S04]  /*13780*/  SHF.L.U64.HI R23, R34, 0x10, R35 ;  /* 0x0000001022177819 */ /* 0x000fc80000010223 */
[----:B------:R-:W-:Y:S02]  /*13790*/  LOP3.LUT R34, R40, R31, RZ, 0x3c, !PT ;  /* 0x0000001f28227212 */ /* 0x000fe400078e3cff */
[----:B------:R-:W-:Y:S02]  /*137a0*/  LOP3.LUT R37, R23, R42, RZ, 0x3c, !PT ;  /* 0x0000002a17257212 */ /* 0x000fe400078e3cff */
[----:B------:R-:W-:Y:S02]  /*137b0*/  LOP3.LUT R42, R42, 0xffff, R21, 0x78, !PT ;  /* 0x0000ffff2a2a7812 */ /* 0x000fe400078e7815 */
[----:B------:R-:W-:Y:S01]  /*137c0*/  SHF.R.U64 R37, R34, 0x10, R37 ;  /* 0x0000001022257819 */ /* 0x000fe20000001225 */
[----:B------:R-:W-:Y:S01]  /*137d0*/  IMAD R34, R28, 0x10, R25 ;  /* 0x000000101c227824 */ /* 0x000fe200078e0219 */
[----:B------:R-:W-:Y:S02]  /*137e0*/  LOP3.LUT R31, R44, 0xff0000ff, R31, 0x48, !PT ;  /* 0xff0000ff2c1f7812 */ /* 0x000fe400078e481f */
[----:B------:R-:W-:-:S02]  /*137f0*/  LOP3.LUT R42, R42, 0xff0000, R21, 0x78, !PT ;  /* 0x00ff00002a2a7812 */ /* 0x000fc400078e7815 */
[----:B------:R-:W-:Y:S02]  /*13800*/  LOP3.LUT R37, R34, 0xff, R37, 0x48, !PT ;  /* 0x000000ff22257812 */ /* 0x000fe400078e4825 */
[----:B------:R-:W-:Y:S02]  /*13810*/  LOP3.LUT R21, R12, 0xffff, RZ, 0xc0, !PT ;  /* 0x0000ffff0c157812 */ /* 0x000fe400078ec0ff */
[----:B------:R-:W-:Y:S02]  /*13820*/  LEA R25, R37, UR5, 0x3 ;  /* 0x0000000525197c11 */ /* 0x000fe4000f8e18ff */
[----:B------:R-:W-:Y:S02]  /*13830*/  LOP3.LUT R37, R24, 0xe4, RZ, 0x3c, !PT ;  /* 0x000000e418257812 */ /* 0x000fe400078e3cff */
[----:B------:R-:W-:Y:S02]  /*13840*/  SHF.R.U32.HI R21, RZ, 0x4, R21 ;  /* 0x00000004ff157819 */ /* 0x000fe40000011615 */
[----:B------:R-:W0:Y:S01]  /*13850*/  LDS.64 R24, [R25] ;  /* 0x0000000019187984 */ /* 0x000e220000000a00 */
[----:B------:R-:W-:-:S02]  /*13860*/  LOP3.LUT R41, R37, 0xf4, RZ, 0xc0, !PT ;  /* 0x000000f425297812 */ /* 0x000fc400078ec0ff */
[----:B------:R-:W-:Y:S02]  /*13870*/  LOP3.LUT R37, R4, 0x2e, RZ, 0x3c, !PT ;  /* 0x0000002e04257812 */ /* 0x000fe400078e3cff */
[----:B------:R-:W-:Y:S08]  /*13880*/  POPC R4, R27 ;  /* 0x0000001b00047309 */ /* 0x000ff00000000000 */
[----:B------:R-:W1:Y:S08]  /*13890*/  POPC R37, R37 ;  /* 0x0000002500257309 */ /* 0x000e700000000000 */
[----:B------:R-:W2:Y:S01]  /*138a0*/  POPC R41, R41 ;  /* 0x0000002900297309 */ /* 0x000ea20000000000 */
[----:B-1----:R-:W-:-:S02]  /*138b0*/  IADD3 R26, PT, PT, R26, 0x5, R37 ;  /* 0x000000051a1a7810 */ /* 0x002fc40007ffe025 */
[----:B------:R-:W-:Y:S02]  /*138c0*/  LOP3.LUT R37, R42, 0xff, R23, 0x78, !PT ;  /* 0x000000ff2a257812 */ /* 0x000fe400078e7817 */
[----:B------:R-:W-:Y:S02]  /*138d0*/  LOP3.LUT R26, R26, 0xff, RZ, 0xc0, !PT ;  /* 0x000000ff1a1a7812 */ /* 0x000fe400078ec0ff */
[----:B------:R-:W-:Y:S02]  /*138e0*/  LOP3.LUT R42, R16, 0x53, RZ, 0x3c, !PT ;  /* 0x00000053102a7812 */ /* 0x000fe400078e3cff */
[----:B--2---:R-:W-:Y:S02]  /*138f0*/  IADD3 R41, PT, PT, R41, R26, R4 ;  /* 0x0000001a29297210 */ /* 0x004fe40007ffe004 */
[----:B------:R-:W-:Y:S01]  /*13900*/  LOP3.LUT R4, R31, 0xff000000, R40, 0x78, !PT ;  /* 0xff0000001f047812 */ /* 0x000fe200078e7828 */
[C---:B0-----:R-:W-:Y:S01]  /*13910*/  IMAD.SHL.U32 R31, R24.reuse, 0x1000000, RZ ;  /* 0x01000000181f7824 */ /* 0x041fe200078e00ff */
[----:B------:R-:W-:-:S02]  /*13920*/  SHF.L.U64.HI R20, R24, 0x18, R25 ;  /* 0x0000001818147819 */ /* 0x000fc40000010219 */
[----:B------:R-:W-:Y:S02]  /*13930*/  LOP3.LUT R40, R16, 0x73, RZ, 0x3c, !PT ;  /* 0x0000007310287812 */ /* 0x000fe400078e3cff */
[----:B------:R-:W-:Y:S01]  /*13940*/  LOP3.LUT R24, R31, R4, RZ, 0x3c, !PT ;  /* 0x000000041f187212 */ /* 0x000fe200078e3cff */
[----:B------:R-:W-:Y:S01]  /*13950*/  POPC R16, R42 ;  /* 0x0000002a00107309 */ /* 0x000fe20000000000 */
[----:B------:R-:W-:Y:S02]  /*13960*/  LOP3.LUT R27, R20, R37, RZ, 0x3c, !PT ;  /* 0x00000025141b7212 */ /* 0x000fe400078e3cff */
[----:B------:R-:W-:Y:S02]  /*13970*/  LOP3.LUT R37, R37, 0xffff00, R23, 0x78, !PT ;  /* 0x00ffff0025257812 */ /* 0x000fe400078e7817 */
[----:B------:R-:W-:Y:S02]  /*13980*/  SHF.R.U64 R26, R24, 0x18, R27 ;  /* 0x00000018181a7819 */ /* 0x000fe4000000121b */
[----:B------:R-:W-:Y:S01]  /*13990*/  LOP3.LUT R24, R21, 0xf, RZ, 0xc0, !PT ;  /* 0x0000000f15187812 */ /* 0x000fe200078ec0ff */
[----:B------:R-:W-:Y:S01]  /*139a0*/  POPC R39, R40 ;  /* 0x0000002800277309 */ /* 0x000fe20000000000 */
[----:B------:R-:W-:-:S02]  /*139b0*/  LOP3.LUT R37, R37, 0xffff, R20, 0x78, !PT ;  /* 0x0000ffff25257812 */ /* 0x000fc400078e7814 */
[----:B------:R-:W-:Y:S01]  /*139c0*/  LOP3.LUT R20, R20, 0xff0000, RZ, 0xc0, !PT ;  /* 0x00ff000014147812 */ /* 0x000fe200078ec0ff */
[----:B------:R-:W-:Y:S01]  /*139d0*/  IMAD R21, R11, 0x10, R24 ;  /* 0x000000100b157824 */ /* 0x000fe200078e0218 */
[C---:B------:R-:W-:Y:S02]  /*139e0*/  LOP3.LUT R24, R34.reuse, 0x8, RZ, 0x3c, !PT ;  /* 0x0000000822187812 */ /* 0x040fe400078e3cff */
[----:B------:R-:W-:Y:S02]  /*139f0*/  LOP3.LUT R34, R34, 0xda, RZ, 0x3c, !PT ;  /* 0x000000da22227812 */ /* 0x000fe400078e3cff */
[----:B------:R-:W-:Y:S02]  /*13a00*/  LOP3.LUT R26, R21, 0xff, R26, 0x48, !PT ;  /* 0x000000ff151a7812 */ /* 0x000fe400078e481a */
[----:B------:R-:W-:Y:S02]  /*13a10*/  LOP3.LUT R24, R24, 0xff, RZ, 0xc0, !PT ;  /* 0x000000ff18187812 */ /* 0x000fe400078ec0ff */
[----:B------:R-:W-:-:S02]  /*13a20*/  LEA R26, R26, UR5, 0x3 ;  /* 0x000000051a1a7c11 */ /* 0x000fc4000f8e18ff */
[----:B------:R-:W-:Y:S02]  /*13a30*/  LOP3.LUT R34, R34, 0xff, RZ, 0xc0, !PT ;  /* 0x000000ff22227812 */ /* 0x000fe400078ec0ff */
[----:B------:R-:W0:Y:S01]  /*13a40*/  POPC R24, R24 ;  /* 0x0000001800187309 */ /* 0x000e220000000000 */
[----:B------:R-:W-:Y:S01]  /*13a50*/  LOP3.LUT R31, R31, 0xff, R25, 0xc8, !PT ;  /* 0x000000ff1f1f7812 */ /* 0x000fe200078ec819 */
[----:B------:R-:W1:Y:S06]  /*13a60*/  LDS.64 R26, [R26] ;  /* 0x000000001a1a7984 */ /* 0x000e6c0000000a00 */
[----:B------:R-:W2:Y:S01]  /*13a70*/  POPC R34, R34 ;  /* 0x0000002200227309 */ /* 0x000ea20000000000 */
[----:B0-----:R-:W-:-:S02]  /*13a80*/  IADD3 R39, PT, PT, R24, R22, R39 ;  /* 0x0000001618277210 */ /* 0x001fc40007ffe027 */
[----:B------:R-:W-:-:S04]  /*13a90*/  LOP3.LUT R22, R13, 0xffff, RZ, 0xc0, !PT ;  /* 0x0000ffff0d167812 */ /* 0x000fc800078ec0ff */
[----:B------:R-:W-:Y:S02]  /*13aa0*/  SHF.R.U32.HI R22, RZ, 0x4, R22 ;  /* 0x00000004ff167819 */ /* 0x000fe40000011616 */
[----:B--2---:R-:W-:Y:S02]  /*13ab0*/  IADD3 R16, PT, PT, R34, R41, R16 ;  /* 0x0000002922107210 */ /* 0x004fe40007ffe010 */
[----:B------:R-:W-:Y:S02]  /*13ac0*/  LOP3.LUT R23, R22, 0xf, RZ, 0xc0, !PT ;  /* 0x0000000f16177812 */ /* 0x000fe400078ec0ff */
[C---:B------:R-:W-:Y:S02]  /*13ad0*/  LOP3.LUT R22, R21.reuse, 0x30, RZ, 0x3c, !PT ;  /* 0x0000003015167812 */ /* 0x040fe400078e3cff */
[----:B------:R-:W-:Y:S01]  /*13ae0*/  LOP3.LUT R21, R21, 0x3d, RZ, 0x3c, !PT ;  /* 0x0000003d15157812 */ /* 0x000fe200078e3cff */
[----:B------:R-:W-:Y:S01]  /*13af0*/  IMAD R24, R12, 0x10, R23 ;  /* 0x000000100c187824 */ /* 0x000fe200078e0217 */
[----:B------:R-:W-:-:S02]  /*13b00*/  LOP3.LUT R34, R22, 0xff, RZ, 0xc0, !PT ;  /* 0x000000ff16227812 */ /* 0x000fc400078ec0ff */
[----:B------:R-:W-:Y:S02]  /*13b10*/  LOP3.LUT R21, R21, 0xff, RZ, 0xc0, !PT ;  /* 0x000000ff15157812 */ /* 0x000fe400078ec0ff */
[----:B------:R-:W-:Y:S02]  /*13b20*/  LOP3.LUT R40, R24, 0xae, RZ, 0x3c, !PT ;  /* 0x000000ae18287812 */ /* 0x000fe400078e3cff */
[----:B------:R-:W-:Y:S02]  /*13b30*/  POPC R34, R34 ;  /* 0x0000002200227309 */ /* 0x000fe40000000000 */
[----:B------:R-:W-:Y:S02]  /*13b40*/  LOP3.LUT R40, R40, 0xff, RZ, 0xc0, !PT ;  /* 0x000000ff28287812 */ /* 0x000fe400078ec0ff */
[----:B-1----:R-:W-:Y:S02]  /*13b50*/  LOP3.LUT R23, R26, R37, RZ, 0x3c, !PT ;  /* 0x000000251a177212 */ /* 0x002fe400078e3cff */
[----:B------:R-:W-:-:S02]  /*13b60*/  LOP3.LUT R37, R20, 0xffffff00, R37, 0x78, !PT ;  /* 0xffffff0014257812 */ /* 0x000fc400078e7825 */
[----:B------:R-:W0:Y:S01]  /*13b70*/  POPC R40, R40 ;  /* 0x0000002800287309 */ /* 0x000e220000000000 */
[C---:B------:R-:W-:Y:S02]  /*13b80*/  LOP3.LUT R23, R24.reuse, 0xff, R23, 0x48, !PT ;  /* 0x000000ff18177812 */ /* 0x040fe400078e4817 */
[----:B------:R-:W-:Y:S02]  /*13b90*/  LOP3.LUT R24, R24, 0xaf, RZ, 0x3c, !PT ;  /* 0x000000af18187812 */ /* 0x000fe400078e3cff */
[----:B------:R-:W-:Y:S02]  /*13ba0*/  LEA R23, R23, UR5, 0x3 ;  /* 0x0000000517177c11 */ /* 0x000fe4000f8e18ff */
[----:B------:R-:W-:Y:S01]  /*13bb0*/  LOP3.LUT R24, R24, 0xff, RZ, 0xc0, !PT ;  /* 0x000000ff18187812 */ /* 0x000fe200078ec0ff */
[----:B------:R-:W-:Y:S01]  /*13bc0*/  POPC R21, R21 ;  /* 0x0000001500157309 */ /* 0x000fe20000000000 */
[----:B------:R-:W-:Y:S02]  /*13bd0*/  LOP3.LUT R20, R14, 0xffff, RZ, 0xc0, !PT ;  /* 0x0000ffff0e147812 */ /* 0x000fe400078ec0ff */
[----:B------:R-:W1:Y:S02]  /*13be0*/  LDS.64 R22, [R23] ;  /* 0x0000000017167984 */ /* 0x000e640000000a00 */
[----:B------:R-:W-:-:S02]  /*13bf0*/  SHF.R.U32.HI R20, RZ, 0x4, R20 ;  /* 0x00000004ff147819 */ /* 0x000fc40000011614 */
[----:B0-----:R-:W-:Y:S01]  /*13c00*/  IADD3 R39, PT, PT, R40, R39, R34 ;  /* 0x0000002728277210 */ /* 0x001fe20007ffe022 */
[----:B------:R-:W0:Y:S01]  /*13c10*/  POPC R24, R24 ;  /* 0x0000001800187309 */ /* 0x000e220000000000 */
[----:B------:R-:W-:Y:S02]  /*13c20*/  LOP3.LUT R40, R37, 0xffff00, R26, 0x78, !PT ;  /* 0x00ffff0025287812 */ /* 0x000fe400078e781a */
[----:B------:R-:W-:Y:S02]  /*13c30*/  LOP3.LUT R20, R20, 0xf, RZ, 0xc0, !PT ;  /* 0x0000000f14147812 */ /* 0x000fe400078ec0ff */
[----:B------:R-:W-:Y:S02]  /*13c40*/  SHF.R.U32.HI R37, RZ, 0x8, R35 ;  /* 0x00000008ff257819 */ /* 0x000fe40000011623 */
[----:B------:R-:W-:Y:S02]  /*13c50*/  SHF.R.U32.HI R35, RZ, 0x2, R38 ;  /* 0x00000002ff237819 */ /* 0x000fe40000011626 */
[----:B------:R-:W-:-:S02]  /*13c60*/  LOP3.LUT R37, R37, 0xffff, RZ, 0xc0, !PT ;  /* 0x0000ffff25257812 */ /* 0x000fc400078ec0ff */
[----:B------:R-:W-:Y:S02]  /*13c70*/  LOP3.LUT R35, R35, R38, RZ, 0x3c, !PT ;  /* 0x0000002623237212 */ /* 0x000fe400078e3cff */
[----:B------:R-:W-:Y:S01]  /*13c80*/  LOP3.LUT R38, R37, 0xff, R4, 0x78, !PT ;  /* 0x000000ff25267812 */ /* 0x000fe200078e7804 */
[----:B------:R-:W-:Y:S01]  /*13c90*/  IMAD.SHL.U32 R4, R2, 0x10, RZ ;  /* 0x0000001002047824 */ /* 0x000fe200078e00ff */
[----:B0-----:R-:W-:Y:S01]  /*13ca0*/  IADD3 R16, PT, PT, R24, R16, R21 ;  /* 0x0000001018107210 */ /* 0x001fe20007ffe015 */
[----:B------:R-:W-:Y:S01]  /*13cb0*/  IMAD R24, R13, 0x10, R20 ;  /* 0x000000100d187824 */ /* 0x000fe200078e0214 */
[----:B------:R-:W-:Y:S01]  /*13cc0*/  SHF.R.U64 R26, R26, 0x18, R27 ;  /* 0x000000181a1a7819 */ /* 0x000fe2000000121b */
[----:B------:R-:W-:-:S05]  /*13cd0*/  IMAD.SHL.U32 R37, R35, 0x2, RZ ;  /* 0x0000000223257824 */ /* 0x000fca00078e00ff */
[----:B------:R-:W-:Y:S01]  /*13ce0*/  LOP3.LUT R4, R2, R4, R37, 0x96, !PT ;  /* 0x0000000402047212 */ /* 0x000fe200078e9625 */
[----:B------:R-:W-:-:S03]  /*13cf0*/  VIADD R37, R3, 0x587c5 ;  /* 0x000587c503257836 */ /* 0x000fc60000000000 */
[----:B------:R-:W-:Y:S02]  /*13d00*/  LOP3.LUT R4, R4, R35, RZ, 0x3c, !PT ;  /* 0x0000002304047212 */ /* 0x000fe400078e3cff */
[----:B------:R-:W-:-:S04]  /*13d10*/  LOP3.LUT R35, R31, 0xffff, R38, 0x78, !PT ;  /* 0x0000ffff1f237812 */ /* 0x000fc800078e7826 */
[----:B------:R-:W-:Y:S01]  /*13d20*/  LOP3.LUT R38, R35, 0xffff00, R25, 0x78, !PT ;  /* 0x00ffff0023267812 */ /* 0x000fe200078e7819 */
[----:B-1----:R-:W-:Y:S01]  /*13d30*/  IMAD.SHL.U32 R34, R22, 0x100, RZ ;  /* 0x0000010016227824 */ /* 0x002fe200078e00ff */
[----:B------:R-:W-:Y:S02]  /*13d40*/  SHF.R.U32.HI R31, RZ, 0x10, R23 ;  /* 0x00000010ff1f7819 */ /* 0x000fe40000011617 */
[----:B------:R-:W-:Y:S02]  /*13d50*/  LOP3.LUT R35, R15, 0xffff, RZ, 0xc0, !PT ;  /* 0x0000ffff0f237812 */ /* 0x000fe400078ec0ff */
[C---:B------:R-:W-:Y:S02]  /*13d60*/  LOP3.LUT R21, R34.reuse, R40, RZ, 0x3c, !PT ;  /* 0x0000002822157212 */ /* 0x040fe400078e3cff */
[----:B------:R-:W-:Y:S01]  /*13d70*/  LOP3.LUT R27, R34, 0xff0000, R31, 0xc8, !PT ;  /* 0x00ff0000221b7812 */ /* 0x000fe200078ec81f */
[----:B------:R-:W-:Y:S01]  /*13d80*/  IMAD.IADD R34, R4, 0x1, R37 ;  /* 0x0000000104227824 */ /* 0x000fe200078e0225 */
[----:B------:R-:W-:-:S02]  /*13d90*/  SHF.R.U32.HI R21, RZ, 0x8, R21 ;  /* 0x00000008ff157819 */ /* 0x000fc40000011615 */
[----:B------:R-:W-:Y:S02]  /*13da0*/  LOP3.LUT R40, R27, 0xffff0000, R40, 0x78, !PT ;  /* 0xffff00001b287812 */ /* 0x000fe400078e7828 */
[----:B------:R-:W-:Y:S02]  /*13db0*/  LOP3.LUT R21, R24, 0xff, R21, 0x48, !PT ;  /* 0x000000ff18157812 */ /* 0x000fe400078e4815 */
[----:B------:R-:W-:Y:S02]  /*13dc0*/  SHF.R.U32.HI R27, RZ, 0x1, R34 ;  /* 0x00000001ff1b7819 */ /* 0x000fe40000011622 */
[----:B------:R-:W-:Y:S02]  /*13dd0*/  LEA R21, R21, UR5, 0x3 ;  /* 0x0000000515157c11 */ /* 0x000fe4000f8e18ff */
[----:B------:R-:W-:Y:S01]  /*13de0*/  SHF.R.U32.HI R35, RZ, 0x4, R35 ;  /* 0x00000004ff237819 */ /* 0x000fe20000011623 */
[----:B------:R-:W-:Y:S01]  /*13df0*/  IMAD.HI.U32 R27, R27, -0x7bdef7bd, RZ ;  /* 0x842108431b1b7827 */ /* 0x000fe200078e00ff */
[----:B------:R-:W-:-:S02]  /*13e00*/  LOP3.LUT R25, R26, 0xffff, RZ, 0xc0, !PT ;  /* 0x0000ffff1a197812 */ /* 0x000fc400078ec0ff */
[----:B------:R-:W0:Y:S01]  /*13e10*/  LDS.64 R20, [R21] ;  /* 0x0000000015147984 */ /* 0x000e220000000a00 */
[----:B------:R-:W-:Y:S02]  /*13e20*/  LOP3.LUT R35, R35, 0xf, RZ, 0xc0, !PT ;  /* 0x0000000f23237812 */ /* 0x000fe400078ec0ff */
[----:B------:R-:W-:Y:S02]  /*13e30*/  LOP3.LUT R25, R25, 0xffffff, R38, 0x78, !PT ;  /* 0x00ffffff19197812 */ /* 0x000fe400078e7826 */
[----:B------:R-:W-:Y:S02]  /*13e40*/  SHF.R.U32.HI R27, RZ, 0x4, R27 ;  /* 0x00000004ff1b7819 */ /* 0x000fe4000001161b */
[----:B------:R-:W-:Y:S02]  /*13e50*/  LOP3.LUT R25, R25, 0xffff0000, R26, 0x78, !PT ;  /* 0xffff000019197812 */ /* 0x000fe400078e781a */
[----:B------:R-:W-:Y:S01]  /*13e60*/  LOP3.LUT R26, R24, 0xaa, RZ, 0x3c, !PT ;  /* 0x000000aa181a7812 */ /* 0x000fe200078e3cff */
[----:B------:R-:W-:Y:S01]  /*13e70*/  IMAD R34, R27, -0x3e, R34 ;  /* 0xffffffc21b227824 */ /* 0x000fe200078e0222 */
[----:B------:R-:W-:-:S02]  /*13e80*/  SHF.R.U64 R22, R22, 0x10, R23 ;  /* 0x0000001016167819 */ /* 0x000fc40000001217 */
[----:B------:R-:W-:Y:S02]  /*13e90*/  LOP3.LUT R31, R31, 0xff, RZ, 0xc0, !PT ;  /* 0x000000ff1f1f7812 */ /* 0x000fe400078ec0ff */
[C---:B------:R-:W-:Y:S02]  /*13ea0*/  ISETP.GE.U32.AND P1, PT, R34.reuse, 0x23, PT ;  /* 0x000000232200780c */ /* 0x040fe40003f26070 */
[----:B------:R-:W-:Y:S02]  /*13eb0*/  ISETP.GE.U32.AND P0, PT, R34, 0xa, PT ;  /* 0x0000000a2200780c */ /* 0x000fe40003f06070 */
[----:B------:R-:W-:-:S04]  /*13ec0*/  LOP3.LUT R25, R25, 0xff, R22, 0x78, !PT ;  /* 0x000000ff19197812 */ /* 0x000fc800078e7816 */
[----:B------:R-:W-:-:S04]  /*13ed0*/  LOP3.LUT R25, R25, 0xffff00, R22, 0x78, !PT ;  /* 0x00ffff0019197812 */ /* 0x000fc800078e7816 */
[----:B------:R-:W-:Y:S01]  /*13ee0*/  LOP3.LUT R25, R25, 0xff000000, R22, 0x78, !PT ;  /* 0xff00000019197812 */ /* 0x000fe200078e7816 */
[C---:B0-----:R-:W-:Y:S01]  /*13ef0*/  IMAD.U32 R41, R20.reuse, 0x10000, RZ ;  /* 0x0001000014297824 */ /* 0x041fe200078e00ff */
[--C-:B------:R-:W-:Y:S02]  /*13f00*/  SHF.R.U64 R20, R20, 0x8, R21.reuse ;  /* 0x0000000814147819 */ /* 0x100fe40000001215 */
[----:B------:R-:W-:Y:S02]  /*13f10*/  SHF.R.U32.HI R21, RZ, 0x8, R21 ;  /* 0x00000008ff157819 */ /* 0x000fe40000011615 */
[----:B------:R-:W-:Y:S01]  /*13f20*/  LOP3.LUT R38, R41, R40, RZ, 0x3c, !PT ;  /* 0x0000002829267212 */ /* 0x000fe200078e3cff */
[----:B------:R-:W-:Y:S01]  /*13f30*/  IMAD R41, R14, 0x10, R35 ;  /* 0x000000100e297824 */ /* 0x000fe200078e0223 */
[----:B------:R-:W-:Y:S02]  /*13f40*/  LOP3.LUT R40, R31, 0xff000000, R40, 0x78, !PT ;  /* 0xff0000001f287812 */ /* 0x000fe400078e7828 */
[----:B------:R-:W-:-:S02]  /*13f50*/  SHF.R.U32.HI R38, RZ, 0x10, R38 ;  /* 0x00000010ff267819 */ /* 0x000fc40000011626 */
[C---:B------:R-:W-:Y:S02]  /*13f60*/  LOP3.LUT R23, R41.reuse, 0xea, RZ, 0x3c, !PT ;  /* 0x000000ea29177812 */ /* 0x040fe400078e3cff */
[----:B------:R-:W-:Y:S02]  /*13f70*/  LOP3.LUT R27, R41, 0xff, R38, 0x48, !PT ;  /* 0x000000ff291b7812 */ /* 0x000fe400078e4826 */
[----:B------:R-:W-:Y:S02]  /*13f80*/  LOP3.LUT R38, R26, 0xff, RZ, 0xc0, !PT ;  /* 0x000000ff1a267812 */ /* 0x000fe400078ec0ff */
[----:B------:R-:W-:Y:S02]  /*13f90*/  LEA R27, R27, UR5, 0x3 ;  /* 0x000000051b1b7c11 */ /* 0x000fe4000f8e18ff */
[----:B------:R-:W-:Y:S02]  /*13fa0*/  LOP3.LUT R42, R23, 0xff, RZ, 0xc0, !PT ;  /* 0x000000ff172a7812 */ /* 0x000fe400078ec0ff */
[----:B------:R-:W-:Y:S01]  /*13fb0*/  SEL R23, R30, 0x3d, !P1 ;  /* 0x0000003d1e177807 */ /* 0x000fe20004800000 */
[----:B------:R-:W-:Y:S01]  /*13fc0*/  POPC R38, R38 ;  /* 0x0000002600267309 */ /* 0x000fe20000000000 */
[----:B------:R-:W0:Y:S01]  /*13fd0*/  LDS.64 R26, [R27] ;  /* 0x000000001b1a7984 */ /* 0x000e220000000a00 */
[----:B------:R-:W-:-:S02]  /*13fe0*/  LOP3.LUT R41, R41, 0xfe, RZ, 0x3c, !PT ;  /* 0x000000fe29297812 */ /* 0x000fc400078e3cff */
[----:B------:R-:W-:Y:S02]  /*13ff0*/  SEL R23, R23, 0x30, P0 ;  /* 0x0000003017177807 */ /* 0x000fe40000000000 */
[----:B------:R-:W-:Y:S02]  /*14000*/  LOP3.LUT R41, R41, 0xff, RZ, 0xc0, !PT ;  /* 0x000000ff29297812 */ /* 0x000fe400078ec0ff */
[----:B------:R-:W1:Y:S01]  /*14010*/  POPC R35, R42 ;  /* 0x0000002a00237309 */ /* 0x000e620000000000 */
[----:B------:R-:W-:Y:S01]  /*14020*/  IMAD.IADD R34, R34, 0x1, R23 ;  /* 0x0000000122227824 */ /* 0x000fe200078e0217 */
[----:B------:R-:W-:-:S04]  /*14030*/  LOP3.LUT R21, R21, 0xffff, RZ, 0xc0, !PT ;  /* 0x0000ffff15157812 */ /* 0x000fc800078ec0ff */
[----:B------:R-:W-:Y:S02]  /*14040*/  LOP3.LUT R23, R34, 0xffff, RZ, 0xc0, !PT ;  /* 0x0000ffff22177812 */ /* 0x000fe400078ec0ff */
[----:B------:R-:W-:Y:S01]  /*14050*/  POPC R41, R41 ;  /* 0x0000002900297309 */ /* 0x000fe20000000000 */
[----:B------:R-:W-:Y:S02]  /*14060*/  LOP3.LUT R31, R21, 0xff0000ff, R40, 0x78, !PT ;  /* 0xff0000ff151f7812 */ /* 0x000fe400078e7828 */
[----:B------:R-:W-:Y:S02]  /*14070*/  SHF.R.U32.HI R22, RZ, 0x4, R23 ;  /* 0x00000004ff167819 */ /* 0x000fe40000011617 */
[----:B------:R-:W-:Y:S02]  /*14080*/  LOP3.LUT R23, R25, 0xffff, R20, 0x78, !PT ;  /* 0x0000ffff19177812 */ /* 0x000fe400078e7814 */
[----:B------:R-:W-:Y:S02]  /*14090*/  LOP3.LUT R22, R22, 0xf, RZ, 0xc0, !PT ;  /* 0x0000000f16167812 */ /* 0x000fe400078ec0ff */
[----:B-1----:R-:W-:-:S02]  /*140a0*/  IADD3 R35, PT, PT, R35, R39, R38 ;  /* 0x0000002723237210 */ /* 0x002fc40007ffe026 */
[----:B------:R-:W-:Y:S01]  /*140b0*/  LOP3.LUT R20, R20, 0xffff0000, RZ, 0xc0, !PT ;  /* 0xffff000014147812 */ /* 0x000fe200078ec0ff */
[----:B------:R-:W-:Y:S01]  /*140c0*/  IMAD R38, R15, 0x10, R22 ;  /* 0x000000100f267824 */ /* 0x000fe200078e0216 */
[----:B------:R-:W-:-:S04]  /*140d0*/  LOP3.LUT R21, R33, 0xffff, RZ, 0xc0, !PT ;  /* 0x0000ffff21157812 */ /* 0x000fc800078ec0ff */
[----:B------:R-:W-:Y:S02]  /*140e0*/  SHF.R.U32.HI R21, RZ, 0x4, R21 ;  /* 0x00000004ff157819 */ /* 0x000fe40000011615 */
[----:B0-----:R-:W-:Y:S02]  /*140f0*/  LOP3.LUT R25, R26, R23, RZ, 0x3c, !PT ;  /* 0x000000171a197212 */ /* 0x001fe400078e3cff */
[----:B------:R-:W-:Y:S02]  /*14100*/  LOP3.LUT R40, R31, 0xffffff, R27, 0x78, !PT ;  /* 0x00ffffff1f287812 */ /* 0x000fe400078e781b */
[----:B------:R-:W-:-:S04]  /*14110*/  LOP3.LUT R22, R38, 0xff, R25, 0x48, !PT ;  /* 0x000000ff26167812 */ /* 0x000fc800078e4819 */
[----:B------:R-:W-:Y:S02]  /*14120*/  LEA R25, R22, UR5, 0x3 ;  /* 0x0000000516197c11 */ /* 0x000fe4000f8e18ff */
[----:B------:R-:W-:-:S04]  /*14130*/  LOP3.LUT R22, R24, 0xea, RZ, 0x3c, !PT ;  /* 0x000000ea18167812 */ /* 0x000fc800078e3cff */
[----:B------:R-:W0:Y:S01]  /*14140*/  LDS.64 R24, [R25] ;  /* 0x0000000019187984 */ /* 0x000e220000000a00 */
[----:B------:R-:W-:Y:S02]  /*14150*/  LOP3.LUT R42, R22, 0xff, RZ, 0xc0, !PT ;  /* 0x000000ff162a7812 */ /* 0x000fe400078ec0ff */
[----:B------:R-:W-:Y:S02]  /*14160*/  LOP3.LUT R22, R17, 0xffff, RZ, 0xc0, !PT ;  /* 0x0000ffff11167812 */ /* 0x000fe400078ec0ff */
[----:B------:R-:W1:Y:S02]  /*14170*/  POPC R39, R42 ;  /* 0x0000002a00277309 */ /* 0x000e640000000000 */
[----:B------:R-:W-:Y:S02]  /*14180*/  SHF.R.U32.HI R22, RZ, 0x4, R22 ;  /* 0x00000004ff167819 */ /* 0x000fe40000011616 */
[----:B-1----:R-:W-:Y:S02]  /*14190*/  IADD3 R16, PT, PT, R41, R16, R39 ;  /* 0x0000001029107210 */ /* 0x002fe40007ffe027 */
[----:B------:R-:W-:-:S02]  /*141a0*/  LOP3.LUT R39, R20, 0xffffff00, R23, 0x78, !PT ;  /* 0xffffff0014277812 */ /* 0x000fc400078e7817 */
[----:B------:R-:W-:Y:S02]  /*141b0*/  LOP3.LUT R23, R22, 0xf, RZ, 0xc0, !PT ;  /* 0x0000000f16177812 */ /* 0x000fe400078ec0ff */
[----:B------:R-:W-:-:S03]  /*141c0*/  LOP3.LUT R39, R39, 0xffffff00, R26, 0x78, !PT ;  /* 0xffffff0027277812 */ /* 0x000fc600078e781a */
[----:B------:R-:W-:Y:S02]  /*141d0*/  IMAD R26, R34, 0x10, R23 ;  /* 0x00000010221a7824 */ /* 0x000fe400078e0217 */
[----:B0-----:R-:W-:-:S05]  /*141e0*/  IMAD.SHL.U32 R20, R24, 0x100, RZ ;  /* 0x0000010018147824 */ /* 0x001fca00078e00ff */
[----:B------:R-:W-:Y:S02]  /*141f0*/  LOP3.LUT R22, R20, 0xffff, R39, 0x48, !PT ;  /* 0x0000ffff14167812 */ /* 0x000fe400078e4827 */
[----:B------:R-:W-:Y:S02]  /*14200*/  LOP3.LUT R42, R39, 0xffff0000, R20, 0x78, !PT ;  /* 0xffff0000272a7812 */ /* 0x000fe400078e7814 */
[----:B------:R-:W-:Y:S02]  /*14210*/  SHF.R.U32.HI R23, RZ, 0x8, R22 ;  /* 0x00000008ff177819 */ /* 0x000fe40000011616 */
[----:B------:R-:W-:Y:S02]  /*14220*/  SHF.L.U64.HI R39, R24, 0x8, R25 ;  /* 0x0000000818277819 */ /* 0x000fe40000010219 */
[----:B------:R-:W-:Y:S02]  /*14230*/  LOP3.LUT R23, R26, 0xff, R23, 0x48, !PT ;  /* 0x000000ff1a177812 */ /* 0x000fe400078e4817 */
[----:B------:R-:W-:-:S02]  /*14240*/  SHF.R.U32.HI R25, RZ, 0x10, R25 ;  /* 0x00000010ff197819 */ /* 0x000fc40000011619 */
[----:B------:R-:W-:Y:S02]  /*14250*/  LEA R23, R23, UR5, 0x3 ;  /* 0x0000000517177c11 */ /* 0x000fe4000f8e18ff */
[--C-:B------:R-:W-:Y:S02]  /*14260*/  LOP3.LUT R24, R40, 0xffff, R39.reuse, 0x78, !PT ;  /* 0x0000ffff28187812 */ /* 0x100fe400078e7827 */
[----:B------:R-:W-:Y:S02]  /*14270*/  LOP3.LUT R26, R26, 0xab, RZ, 0x3c, !PT ;  /* 0x000000ab1a1a7812 */ /* 0x000fe400078e3cff */
[----:B------:R-:W0:Y:S01]  /*14280*/  LDS.64 R22, [R23] ;  /* 0x0000000017167984 */ /* 0x000e220000000a00 */
[----:B------:R-:W-:Y:S01]  /*14290*/  LOP3.LUT R24, R24, 0xff0000, R39, 0x78, !PT ;  /* 0x00ff000018187812 */ /* 0x000fe200078e7827 */
[C---:B0-----:R-:W-:Y:S01]  /*142a0*/  IMAD.U32 R31, R22.reuse, 0x10000, RZ ;  /* 0x00010000161f7824 */ /* 0x041fe200078e00ff */
[----:B------:R-:W-:Y:S02]  /*142b0*/  SHF.L.U64.HI R27, R22, 0x10, R23 ;  /* 0x00000010161b7819 */ /* 0x000fe40000010217 */
[----:B------:R-:W-:-:S02]  /*142c0*/  LOP3.LUT R22, R21, 0xf, RZ, 0xc0, !PT ;  /* 0x0000000f15167812 */ /* 0x000fc400078ec0ff */
[----:B------:R-:W-:Y:S02]  /*142d0*/  LOP3.LUT R21, R31, R42, RZ, 0x3c, !PT ;  /* 0x0000002a1f157212 */ /* 0x000fe400078e3cff */
[----:B------:R-:W-:Y:S01]  /*142e0*/  LOP3.LUT R20, R27, R40, RZ, 0x3c, !PT ;  /* 0x000000281b147212 */ /* 0x000fe200078e3cff */
[----:B------:R-:W-:Y:S01]  /*142f0*/  IMAD R22, R17, 0x10, R22 ;  /* 0x0000001011167824 */ /* 0x000fe200078e0216 */
[----:B------:R-:W-:Y:S02]  /*14300*/  LOP3.LUT R42, R25, 0xff0000ff, R42, 0x48, !PT ;  /* 0xff0000ff192a7812 */ /* 0x000fe400078e482a */
[----:B------:R-:W-:Y:S02]  /*14310*/  SHF.R.U64 R21, R21, 0x10, R20 ;  /* 0x0000001015157819 */ /* 0x000fe40000001214 */
[----:B------:R-:W-:Y:S02]  /*14320*/  SHF.R.U32.HI R40, RZ, 0x8, R23 ;  /* 0x00000008ff287819 */ /* 0x000fe40000011617 */
[----:B------:R-:W-:-:S02]  /*14330*/  LOP3.LUT R20, R22, 0xff, R21, 0x48, !PT ;  /* 0x000000ff16147812 */ /* 0x000fc400078e4815 */
[----:B------:R-:W-:Y:S02]  /*14340*/  LOP3.LUT R23, R42, 0xff000000, R31, 0x78, !PT ;  /* 0xff0000002a177812 */ /* 0x000fe400078e781f */
[----:B------:R-:W-:Y:S02]  /*14350*/  LEA R20, R20, UR5, 0x3 ;  /* 0x0000000514147c11 */ /* 0x000fe4000f8e18ff */
[----:B------:R-:W-:Y:S02]  /*14360*/  LOP3.LUT R40, R40, 0xffff, RZ, 0xc0, !PT ;  /* 0x0000ffff28287812 */ /* 0x000fe400078ec0ff */
[----:B------:R-:W-:Y:S02]  /*14370*/  LOP3.LUT R42, R24, 0xff, R27, 0x78, !PT ;  /* 0x000000ff182a7812 */ /* 0x000fe400078e781b */
[----:B------:R-:W0:Y:S01]  /*14380*/  LDS.64 R20, [R20] ;  /* 0x0000000014147984 */ /* 0x000e220000000a00 */
        /* <DEDUP_REMOVED lines=14> */
[----:B------:R-:W-:Y:S02]  /*14470*/  LOP3.LUT R31, R31, 0xf1, RZ, 0xc0, !PT ;  /* 0x000000f11f1f7812 */ /* 0x000fe400078ec0ff */
[----:B------:R-:W0:Y:S01]  /*14480*/  LDS.64 R20, [R21] ;  /* 0x0000000015147984 */ /* 0x000e220000000a00 */
[----:B------:R-:W-:-:S02]  /*14490*/  LOP3.LUT R40, R25, R24, R40, 0x96, !PT ;  /* 0x0000001819287212 */ /* 0x000fc400078e9628 */
[----:B------:R1:W-:Y:S01]  /*144a0*/  POPC R24, R31 ;  /* 0x0000001f00187309 */ /* 0x0003e20000000000 */
[--C-:B------:R-:W-:Y:S02]  /*144b0*/  LOP3.LUT R42, R42, 0xffff, R39.reuse, 0x78, !PT ;  /* 0x0000ffff2a2a7812 */ /* 0x100fe400078e7827 */
[----:B------:R-:W-:Y:S02]  /*144c0*/  LOP3.LUT R25, R22, 0xc6, RZ, 0x3c, !PT ;  /* 0x000000c616197812 */ /* 0x000fe400078e3cff */
[----:B------:R-:W-:Y:S02]  /*144d0*/  LOP3.LUT R27, R42, 0xff0000, R39, 0x78, !PT ;  /* 0x00ff00002a1b7812 */ /* 0x000fe400078e7827 */
[----:B------:R-:W-:Y:S02]  /*144e0*/  LOP3.LUT R25, R25, 0xff, RZ, 0xc0, !PT ;  /* 0x000000ff19197812 */ /* 0x000fe400078ec0ff */
[----:B------:R-:W-:Y:S02]  /*144f0*/  LOP3.LUT R22, R22, 0xce, RZ, 0x3c, !PT ;  /* 0x000000ce16167812 */ /* 0x000fe400078e3cff */
[----:B-1----:R-:W-:-:S02]  /*14500*/  LOP3.LUT R31, R26, 0xff, RZ, 0xc0, !PT ;  /* 0x000000ff1a1f7812 */ /* 0x002fc400078ec0ff */
[C---:B------:R-:W-:Y:S01]  /*14510*/  LOP3.LUT R26, R38.reuse, 0xaa, RZ, 0x3c, !PT ;  /* 0x000000aa261a7812 */ /* 0x040fe200078e3cff */
[----:B------:R-:W-:Y:S01]  /*14520*/  POPC R25, R25 ;  /* 0x0000001900197309 */ /* 0x000fe20000000000 */
[----:B------:R-:W-:Y:S02]  /*14530*/  LOP3.LUT R38, R38, 0xaf, RZ, 0x3c, !PT ;  /* 0x000000af26267812 */ /* 0x000fe400078e3cff */
[----:B------:R-:W-:Y:S02]  /*14540*/  LOP3.LUT R42, R26, 0xff, RZ, 0xc0, !PT ;  /* 0x000000ff1a2a7812 */ /* 0x000fe400078ec0ff */
[----:B------:R-:W-:Y:S02]  /*14550*/  LOP3.LUT R38, R38, 0xff, RZ, 0xc0, !PT ;  /* 0x000000ff26267812 */ /* 0x000fe400078ec0ff */
[----:B------:R-:W-:Y:S01]  /*14560*/  LOP3.LUT R23, R23, 0xf3, RZ, 0xc0, !PT ;  /* 0x000000f317177812 */ /* 0x000fe200078ec0ff */
[----:B------:R-:W-:Y:S01]  /*14570*/  POPC R31, R31 ;  /* 0x0000001f001f7309 */ /* 0x000fe20000000000 */
[----:B------:R-:W-:-:S07]  /*14580*/  LOP3.LUT R22, R22, 0xff, RZ, 0xc0, !PT ;  /* 0x000000ff16167812 */ /* 0x000fce00078ec0ff */
[----:B------:R-:W1:Y:S01]  /*14590*/  POPC R42, R42 ;  /* 0x0000002a002a7309 */ /* 0x000e620000000000 */
[----:B0-----:R-:W-:-:S07]  /*145a0*/  SHF.R.U64 R21, R20, 0x18, R21 ;  /* 0x0000001814157819 */ /* 0x001fce0000001215 */
[----:B------:R-:W0:Y:S01]  /*145b0*/  POPC R38, R38 ;  /* 0x0000002600267309 */ /* 0x000e220000000000 */
[--C-:B------:R-:W-:Y:S02]  /*145c0*/  LOP3.LUT R27, R27, 0xff, R20.reuse, 0x78, !PT ;  /* 0x000000ff1b1b7812 */ /* 0x100fe400078e7814 */
[----:B------:R-:W-:Y:S02]  /*145d0*/  LOP3.LUT R40, R40, 0xffff, R21, 0x78, !PT ;  /* 0x0000ffff28287812 */ /* 0x000fe400078e7815 */
[----:B------:R-:W-:Y:S02]  /*145e0*/  LOP3.LUT R20, R27, 0xffff00, R20, 0x78, !PT ;  /* 0x00ffff001b147812 */ /* 0x000fe400078e7814 */
[----:B-1----:R-:W-:Y:S01]  /*145f0*/  IADD3 R35, PT, PT, R31, R35, R42 ;  /* 0x000000231f237210 */ /* 0x002fe20007ffe02a */
[----:B------:R-:W-:Y:S01]  /*14600*/  POPC R23, R23 ;  /* 0x0000001700177309 */ /* 0x000fe20000000000 */
[----:B------:R-:W-:Y:S02]  /*14610*/  SHF.R.U32.HI R41, RZ, 0x8, R20 ;  /* 0x00000008ff297819 */ /* 0x000fe40000011614 */
[----:B------:R-:W-:-:S02]  /*14620*/  IADD3 R25, PT, PT, R24, R35, R25 ;  /* 0x0000002318197210 */ /* 0x000fc40007ffe019 */
[----:B------:R-:W-:Y:S02]  /*14630*/  LOP3.LUT R26, R27, 0x93, RZ, 0x3c, !PT ;  /* 0x000000931b1a7812 */ /* 0x000fe400078e3cff */
[----:B0-----:R-:W-:Y:S01]  /*14640*/  IADD3 R38, PT, PT, R31, R16, R38 ;  /* 0x000000101f267210 */ /* 0x001fe20007ffe026 */
[----:B------:R-:W0:Y:S01]  /*14650*/  POPC R22, R22 ;  /* 0x0000001600167309 */ /* 0x000e220000000000 */
[----:B------:R-:W-:Y:S02]  /*14660*/  LOP3.LUT R31, R40, 0xca, RZ, 0x3c, !PT ;  /* 0x000000ca281f7812 */ /* 0x000fe400078e3cff */
[----:B------:R-:W-:Y:S02]  /*14670*/  LOP3.LUT R26, R26, 0xff, RZ, 0xc0, !PT ;  /* 0x000000ff1a1a7812 */ /* 0x000fe400078ec0ff */
[----:B------:R-:W-:Y:S02]  /*14680*/  LOP3.LUT R24, R31, 0xff, RZ, 0xc0, !PT ;  /* 0x000000ff1f187812 */ /* 0x000fe400078ec0ff */
[----:B------:R-:W-:-:S02]  /*14690*/  LOP3.LUT R31, R41, 0x19, RZ, 0x3c, !PT ;  /* 0x00000019291f7812 */ /* 0x000fc400078e3cff */
[C---:B------:R-:W-:Y:S01]  /*146a0*/  LOP3.LUT R39, R40.reuse, 0xc2, RZ, 0x3c, !PT ;  /* 0x000000c228277812 */ /* 0x040fe200078e3cff */
[----:B------:R-:W-:Y:S01]  /*146b0*/  POPC R26, R26 ;  /* 0x0000001a001a7309 */ /* 0x000fe20000000000 */
[----:B------:R-:W-:Y:S02]  /*146c0*/  LOP3.LUT R31, R31, 0xff, RZ, 0xc0, !PT ;  /* 0x000000ff1f1f7812 */ /* 0x000fe400078ec0ff */
[----:B------:R-:W-:Y:S02]  /*146d0*/  LOP3.LUT R35, R41, 0x39, RZ, 0x3c, !PT ;  /* 0x0000003929237812 */ /* 0x000fe400078e3cff */
[----:B------:R-:W-:Y:S02]  /*146e0*/  SHF.R.U64 R41, R40, 0x8, R20 ;  /* 0x0000000828297819 */ /* 0x000fe40000001214 */
[----:B------:R-:W-:Y:S01]  /*146f0*/  LOP3.LUT R39, R39, 0xff, RZ, 0xc0, !PT ;  /* 0x000000ff27277812 */ /* 0x000fe200078ec0ff */
[----:B------:R-:W1:Y:S01]  /*14700*/  POPC R31, R31 ;  /* 0x0000001f001f7309 */ /* 0x000e620000000000 */
[----:B0-----:R-:W-:-:S02]  /*14710*/  IADD3 R38, PT, PT, R23, R38, R22 ;  /* 0x0000002617267210 */ /* 0x001fc40007ffe016 */
[----:B------:R-:W-:Y:S02]  /*14720*/  LOP3.LUT R23, R35, 0xff, RZ, 0xc0, !PT ;  /* 0x000000ff23177812 */ /* 0x000fe400078ec0ff */
[----:B------:R-:W-:Y:S02]  /*14730*/  LOP3.LUT R35, R41, 0x6f, RZ, 0x3c, !PT ;  /* 0x0000006f29237812 */ /* 0x000fe400078e3cff */
[----:B------:R-:W-:Y:S01]  /*14740*/  SHF.R.U32.HI R42, RZ, 0x10, R20 ;  /* 0x00000010ff2a7819 */ /* 0x000fe20000011614 */
[----:B------:R0:W-:Y:S01]  /*14750*/  POPC R16, R39 ;  /* 0x0000002700107309 */ /* 0x0001e20000000000 */
[----:B------:R-:W-:Y:S02]  /*14760*/  LOP3.LUT R27, R27, 0x9b, RZ, 0x3c, !PT ;  /* 0x0000009b1b1b7812 */ /* 0x000fe400078e3cff */
[----:B------:R-:W-:Y:S02]  /*14770*/  LOP3.LUT R22, R41, 0x43, RZ, 0x3c, !PT ;  /* 0x0000004329167812 */ /* 0x000fe400078e3cff */
[----:B------:R-:W-:-:S02]  /*14780*/  LOP3.LUT R41, R35, 0xff, RZ, 0xc0, !PT ;  /* 0x000000ff23297812 */ /* 0x000fc400078ec0ff */
[----:B------:R-:W-:Y:S01]  /*14790*/  LOP3.LUT R35, R42, 0x31, RZ, 0x3c, !PT ;  /* 0x000000312a237812 */ /* 0x000fe200078e3cff */
[----:B------:R-:W-:Y:S01]  /*147a0*/  POPC R23, R23 ;  /* 0x0000001700177309 */ /* 0x000fe20000000000 */
[----:B------:R-:W-:Y:S02]  /*147b0*/  LOP3.LUT R27, R27, 0xff, RZ, 0xc0, !PT ;  /* 0x000000ff1b1b7812 */ /* 0x000fe400078ec0ff */
[----:B0-----:R-:W-:Y:S02]  /*147c0*/  LOP3.LUT R39, R40, 0xffff0000, R21, 0x78, !PT ;  /* 0xffff000028277812 */ /* 0x001fe400078e7815 */
[----:B------:R-:W-:Y:S02]  /*147d0*/  LOP3.LUT R40, R42, 0xb3, RZ, 0x3c, !PT ;  /* 0x000000b32a287812 */ /* 0x000fe400078e3cff */
[----:B------:R-:W-:Y:S01]  /*147e0*/  SHF.R.U64 R42, R39, 0x10, R20 ;  /* 0x00000010272a7819 */ /* 0x000fe20000001214 */
[----:B------:R-:W0:Y:S01]  /*147f0*/  POPC R27, R27 ;  /* 0x0000001b001b7309 */ /* 0x000e220000000000 */
[----:B-1----:R-:W-:-:S02]  /*14800*/  IADD3 R26, PT, PT, R31, R25, R26 ;  /* 0x000000191f1a7210 */ /* 0x002fc40007ffe01a */
[----:B------:R-:W-:Y:S02]  /*14810*/  SHF.R.U64 R39, R39, 0x18, R20 ;  /* 0x0000001827277819 */ /* 0x000fe40000001214 */
[----:B------:R-:W-:Y:S02]  /*14820*/  LOP3.LUT R35, R35, 0xff, RZ, 0xc0, !PT ;  /* 0x000000ff23237812 */ /* 0x000fe400078ec0ff */
[C---:B------:R-:W-:Y:S01]  /*14830*/  LOP3.LUT R31, R42.reuse, 0xc9, RZ, 0x3c, !PT ;  /* 0x000000c92a1f7812 */ /* 0x040fe200078e3cff */
[----:B------:R1:W-:Y:S01]  /*14840*/  POPC R21, R41 ;  /* 0x0000002900157309 */ /* 0x0003e20000000000 */
[----:B------:R-:W-:Y:S02]  /*14850*/  LOP3.LUT R20, R42, 0xcd, RZ, 0x3c, !PT ;  /* 0x000000cd2a147812 */ /* 0x000fe400078e3cff */
[----:B------:R-:W-:Y:S02]  /*14860*/  LOP3.LUT R40, R40, 0xff, RZ, 0xc0, !PT ;  /* 0x000000ff28287812 */ /* 0x000fe400078ec0ff */
[----:B------:R-:W-:-:S02]  /*14870*/  LOP3.LUT R22, R22, 0xff, RZ, 0xc0, !PT ;  /* 0x000000ff16167812 */ /* 0x000fc400078ec0ff */
[----:B------:R-:W-:Y:S01]  /*14880*/  LOP3.LUT R31, R31, 0xff, RZ, 0xc0, !PT ;  /* 0x000000ff1f1f7812 */ /* 0x000fe200078ec0ff */
[----:B------:R-:W-:Y:S01]  /*14890*/  POPC R24, R24 ;  /* 0x0000001800187309 */ /* 0x000fe20000000000 */
[----:B0-----:R-:W-:Y:S02]  /*148a0*/  IADD3 R23, PT, PT, R23, R38, R27 ;  /* 0x0000002617177210 */ /* 0x001fe40007ffe01b */
[----:B-1----:R-:W-:Y:S02]  /*148b0*/  LOP3.LUT R41, R20, 0xff, RZ, 0xc0, !PT ;  /* 0x000000ff14297812 */ /* 0x002fe400078ec0ff */
[----:B------:R-:W-:-:S03]  /*148c0*/  LOP3.LUT R20, R39, 0x57, RZ, 0x3c, !PT ;  /* 0x0000005727147812 */ /* 0x000fc600078e3cff */
[----:B------:R-:W0:Y:S01]  /*148d0*/  POPC R35, R35 ;  /* 0x0000002300237309 */ /* 0x000e220000000000 */
[----:B------:R-:W-:-:S07]  /*148e0*/  LOP3.LUT R20, R20, 0xff, RZ, 0xc0, !PT ;  /* 0x000000ff14147812 */ /* 0x000fce00078ec0ff */
[----:B------:R-:W1:Y:S01]  /*148f0*/  POPC R25, R40 ;  /* 0x0000002800197309 */ /* 0x000e620000000000 */
[----:B0-----:R-:W-:-:S07]  /*14900*/  IADD3 R16, PT, PT, R16, R26, R35 ;  /* 0x0000001a10107210 */ /* 0x001fce0007ffe023 */
[----:B------:R-:W-:Y:S01]  /*14910*/  POPC R22, R22 ;  /* 0x0000001600167309 */ /* 0x000fe20000000000 */
[----:B-1----:R-:W-:-:S07]  /*14920*/  IADD3 R24, PT, PT, R24, R23, R25 ;  /* 0x0000001718187210 */ /* 0x002fce0007ffe019 */
[----:B------:R-:W0:Y:S08]  /*14930*/  POPC R31, R31 ;  /* 0x0000001f001f7309 */ /* 0x000e300000000000 */
[----:B------:R-:W1:Y:S01]  /*14940*/  POPC R41, R41 ;  /* 0x0000002900297309 */ /* 0x000e620000000000 */
[----:B0-----:R-:W-:-:S07]  /*14950*/  IADD3 R16, PT, PT, R31, R16, R22 ;  /* 0x000000101f107210 */ /* 0x001fce0007ffe016 */
[----:B------:R-:W0:Y:S01]  /*14960*/  POPC R39, R20 ;  /* 0x0000001400277309 */ /* 0x000e220000000000 */
[----:B-1----:R-:W-:-:S04]  /*14970*/  IADD3 R24, PT, PT, R41, R24, R21 ;  /* 0x0000001829187210 */ /* 0x002fc80007ffe015 */
[--C-:B0-----:R-:W-:Y:S01]  /*14980*/  IADD3 R24, PT, PT, -R24, 0x68, -R39.reuse ;  /* 0x0000006818187810 */ /* 0x101fe20007ffe927 */
[----:B------:R-:W-:-:S03]  /*14990*/  IMAD.IADD R16, R16, 0x1, R39 ;  /* 0x0000000110107824 */ /* 0x000fc600078e0227 */
        /* <DEDUP_REMOVED lines=8> */
[----:B------:R-:W-:Y:S02]  /*14a20*/  SEL R24, R24, 0x6, !P0 ;  /* 0x0000000618187807 */ /* 0x000fe40004000000 */
[----:B------:R-:W-:-:S03]  /*14a30*/  PRMT R16, R34, 0x7610, R16 ;  /* 0x0000761022107816 */ /* 0x000fc60000000010 */
        /* <DEDUP_REMOVED lines=10> */
[----:B------:R-:W-:Y:S01]  /*14ae0*/  IMAD.MOV.U32 R34, RZ, RZ, 0x2e ;  /* 0x0000002eff227424 */ /* 0x000fe200078e00ff */
[----:B------:R-:W-:Y:S01]  /*14af0*/  SHF.R.U32.HI R25, RZ, 0x10, R25 ;  /* 0x00000010ff197819 */ /* 0x000fe20000011619 */
[----:B------:R-:W-:Y:S01]  /*14b00*/  IMAD.MOV.U32 R35, RZ, RZ, 0x2f ;  /* 0x0000002fff237424 */ /* 0x000fe200078e00ff */
[----:B------:R-:W1:Y:S01]  /*14b10*/  S2R R31, SR_LTMASK ;  /* 0x00000000001f7919 */ /* 0x000e620000003900 */
[----:B0-----:R-:W-:Y:S01]  /*14b20*/  VIADD R21, R24, 0x30 ;  /* 0x0000003018157836 */ /* 0x001fe20000000000 */
[----:B------:R-:W-:Y:S02]  /*14b30*/  PRMT R20, R34, 0x7610, R20 ;  /* 0x0000761022147816 */ /* 0x000fe40000000014 */
[----:B------:R-:W-:Y:S02]  /*14b40*/  PRMT R24, R35, 0x7610, R24 ;  /* 0x0000761023187816 */ /* 0x000fe40000000018 */
[----:B-1----:R-:W-:-:S06]  /*14b50*/  LOP3.LUT R31, R31, UR6, RZ, 0xc0, !PT ;  /* 0x000000061f1f7c12 */ /* 0x002fcc000f8ec0ff */
[----:B------:R-:W0:Y:S01]  /*14b60*/  POPC R31, R31 ;  /* 0x0000001f001f7309 */ /* 0x000e220000000000 */
[----:B--2---:R-:W0:Y:S02]  /*14b70*/  SHFL.IDX PT, R22, R27, R26, 0x1f ;  /* 0x00001f1a1b167589 */ /* 0x004e2400000e0000 */
        /* <DEDUP_REMOVED lines=23> */
.L_x_27:
[----:B------:R-:W-:Y:S05]  /*14cf0*/  BSYNC.RECONVERGENT B0 ;  /* 0x0000000000007941 */ /* 0x000fea0003800200 */
.L_x_26:
        /* <DEDUP_REMOVED lines=71> */
[----:B------:R-:W-:Y:S02]  /*15170*/  SEL R9, R30, 0x3d, !P2 ;  /* 0x0000003d1e097807 */ /* 0x000fe40005000000 */
[----:B------:R-:W-:Y:S02]  /*15180*/  ISETP.GE.U32.AND P0, PT, R10, 0xa, PT ;  /* 0x0000000a0a00780c */ /* 0x000fe40003f06070 */
        /* <DEDUP_REMOVED lines=16> */
.L_x_28:
[----:B------:R-:W-:-:S04]  /*15290*/  UIMAD.WIDE.U32 UR6, UR13, 0x60f25deb, URZ ;  /* 0x60f25deb0d0678a5 */ /* 0x000fc8000f8e00ff */
[----:B------:R-:W-:-:S04]  /*152a0*/  USHF.R.U32.HI UR7, URZ, 0x8, UR7 ;  /* 0x00000008ff077899 */ /* 0x000fc80008011607 */
[----:B------:R-:W-:-:S04]  /*152b0*/  UIMAD UR7, UR7, 0x2a4, UR12 ;  /* 0x000002a4070778a4 */ /* 0x000fc8000f8e020c */
[----:B------:R-:W-:-:S09]  /*152c0*/  UISETP.NE.AND UP0, UPT, UR7, URZ, UPT ;  /* 0x000000ff0700728c */ /* 0x000fd2000bf05270 */
[----:B------:R-:W-:Y:S05]  /*152d0*/  BRA.U UP0, `(.L_x_29) ;  /* 0x0000000900287547 */ /* 0x000fea000b800000 */
[----:B------:R-:W-:Y:S01]  /*152e0*/  SHF.R.U32.HI R3, RZ, 0x2, R36 ;  /* 0x00000002ff037819 */ /* 0x000fe20000011624 */
[----:B0-----:R-:W-:Y:S01]  /*152f0*/  IMAD.SHL.U32 R11, R4, 0x10, RZ ;  /* 0x00000010040b7824 */ /* 0x001fe200078e00ff */
[----:B------:R-:W-:Y:S02]  /*15300*/  SHF.R.U32.HI R13, RZ, 0x2, R32 ;  /* 0x00000002ff0d7819 */ /* 0x000fe40000011620 */
[----:B------:R-:W-:Y:S02]  /*15310*/  LOP3.LUT R3, R3, R36, RZ, 0x3c, !PT ;  /* 0x0000002403037212 */ /* 0x000fe400078e3cff */
[----:B------:R-:W-:Y:S02]  /*15320*/  LOP3.LUT R32, R13, R32, RZ, 0x3c, !PT ;  /* 0x000000200d207212 */ /* 0x000fe400078e3cff */
[----:B------:R-:W-:Y:S01]  /*15330*/  SHF.R.U32.HI R13, RZ, 0x2, R0 ;  /* 0x00000002ff0d7819 */ /* 0x000fe20000011600 */
[----:B------:R-:W-:-:S03]  /*15340*/  IMAD.SHL.U32 R12, R3, 0x2, RZ ;  /* 0x00000002030c7824 */ /* 0x000fc600078e00ff */
[----:B------:R-:W-:Y:S02]  /*15350*/  LOP3.LUT R13, R13, R0, RZ, 0x3c, !PT ;  /* 0x000000000d0d7212 */ /* 0x000fe400078e3cff */
[----:B------:R-:W-:Y:S01]  /*15360*/  LOP3.LUT R12, R4, R11, R12, 0x96, !PT ;  /* 0x0000000b040c7212 */ /* 0x000fe200078e960c */
[----:B------:R-:W-:Y:S02]  /*15370*/  IMAD.SHL.U32 R11, R32, 0x2, RZ ;  /* 0x00000002200b7824 */ /* 0x000fe400078e00ff */
[----:B------:R-:W-:Y:S01]  /*15380*/  IMAD.SHL.U32 R0, R13, 0x2, RZ ;  /* 0x000000020d007824 */ /* 0x000fe200078e00ff */
[----:B------:R-:W-:-:S05]  /*15390*/  LOP3.LUT R14, R12, R3, RZ, 0x3c, !PT ;  /* 0x000000030c0e7212 */ /* 0x000fca00078e3cff */
[----:B------:R-:W-:-:S05]  /*153a0*/  IMAD.SHL.U32 R3, R14, 0x10, RZ ;  /* 0x000000100e037824 */ /* 0x000fca00078e00ff */
[----:B------:R-:W-:Y:S02]  /*153b0*/  LOP3.LUT R3, R14, R3, R11, 0x96, !PT ;  /* 0x000000030e037212 */ /* 0x000fe400078e960b */
        /* <DEDUP_REMOVED lines=15> */
[----:B------:R-:W-:-:S03]  /*154b0*/  SHF.R.U32.HI R13, RZ, 0x2, R12 ;  /* 0x00000002ff0d7819 */ /* 0x000fc6000001160c */
[C---:B------:R-:W-:Y:S01]  /*154c0*/  IMAD.SHL.U32 R3, R2.reuse, 0x10, RZ ;  /* 0x0000001002037824 */ /* 0x040fe200078e00ff */
[----:B------:R-:W-:Y:S02]  /*154d0*/  LOP3.LUT R15, R13, R12, RZ, 0x3c, !PT ;  /* 0x0000000c0d0f7212 */ /* 0x000fe400078e3cff */
[C---:B------:R-:W-:Y:S02]  /*154e0*/  IADD3 R12, PT, PT, R37.reuse, 0xb0f8a, R12 ;  /* 0x000b0f8a250c7810 */ /* 0x040fe40007ffe00c */
[----:B------:R-:W-:Y:S01]  /*154f0*/  LOP3.LUT R3, R2, R3, R11, 0x96, !PT ;  /* 0x0000000302037212 */ /* 0x000fe200078e960b */
[----:B------:R-:W-:Y:S01]  /*15500*/  IMAD.SHL.U32 R11, R4, 0x2, RZ ;  /* 0x00000002040b7824 */ /* 0x000fe200078e00ff */
[----:B------:R-:W-:Y:S01]  /*15510*/  IADD3 R13, PT, PT, R37, 0x10974f, R0 ;  /* 0x0010974f250d7810 */ /* 0x000fe20007ffe000 */
[----:B------:R-:W-:Y:S01]  /*15520*/  IMAD.SHL.U32 R16, R15, 0x2, RZ ;  /* 0x000000020f107824 */ /* 0x000fe200078e00ff */
[----:B------:R-:W-:-:S05]  /*15530*/  LOP3.LUT R36, R3, R36, RZ, 0x3c, !PT ;  /* 0x0000002403247212 */ /* 0x000fca00078e3cff */
[----:B------:R-:W-:-:S05]  /*15540*/  IMAD.SHL.U32 R3, R36, 0x10, RZ ;  /* 0x0000001024037824 */ /* 0x000fca00078e00ff */
[----:B------:R-:W-:Y:S02]  /*15550*/  LOP3.LUT R11, R36, R3, R11, 0x96, !PT ;  /* 0x00000003240b7212 */ /* 0x000fe400078e960b */
[----:B------:R-:W-:Y:S02]  /*15560*/  IADD3 R3, PT, PT, R37, 0x587c5, R14 ;  /* 0x000587c525037810 */ /* 0x000fe40007ffe00e */
[----:B------:R-:W-:Y:S02]  /*15570*/  LOP3.LUT R32, R11, R4, RZ, 0x3c, !PT ;  /* 0x000000040b207212 */ /* 0x000fe400078e3cff */
[----:B------:R-:W-:Y:S02]  /*15580*/  SHF.R.U32.HI R4, RZ, 0x1, R3 ;  /* 0x00000001ff047819 */ /* 0x000fe40000011603 */
[----:B------:R-:W-:Y:S01]  /*15590*/  SHF.R.U32.HI R11, RZ, 0x1, R12 ;  /* 0x00000001ff0b7819 */ /* 0x000fe2000001160c */
[----:B------:R-:W-:Y:S01]  /*155a0*/  IMAD.SHL.U32 R17, R32, 0x10, RZ ;  /* 0x0000001020117824 */ /* 0x000fe200078e00ff */
[----:B------:R-:W-:Y:S01]  /*155b0*/  SHF.R.U32.HI R14, RZ, 0x1, R13 ;  /* 0x00000001ff0e7819 */ /* 0x000fe2000001160d */
[----:B------:R-:W-:-:S03]  /*155c0*/  IMAD.HI.U32 R4, R4, -0x7bdef7bd, RZ ;  /* 0x8421084304047827 */ /* 0x000fc600078e00ff */
[----:B------:R-:W-:Y:S01]  /*155d0*/  LOP3.LUT R16, R32, R17, R16, 0x96, !PT ;  /* 0x0000001120107212 */ /* 0x000fe200078e9610 */
[----:B------:R-:W-:Y:S01]  /*155e0*/  IMAD.HI.U32 R11, R11, -0x7bdef7bd, RZ ;  /* 0x842108430b0b7827 */ /* 0x000fe200078e00ff */
[----:B------:R-:W-:Y:S02]  /*155f0*/  SHF.R.U32.HI R17, RZ, 0x2, R0 ;  /* 0x00000002ff117819 */ /* 0x000fe40000011600 */
[----:B------:R-:W-:Y:S01]  /*15600*/  SHF.R.U32.HI R4, RZ, 0x4, R4 ;  /* 0x00000004ff047819 */ /* 0x000fe20000011604 */
[----:B------:R-:W-:Y:S01]  /*15610*/  IMAD.HI.U32 R14, R14, -0x7bdef7bd, RZ ;  /* 0x842108430e0e7827 */ /* 0x000fe200078e00ff */
[----:B------:R-:W-:Y:S02]  /*15620*/  SHF.R.U32.HI R11, RZ, 0x4, R11 ;  /* 0x00000004ff0b7819 */ /* 0x000fe4000001160b */
[----:B------:R-:W-:Y:S01]  /*15630*/  LOP3.LUT R17, R17, R0, RZ, 0x3c, !PT ;  /* 0x0000000011117212 */ /* 0x000fe200078e3cff */
[----:B------:R-:W-:Y:S01]  /*15640*/  IMAD R4, R4, -0x3e, R3 ;  /* 0xffffffc204047824 */ /* 0x000fe200078e0203 */
[----:B------:R-:W-:Y:S01]  /*15650*/  LOP3.LUT R0, R16, R15, RZ, 0x3c, !PT ;  /* 0x0000000f10007212 */ /* 0x000fe200078e3cff */
[----:B------:R-:W-:Y:S01]  /*15660*/  IMAD R11, R11, -0x3e, R12 ;  /* 0xffffffc20b0b7824 */ /* 0x000fe200078e020c */
[----:B------:R-:W-:Y:S01]  /*15670*/  SHF.R.U32.HI R3, RZ, 0x2, R2 ;  /* 0x00000002ff037819 */ /* 0x000fe20000011602 */
[----:B------:R-:W-:Y:S01]  /*15680*/  IMAD.SHL.U32 R16, R17, 0x2, RZ ;  /* 0x0000000211107824 */ /* 0x000fe200078e00ff */
[----:B------:R-:W-:Y:S01]  /*15690*/  SHF.R.U32.HI R14, RZ, 0x4, R14 ;  /* 0x00000004ff0e7819 */ /* 0x000fe2000001160e */
[----:B------:R-:W-:Y:S01]  /*156a0*/  IMAD.SHL.U32 R15, R0, 0x10, RZ ;  /* 0x00000010000f7824 */ /* 0x000fe200078e00ff */
[----:B------:R-:W-:-:S02]  /*156b0*/  ISETP.GE.U32.AND P1, PT, R4, 0x23, PT ;  /* 0x000000230400780c */ /* 0x000fc40003f26070 */
[----:B------:R-:W-:Y:S01]  /*156c0*/  ISETP.GE.U32.AND P2, PT, R11, 0x23, PT ;  /* 0x000000230b00780c */ /* 0x000fe20003f46070 */
[----:B------:R-:W-:Y:S01]  /*156d0*/  IMAD R14, R14, -0x3e, R13 ;  /* 0xffffffc20e0e7824 */ /* 0x000fe200078e020d */
[----:B------:R-:W-:Y:S02]  /*156e0*/  LOP3.LUT R16, R0, R15, R16, 0x96, !PT ;  /* 0x0000000f00107212 */ /* 0x000fe400078e9610 */
[----:B------:R-:W-:Y:S02]  /*156f0*/  LOP3.LUT R20, R3, R2, RZ, 0x3c, !PT ;  /* 0x0000000203147212 */ /* 0x000fe400078e3cff */
[----:B------:R-:W-:Y:S02]  /*15700*/  IADD3 R15, PT, PT, R37, 0x161f14, R2 ;  /* 0x00161f14250f7810 */ /* 0x000fe40007ffe002 */
[----:B------:R-:W-:Y:S01]  /*15710*/  SEL R3, R30, 0x3d, !P1 ;  /* 0x0000003d1e037807 */ /* 0x000fe20004800000 */
[----:B------:R-:W-:Y:S01]  /*15720*/  IMAD.SHL.U32 R21, R20, 0x2, RZ ;  /* 0x0000000214157824 */ /* 0x000fe200078e00ff */
[----:B------:R-:W-:-:S02]  /*15730*/  ISETP.GE.U32.AND P1, PT, R11, 0xa, PT ;  /* 0x0000000a0b00780c */ /* 0x000fc40003f26070 */
[----:B------:R-:W-:Y:S02]  /*15740*/  SEL R12, R30, 0x3d, !P2 ;  /* 0x0000003d1e0c7807 */ /* 0x000fe40005000000 */
[----:B------:R-:W-:Y:S02]  /*15750*/  SHF.R.U32.HI R13, RZ, 0x1, R15 ;  /* 0x00000001ff0d7819 */ /* 0x000fe4000001160f */
[----:B------:R-:W-:Y:S02]  /*15760*/  ISETP.GE.U32.AND P0, PT, R4, 0xa, PT ;  /* 0x0000000a0400780c */ /* 0x000fe40003f06070 */
[----:B------:R-:W-:Y:S02]  /*15770*/  SEL R12, R12, 0x30, P1 ;  /* 0x000000300c0c7807 */ /* 0x000fe40000800000 */
[----:B------:R-:W-:Y:S01]  /*15780*/  LOP3.LUT R2, R16, R17, RZ, 0x3c, !PT ;  /* 0x0000001110027212 */ /* 0x000fe200078e3cff */
[----:B------:R-:W-:Y:S01]  /*15790*/  IMAD.HI.U32 R16, R13, -0x7bdef7bd, RZ ;  /* 0x842108430d107827 */ /* 0x000fe200078e00ff */
[----:B------:R-:W-:-:S02]  /*157a0*/  ISETP.GE.U32.AND P1, PT, R14, 0x23, PT ;  /* 0x000000230e00780c */ /* 0x000fc40003f26070 */
[----:B------:R-:W-:Y:S01]  /*157b0*/  SEL R3, R3, 0x30, P0 ;  /* 0x0000003003037807 */ /* 0x000fe20000000000 */
[----:B------:R-:W-:Y:S01]  /*157c0*/  IMAD.SHL.U32 R17, R2, 0x10, RZ ;  /* 0x0000001002117824 */ /* 0x000fe200078e00ff */
[----:B------:R-:W-:Y:S01]  /*157d0*/  ISETP.GE.U32.AND P0, PT, R14, 0xa, PT ;  /* 0x0000000a0e00780c */ /* 0x000fe20003f06070 */
[----:B------:R-:W-:Y:S01]  /*157e0*/  IMAD.IADD R11, R11, 0x1, R12 ;  /* 0x000000010b0b7824 */ /* 0x000fe200078e020c */
[----:B------:R-:W-:Y:S01]  /*157f0*/  SEL R13, R30, 0x3d, !P1 ;  /* 0x0000003d1e0d7807 */ /* 0x000fe20004800000 */
[----:B------:R-:W-:Y:S01]  /*15800*/  IMAD.IADD R28, R4, 0x1, R3 ;  /* 0x00000001041c7824 */ /* 0x000fe200078e0203 */
[----:B------:R-:W-:Y:S02]  /*15810*/  SHF.R.U32.HI R16, RZ, 0x4, R16 ;  /* 0x00000004ff107819 */ /* 0x000fe40000011610 */
[----:B------:R-:W-:Y:S02]  /*15820*/  SEL R13, R13, 0x30, P0 ;  /* 0x000000300d0d7807 */ /* 0x000fe40000000000 */
[----:B------:R-:W-:Y:S01]  /*15830*/  LOP3.LUT R17, R2, R17, R21, 0x96, !PT ;  /* 0x0000001102117212 */ /* 0x000fe200078e9615 */
[----:B------:R-:W-:Y:S01]  /*15840*/  IMAD R16, R16, -0x3e, R15 ;  /* 0xffffffc210107824 */ /* 0x000fe200078e020f */
[----:B------:R-:W-:Y:S01]  /*15850*/  IADD3 R15, PT, PT, R37, 0x212e9e, R32 ;  /* 0x00212e9e250f7810 */ /* 0x000fe20007ffe020 */
[----:B------:R-:W-:Y:S01]  /*15860*/  IMAD.IADD R12, R14, 0x1, R13 ;  /* 0x000000010e0c7824 */ /* 0x000fe200078e020d */
[----:B------:R-:W-:-:S02]  /*15870*/  LOP3.LUT R4, R17, R20, RZ, 0x3c, !PT ;  /* 0x0000001411047212 */ /* 0x000fc400078e3cff */
[C---:B------:R-:W-:Y:S02]  /*15880*/  IADD3 R13, PT, PT, R37.reuse, 0x1ba6d9, R36 ;  /* 0x001ba6d9250d7810 */ /* 0x040fe40007ffe024 */
[C---:B------:R-:W-:Y:S01]  /*15890*/  IADD3 R21, PT, PT, R37.reuse, 0x26b663, R0 ;  /* 0x0026b66325157810 */ /* 0x040fe20007ffe000 */
[----:B------:R-:W-:Y:S01]  /*158a0*/  VIADD R37, R37, 0x31c5ed ;  /* 0x0031c5ed25257836 */ /* 0x000fe20000000000 */
[----:B------:R-:W-:Y:S02]  /*158b0*/  SHF.R.U32.HI R17, RZ, 0x1, R15 ;  /* 0x00000001ff117819 */ /* 0x000fe4000001160f */
[----:B------:R-:W-:Y:S01]  /*158c0*/  SHF.R.U32.HI R20, RZ, 0x1, R21 ;  /* 0x00000001ff147819 */ /* 0x000fe20000011615 */
[----:B------:R-:W-:Y:S01]  /*158d0*/  IMAD.IADD R23, R4, 0x1, R37 ;  /* 0x0000000104177824 */ /* 0x000fe200078e0225 */
[----:B------:R-:W-:Y:S01]  /*158e0*/  SHF.R.U32.HI R3, RZ, 0x1, R13 ;  /* 0x00000001ff037819 */ /* 0x000fe2000001160d */
[----:B------:R-:W-:Y:S01]  /*158f0*/  IMAD.HI.U32 R17, R17, -0x7bdef7bd, RZ ;  /* 0x8421084311117827 */ /* 0x000fe200078e00ff */
[----:B------:R-:W-:-:S02]  /*15900*/  ISETP.GE.U32.AND P1, PT, R16, 0x23, PT ;  /* 0x000000231000780c */ /* 0x000fc40003f26070 */
[----:B------:R-:W-:Y:S01]  /*15910*/  SHF.R.U32.HI R24, RZ, 0x1, R23 ;  /* 0x00000001ff187819 */ /* 0x000fe20000011617 */
        /* <DEDUP_REMOVED lines=38> */
.L_x_29:
[----:B------:R-:W-:Y:S01]  /*15b80*/  LOP3.LUT R3, R7, 0xffff, RZ, 0xc0, !PT ;  /* 0x0000ffff07037812 */ /* 0x000fe200078ec0ff */
[----:B------:R-:W-:Y:S03]  /*15b90*/  BSSY.RECONVERGENT B0, `(.L_x_30) ;  /* 0x0000208000007945 */ /* 0x000fe60003800200 */
[----:B------:R-:W-:-:S04]  /*15ba0*/  SHF.R.U32.HI R3, RZ, 0x4, R3 ;  /* 0x00000004ff037819 */ /* 0x000fc80000011603 */
[----:B------:R-:W-:-:S04]  /*15bb0*/  LOP3.LUT R39, R3, 0xf, RZ, 0xc0, !PT ;  /* 0x0000000f03277812 */ /* 0x000fc800078ec0ff */
[----:B------:R-:W-:Y:S02]  /*15bc0*/  LOP3.LUT R3, R18, 0x10, R39, 0x1e, !PT ;  /* 0x0000001012037812 */ /* 0x000fe400078e1e27 */
[----:B------:R-:W-:Y:S02]  /*15bd0*/  LOP3.LUT R40, R39, 0x30, RZ, 0xfc, !PT ;  /* 0x0000003027287812 */ /* 0x000fe400078efcff */
[----:B------:R-:W-:Y:S02]  /*15be0*/  LOP3.LUT R3, R3, 0xff, RZ, 0xc0, !PT ;  /* 0x000000ff03037812 */ /* 0x000fe400078ec0ff */
[----:B------:R-:W-:Y:S02]  /*15bf0*/  LOP3.LUT R39, R39, 0xb7, RZ, 0x3c, !PT ;  /* 0x000000b727277812 */ /* 0x000fe400078e3cff */
[----:B0-----:R-:W-:Y:S02]  /*15c00*/  LEA R20, R3, UR5, 0x3 ;  /* 0x0000000503147c11 */ /* 0x001fe4000f8e18ff */
[----:B------:R-:W-:-:S04]  /*15c10*/  LOP3.LUT R3, R8, 0xffff, RZ, 0xc0, !PT ;  /* 0x0000ffff08037812 */ /* 0x000fc800078ec0ff */
[----:B------:R-:W0:Y:S01]  /*15c20*/  LDS.64 R20, [R20] ;  /* 0x0000000014147984 */ /* 0x000e220000000a00 */
[----:B------:R-:W-:-:S04]  /*15c30*/  SHF.R.U32.HI R3, RZ, 0x4, R3 ;  /* 0x00000004ff037819 */ /* 0x000fc80000011603 */
[----:B------:R-:W-:-:S05]  /*15c40*/  LOP3.LUT R22, R3, 0xf, RZ, 0xc0, !PT ;  /* 0x0000000f03167812 */ /* 0x000fca00078ec0ff */
[----:B------:R-:W-:Y:S02]  /*15c50*/  IMAD R31, R7, 0x10, R22 ;  /* 0x00000010071f7824 */ /* 0x000fe400078e0216 */
[----:B0-----:R-:W-:-:S05]  /*15c60*/  IMAD.SHL.U32 R17, R20, 0x100, RZ ;  /* 0x0000010014117824 */ /* 0x001fca00078e00ff */
        /* <DEDUP_REMOVED lines=9> */
[----:B------:R-:W0:Y:S03]  /*15d00*/  LDS.64 R24, [R24] ;  /* 0x0000000018187984 */ /* 0x000e260000000a00 */
[----:B------:R-:W-:Y:S01]  /*15d10*/  IMAD R34, R8, 0x10, R17 ;  /* 0x0000001008227824 */ /* 0x000fe200078e0211 */
[----:B------:R-:W-:-:S02]  /*15d20*/  SHF.L.U64.HI R17, R20, 0x8, R21 ;  /* 0x0000000814117819 */ /* 0x000fc40000010215 */
[----:B------:R-:W-:Y:S02]  /*15d30*/  SHF.R.U32.HI R21, RZ, 0x10, R21 ;  /* 0x00000010ff157819 */ /* 0x000fe40000011615 */
[----:B------:R-:W-:Y:S02]  /*15d40*/  LOP3.LUT R20, R17, 0xffff, RZ, 0xc0, !PT ;  /* 0x0000ffff11147812 */ /* 0x000fe400078ec0ff */
[----:B------:R-:W-:Y:S02]  /*15d50*/  LOP3.LUT R35, R34, 0xab, RZ, 0x3c, !PT ;  /* 0x000000ab22237812 */ /* 0x000fe400078e3cff */
[----:B------:R-:W-:Y:S02]  /*15d60*/  LOP3.LUT R20, R20, 0xffffff, R19, 0x78, !PT ;  /* 0x00ffffff14147812 */ /* 0x000fe400078e7813 */
[----:B------:R-:W-:Y:S02]  /*15d70*/  LOP3.LUT R44, R35, 0xff, RZ, 0xc0, !PT ;  /* 0x000000ff232c7812 */ /* 0x000fe400078ec0ff */
[----:B------:R-:W-:-:S02]  /*15d80*/  LOP3.LUT R20, R20, 0xff0000, R17, 0x78, !PT ;  /* 0x00ff000014147812 */ /* 0x000fc400078e7811 */
[----:B------:R-:W-:Y:S02]  /*15d90*/  LOP3.LUT R17, R10, 0xffff, RZ, 0xc0, !PT ;  /* 0x0000ffff0a117812 */ /* 0x000fe400078ec0ff */
[----:B------:R-:W-:Y:S02]  /*15da0*/  POPC R44, R44 ;  /* 0x0000002c002c7309 */ /* 0x000fe40000000000 */
[----:B------:R-:W-:Y:S01]  /*15db0*/  SHF.R.U32.HI R17, RZ, 0x4, R17 ;  /* 0x00000004ff117819 */ /* 0x000fe20000011611 */
[C---:B0-----:R-:W-:Y:S01]  /*15dc0*/  IMAD.U32 R3, R24.reuse, 0x10000, RZ ;  /* 0x0001000018037824 */ /* 0x041fe200078e00ff */
[----:B------:R-:W-:Y:S02]  /*15dd0*/  SHF.L.U64.HI R38, R24, 0x10, R25 ;  /* 0x0000001018267819 */ /* 0x000fe40000010219 */
[----:B------:R-:W-:Y:S02]  /*15de0*/  LOP3.LUT R24, R21, 0xff0000ff, R22, 0x48, !PT ;  /* 0xff0000ff15187812 */ /* 0x000fe400078e4816 */
[----:B------:R-:W-:-:S02]  /*15df0*/  LOP3.LUT R23, R3, R22, RZ, 0x3c, !PT ;  /* 0x0000001603177212 */ /* 0x000fc400078e3cff */
[C---:B------:R-:W-:Y:S02]  /*15e00*/  LOP3.LUT R26, R38.reuse, 0xffffff, R19, 0x78, !PT ;  /* 0x00ffffff261a7812 */ /* 0x040fe400078e7813 */
[----:B------:R-:W-:Y:S02]  /*15e10*/  LOP3.LUT R21, R38, 0xff, RZ, 0xc0, !PT ;  /* 0x000000ff26157812 */ /* 0x000fe400078ec0ff */
[----:B------:R-:W-:Y:S02]  /*15e20*/  SHF.R.U64 R23, R23, 0x10, R26 ;  /* 0x0000001017177819 */ /* 0x000fe4000000121a */
[----:B------:R-:W-:Y:S02]  /*15e30*/  LOP3.LUT R24, R24, 0xff000000, R3, 0x78, !PT ;  /* 0xff00000018187812 */ /* 0x000fe400078e7803 */
[----:B------:R-:W-:Y:S02]  /*15e40*/  LOP3.LUT R23, R34, 0xff, R23, 0x48, !PT ;  /* 0x000000ff22177812 */ /* 0x000fe400078e4817 */
[----:B------:R-:W-:-:S02]  /*15e50*/  LOP3.LUT R20, R21, 0xffffff, R20, 0x78, !PT ;  /* 0x00ffffff15147812 */ /* 0x000fc400078e7814 */
[----:B------:R-:W-:Y:S02]  /*15e60*/  LEA R23, R23, UR5, 0x3 ;  /* 0x0000000517177c11 */ /* 0x000fe4000f8e18ff */
[----:B------:R-:W-:Y:S02]  /*15e70*/  LOP3.LUT R22, R17, 0xf, RZ, 0xc0, !PT ;  /* 0x0000000f11167812 */ /* 0x000fe400078ec0ff */
[----:B------:R-:W-:Y:S01]  /*15e80*/  LOP3.LUT R35, R38, 0xffff00, RZ, 0xc0, !PT ;  /* 0x00ffff0026237812 */ /* 0x000fe200078ec0ff */
[----:B------:R-:W0:Y:S01]  /*15e90*/  LDS.64 R26, [R23] ;  /* 0x00000000171a7984 */ /* 0x000e220000000a00 */
[----:B------:R-:W-:Y:S01]  /*15ea0*/  SHF.R.U32.HI R25, RZ, 0x8, R25 ;  /* 0x00000008ff197819 */ /* 0x000fe20000011619 */
[----:B------:R-:W-:Y:S01]  /*15eb0*/  IMAD R17, R9, 0x10, R22 ;  /* 0x0000001009117824 */ /* 0x000fe200078e0216 */
[----:B------:R-:W-:Y:S02]  /*15ec0*/  LOP3.LUT R34, R34, 0xbf, RZ, 0x3c, !PT ;  /* 0x000000bf22227812 */ /* 0x000fe400078e3cff */
[----:B------:R-:W-:-:S02]  /*15ed0*/  LOP3.LUT R25, R25, 0xffff, RZ, 0xc0, !PT ;  /* 0x0000ffff19197812 */ /* 0x000fc400078ec0ff */
[----:B------:R-:W-:-:S06]  /*15ee0*/  LOP3.LUT R34, R34, 0xff, RZ, 0xc0, !PT ;  /* 0x000000ff22227812 */ /* 0x000fcc00078ec0ff */
[----:B------:R-:W-:Y:S01]  /*15ef0*/  POPC R34, R34 ;  /* 0x0000002200227309 */ /* 0x000fe20000000000 */
[C---:B0-----:R-:W-:Y:S01]  /*15f00*/  IMAD.SHL.U32 R41, R26.reuse, 0x1000000, RZ ;  /* 0x010000001a297824 */ /* 0x041fe200078e00ff */
[----:B------:R-:W-:-:S04]  /*15f10*/  SHF.L.U64.HI R3, R26, 0x18, R27 ;  /* 0x000000181a037819 */ /* 0x000fc8000001021b */
[----:B------:R-:W-:Y:S02]  /*15f20*/  LOP3.LUT R21, R41, R24, RZ, 0x3c, !PT ;  /* 0x0000001829157212 */ /* 0x000fe400078e3cff */
[----:B------:R-:W-:Y:S02]  /*15f30*/  LOP3.LUT R26, R3, R20, RZ, 0x3c, !PT ;  /* 0x00000014031a7212 */ /* 0x000fe400078e3cff */
[----:B------:R-:W-:Y:S01]  /*15f40*/  LOP3.LUT R20, R35, 0xffffff, R20, 0x78, !PT ;  /* 0x00ffffff23147812 */ /* 0x000fe200078e7814 */
[----:B------:R-:W-:Y:S01]  /*15f50*/  IMAD.SHL.U32 R35, R10, 0x10, RZ ;  /* 0x000000100a237824 */ /* 0x000fe200078e00ff */
[----:B------:R-:W-:Y:S02]  /*15f60*/  SHF.R.U64 R26, R21, 0x18, R26 ;  /* 0x00000018151a7819 */ /* 0x000fe4000000121a */
[----:B------:R-:W-:Y:S02]  /*15f70*/  LOP3.LUT R21, R31, 0xc2, RZ, 0x3c, !PT ;  /* 0x000000c21f157812 */ /* 0x000fe400078e3cff */
[----:B------:R-:W-:-:S02]  /*15f80*/  LOP3.LUT R26, R17, 0xff, R26, 0x48, !PT ;  /* 0x000000ff111a7812 */ /* 0x000fc400078e481a */
[----:B------:R-:W-:Y:S02]  /*15f90*/  LOP3.LUT R42, R21, 0xff, RZ, 0xc0, !PT ;  /* 0x000000ff152a7812 */ /* 0x000fe400078ec0ff */
[----:B------:R-:W-:Y:S02]  /*15fa0*/  LEA R22, R26, UR5, 0x3 ;  /* 0x000000051a167c11 */ /* 0x000fe4000f8e18ff */
[----:B------:R-:W-:Y:S01]  /*15fb0*/  POPC R26, R40 ;  /* 0x00000028001a7309 */ /* 0x000fe20000000000 */
[----:B------:R-:W-:Y:S01]  /*15fc0*/  LOP3.LUT R43, R20, 0xffff, R3, 0x78, !PT ;  /* 0x0000ffff142b7812 */ /* 0x000fe200078e7803 */
[----:B------:R-:W-:Y:S01]  /*15fd0*/  VIADD R20, R35, 0x2 ;  /* 0x0000000223147836 */ /* 0x000fe20000000000 */
[----:B------:R-:W-:Y:S01]  /*15fe0*/  LOP3.LUT R38, R3, 0xff0000, RZ, 0xc0, !PT ;  /* 0x00ff000003267812 */ /* 0x000fe200078ec0ff */
[----:B------:R-:W0:Y:S01]  /*15ff0*/  LDS.64 R22, [R22] ;  /* 0x0000000016167984 */ /* 0x000e220000000a00 */
[----:B-----5:R-:W-:Y:S02]  /*16000*/  LOP3.LUT R3, R5, 0xffff, RZ, 0xc0, !PT ;  /* 0x0000ffff05037812 */ /* 0x020fe400078ec0ff */
[----:B------:R-:W-:Y:S01]  /*16010*/  LOP3.LUT R24, R25, 0xff, R24, 0x78, !PT ;  /* 0x000000ff19187812 */ /* 0x000fe200078e7818 */
[----:B------:R-:W1:Y:S01]  /*16020*/  POPC R21, R42 ;  /* 0x0000002a00157309 */ /* 0x000e620000000000 */
[----:B------:R-:W-:-:S02]  /*16030*/  SHF.R.U32.HI R3, RZ, 0x4, R3 ;  /* 0x00000004ff037819 */ /* 0x000fc40000011603 */
[--C-:B------:R-:W-:Y:S02]  /*16040*/  LOP3.LUT R41, R41, 0xff, R27.reuse, 0xc8, !PT ;  /* 0x000000ff29297812 */ /* 0x100fe400078ec81b */
[----:B------:R-:W-:Y:S02]  /*16050*/  LOP3.LUT R3, R3, 0xf, RZ, 0xc0, !PT ;  /* 0x0000000f03037812 */ /* 0x000fe400078ec0ff */
[----:B------:R-:W-:Y:S02]  /*16060*/  LOP3.LUT R41, R41, 0xffff, R24, 0x78, !PT ;  /* 0x0000ffff29297812 */ /* 0x000fe400078e7818 */
[----:B------:R-:W-:Y:S02]  /*16070*/  LOP3.LUT R31, R31, 0xca, RZ, 0x3c, !PT ;  /* 0x000000ca1f1f7812 */ /* 0x000fe400078e3cff */
[----:B------:R-:W-:Y:S02]  /*16080*/  LOP3.LUT R41, R41, 0xffff00, R27, 0x78, !PT ;  /* 0x00ffff0029297812 */ /* 0x000fe400078e781b */
[----:B-1----:R-:W-:-:S02]  /*16090*/  IADD3 R26, PT, PT, R44, R26, R21 ;  /* 0x0000001a2c1a7210 */ /* 0x002fc40007ffe015 */
[----:B0-----:R-:W-:Y:S02]  /*160a0*/  LOP3.LUT R21, R22, R43, RZ, 0x3c, !PT ;  /* 0x0000002b16157212 */ /* 0x001fe400078e3cff */
[----:B------:R-:W-:Y:S02]  /*160b0*/  LOP3.LUT R43, R38, 0xffff00, R43, 0x78, !PT ;  /* 0x00ffff00262b7812 */ /* 0x000fe400078e782b */
[----:B------:R-:W-:Y:S02]  /*160c0*/  LOP3.LUT R20, R20, 0xff, R21, 0x48, !PT ;  /* 0x000000ff14147812 */ /* 0x000fe400078e4815 */
[----:B------:R-:W-:Y:S02]  /*160d0*/  LOP3.LUT R38, R43, 0xffff00, R22, 0x78, !PT ;  /* 0x00ffff002b267812 */ /* 0x000fe400078e7816 */
[----:B------:R-:W-:-:S06]  /*160e0*/  LEA R20, R20, UR5, 0x3 ;  /* 0x0000000514147c11 */ /* 0x000fcc000f8e18ff */
[----:B------:R-:W0:Y:S02]  /*160f0*/  LDS.64 R20, [R20] ;  /* 0x0000000014147984 */ /* 0x000e240000000a00 */
        /* <DEDUP_REMOVED lines=12> */
[----:B------:R-:W-:Y:S02]  /*161c0*/  LOP3.LUT R38, R38, 0xf, RZ, 0xc0, !PT ;  /* 0x0000000f26267812 */ /* 0x000fe400078ec0ff */
[----:B------:R-:W-:Y:S02]  /*161d0*/  SHF.R.U64 R42, R22, 0x18, R23 ;  /* 0x00000018162a7819 */ /* 0x000fe40000001217 */
[----:B------:R-:W0:Y:S01]  /*161e0*/  LDS.64 R24, [R25] ;  /* 0x0000000019187984 */ /* 0x000e220000000a00 */
[----:B------:R-:W-:Y:S02]  /*161f0*/  IMAD R38, R5, 0x10, R38 ;  /* 0x0000001005267824 */ /* 0x000fe400078e0226 */
[----:B0-----:R-:W-:-:S05]  /*16200*/  IMAD.U32 R40, R24, 0x10000, RZ ;  /* 0x0001000018287824 */ /* 0x001fca00078e00ff */
[----:B------:R-:W-:-:S04]  /*16210*/  LOP3.LUT R40, R40, R43, RZ, 0x3c, !PT ;  /* 0x0000002b28287212 */ /* 0x000fc800078e3cff */
[----:B------:R-:W-:Y:S02]  /*16220*/  SHF.R.U32.HI R43, RZ, 0x10, R40 ;  /* 0x00000010ff2b7819 */ /* 0x000fe40000011628 */
[----:B------:R-:W-:Y:S02]  /*16230*/  LOP3.LUT R40, R42, 0xffff, RZ, 0xc0, !PT ;  /* 0x0000ffff2a287812 */ /* 0x000fe400078ec0ff */
[----:B------:R-:W-:Y:S02]  /*16240*/  LOP3.LUT R43, R38, 0xff, R43, 0x48, !PT ;  /* 0x000000ff262b7812 */ /* 0x000fe400078e482b */
[----:B------:R-:W-:Y:S02]  /*16250*/  LOP3.LUT R41, R40, 0xffffff, R41, 0x78, !PT ;  /* 0x00ffffff28297812 */ /* 0x000fe400078e7829 */
[----:B------:R-:W-:Y:S01]  /*16260*/  LEA R43, R43, UR5, 0x3 ;  /* 0x000000052b2b7c11 */ /* 0x000fe2000f8e18ff */
[----:B------:R0:W-:Y:S01]  /*16270*/  POPC R40, R39 ;  /* 0x0000002700287309 */ /* 0x0001e20000000000 */
[----:B------:R-:W-:-:S02]  /*16280*/  LOP3.LUT R42, R41, 0xffff0000, R42, 0x78, !PT ;  /* 0xffff0000292a7812 */ /* 0x000fc400078e782a */
[----:B------:R-:W-:Y:S01]  /*16290*/  LOP3.LUT R41, R31, 0xff, RZ, 0xc0, !PT ;  /* 0x000000ff1f297812 */ /* 0x000fe200078ec0ff */
[----:B------:R1:W2:Y:S01]  /*162a0*/  LDS.64 R22, [R43] ;  /* 0x000000002b167984 */ /* 0x0002a20000000a00 */
[----:B------:R-:W-:Y:S02]  /*162b0*/  LOP3.LUT R42, R42, 0xff, R21, 0x78, !PT ;  /* 0x000000ff2a2a7812 */ /* 0x000fe400078e7815 */
[----:B------:R-:W-:Y:S01]  /*162c0*/  SHF.R.U64 R31, R24, 0x8, R25 ;  /* 0x00000008181f7819 */ /* 0x000fe20000001219 */
[----:B------:R-:W-:Y:S01]  /*162d0*/  IMAD.SHL.U32 R24, R6, 0x10, RZ ;  /* 0x0000001006187824 */ /* 0x000fe200078e00ff */
[----:B------:R-:W-:Y:S01]  /*162e0*/  LOP3.LUT R42, R42, 0xffff00, R21, 0x78, !PT ;  /* 0x00ffff002a2a7812 */ /* 0x000fe200078e7815 */
[----:B------:R-:W3:Y:S01]  /*162f0*/  POPC R41, R41 ;  /* 0x0000002900297309 */ /* 0x000ee20000000000 */
[----:B------:R-:W-:Y:S01]  /*16300*/  SHF.R.U32.HI R25, RZ, 0x8, R25 ;  /* 0x00000008ff197819 */ /* 0x000fe20000011619 */
[----:B------:R-:W-:Y:S01]  /*16310*/  VIADD R20, R24, 0x2 ;  /* 0x0000000218147836 */ /* 0x000fe20000000000 */
[----:B------:R-:W-:-:S04]  /*16320*/  LOP3.LUT R42, R42, 0xff000000, R21, 0x78, !PT ;  /* 0xff0000002a2a7812 */ /* 0x000fc800078e7815 */
[----:B0-----:R-:W-:Y:S02]  /*16330*/  LOP3.LUT R39, R42, 0xffff, R31, 0x78, !PT ;  /* 0x0000ffff2a277812 */ /* 0x001fe400078e781f */
[----:B---3--:R-:W-:Y:S02]  /*16340*/  IADD3 R40, PT, PT, R34, R40, R41 ;  /* 0x0000002822287210 */ /* 0x008fe40007ffe029 */
[C---:B------:R-:W-:Y:S02]  /*16350*/  LOP3.LUT R34, R17.reuse, 0xaa, RZ, 0x3c, !PT ;  /* 0x000000aa11227812 */ /* 0x040fe400078e3cff */
[----:B------:R-:W-:Y:S02]  /*16360*/  LOP3.LUT R17, R17, 0xab, RZ, 0x3c, !PT ;  /* 0x000000ab11117812 */ /* 0x000fe400078e3cff */
[----:B------:R-:W-:Y:S02]  /*16370*/  LOP3.LUT R42, R34, 0xff, RZ, 0xc0, !PT ;  /* 0x000000ff222a7812 */ /* 0x000fe400078ec0ff */
[----:B-1----:R-:W-:-:S02]  /*16380*/  LOP3.LUT R43, R17, 0xff, RZ, 0xc0, !PT ;  /* 0x000000ff112b7812 */ /* 0x002fc400078ec0ff */
[----:B------:R-:W-:Y:S01]  /*16390*/  POPC R34, R42 ;  /* 0x0000002a00227309 */ /* 0x000fe20000000000 */
[----:B------:R-:W-:-:S04]  /*163a0*/  LOP3.LUT R17, R28, 0xffff, RZ, 0xc0, !PT ;  /* 0x0000ffff1c117812 */ /* 0x000fc800078ec0ff */
[----:B------:R-:W-:-:S03]  /*163b0*/  SHF.R.U32.HI R17, RZ, 0x4, R17 ;  /* 0x00000004ff117819 */ /* 0x000fc60000011611 */
[----:B------:R-:W-:Y:S01]  /*163c0*/  POPC R43, R43 ;  /* 0x0000002b002b7309 */ /* 0x000fe20000000000 */
[----:B--2---:R-:W-:Y:S02]  /*163d0*/  LOP3.LUT R21, R22, R39, RZ, 0x3c, !PT ;  /* 0x0000002716157212 */ /* 0x004fe400078e3cff */
[----:B------:R-:W-:Y:S02]  /*163e0*/  LOP3.LUT R17, R17, 0xf, RZ, 0xc0, !PT ;  /* 0x0000000f11117812 */ /* 0x000fe400078ec0ff */
[----:B------:R-:W-:Y:S02]  /*163f0*/  LOP3.LUT R20, R20, 0xff, R21, 0x48, !PT ;  /* 0x000000ff14147812 */ /* 0x000fe400078e4815 */
[----:B------:R-:W-:Y:S02]  /*16400*/  LOP3.LUT R21, R35, 0xb8, RZ, 0x3c, !PT ;  /* 0x000000b823157812 */ /* 0x000fe400078e3cff */
[----:B------:R-:W-:Y:S02]  /*16410*/  LEA R20, R20, UR5, 0x3 ;  /* 0x0000000514147c11 */ /* 0x000fe4000f8e18ff */
[----:B------:R-:W-:-:S02]  /*16420*/  LOP3.LUT R41, R21, 0xf8, RZ, 0xc0, !PT ;  /* 0x000000f815297812 */ /* 0x000fc400078ec0ff */
[----:B------:R-:W-:Y:S02]  /*16430*/  LOP3.LUT R35, R35, 0xf8, RZ, 0xc, !PT ;  /* 0x000000f823237812 */ /* 0x000fe400078e0cff */
[----:B------:R-:W0:Y:S02]  /*16440*/  LDS.64 R20, [R20] ;  /* 0x0000000014147984 */ /* 0x000e240000000a00 */
[----:B------:R-:W1:Y:S08]  /*16450*/  POPC R41, R41 ;  /* 0x0000002900297309 */ /* 0x000e700000000000 */
[----:B------:R-:W2:Y:S01]  /*16460*/  POPC R35, R35 ;  /* 0x0000002300237309 */ /* 0x000ea20000000000 */
[----:B-1----:R-:W-:-:S02]  /*16470*/  IADD3 R34, PT, PT, R41, R26, R34 ;  /* 0x0000001a29227210 */ /* 0x002fc40007ffe022 */
[----:B------:R-:W-:-:S04]  /*16480*/  LOP3.LUT R26, R31, 0xffff0000, RZ, 0xc0, !PT ;  /* 0xffff00001f1a7812 */ /* 0x000fc800078ec0ff */
[----:B------:R-:W-:Y:S02]  /*16490*/  LOP3.LUT R39, R26, 0xffffff00, R39, 0x78, !PT ;  /* 0xffffff001a277812 */ /* 0x000fe400078e7827 */
[----:B--2---:R-:W-:Y:S02]  /*164a0*/  IADD3 R31, PT, PT, R35, R40, R43 ;  /* 0x00000028231f7210 */ /* 0x004fe40007ffe02b */
[----:B------:R-:W-:Y:S02]  /*164b0*/  LOP3.LUT R35, R3, 0xac, RZ, 0x3c, !PT ;  /* 0x000000ac03237812 */ /* 0x000fe400078e3cff */
[----:B------:R-:W-:-:S04]  /*164c0*/  LOP3.LUT R39, R39, 0xffffff00, R22, 0x78, !PT ;  /* 0xffffff0027277812 */ /* 0x000fc800078e7816 */
[----:B------:R-:W1:Y:S01]  /*164d0*/  POPC R35, R35 ;  /* 0x0000002300237309 */ /* 0x000e620000000000 */
[----:B0-----:R-:W-:-:S05]  /*164e0*/  IMAD.SHL.U32 R26, R20, 0x100, RZ ;  /* 0x00000100141a7824 */ /* 0x001fca00078e00ff */
[----:B------:R-:W-:Y:S02]  /*164f0*/  LOP3.LUT R22, R26, 0xffff, R39, 0x48, !PT ;  /* 0x0000ffff1a167812 */ /* 0x000fe400078e4827 */
[----:B------:R-:W-:Y:S02]  /*16500*/  LOP3.LUT R39, R39, 0xffff0000, R26, 0x78, !PT ;  /* 0xffff000027277812 */ /* 0x000fe400078e781a */
[----:B------:R-:W-:-:S04]  /*16510*/  SHF.R.U32.HI R22, RZ, 0x8, R22 ;  /* 0x00000008ff167819 */ /* 0x000fc80000011616 */
[----:B------:R-:W-:Y:S02]  /*16520*/  LOP3.LUT R40, R22, 0xf0, R17, 0x1e, !PT ;  /* 0x000000f016287812 */ /* 0x000fe400078e1e11 */
[----:B-1----:R-:W-:Y:S02]  /*16530*/  IADD3 R22, PT, PT, R34, 0x4, R35 ;  /* 0x0000000422167810 */ /* 0x002fe40007ffe023 */
[----:B------:R-:W-:Y:S02]  /*16540*/  LOP3.LUT R40, R40, 0xffff, RZ, 0xc0, !PT ;  /* 0x0000ffff28287812 */ /* 0x000fe400078ec0ff */
[----:B------:R-:W-:Y:S02]  /*16550*/  LOP3.LUT R35, R24, 0xc4, RZ, 0x3c, !PT ;  /* 0x000000c418237812 */ /* 0x000fe400078e3cff */
[----:B------:R-:W-:Y:S02]  /*16560*/  LEA R34, R40, UR5, 0x3 ;  /* 0x0000000528227c11 */ /* 0x000fe4000f8e18ff */
[----:B------:R-:W-:-:S02]  /*16570*/  LOP3.LUT R42, R35, 0xf4, RZ, 0xc0, !PT ;  /* 0x000000f4232a7812 */ /* 0x000fc400078ec0ff */
[----:B------:R-:W-:Y:S02]  /*16580*/  LOP3.LUT R40, R38, 0x64, RZ, 0x3c, !PT ;  /* 0x0000006426287812 */ /* 0x000fe400078e3cff */
[----:B------:R-:W0:Y:S01]  /*16590*/  LDS.64 R34, [R34] ;  /* 0x0000000022227984 */ /* 0x000e220000000a00 */
[----:B------:R-:W-:Y:S01]  /*165a0*/  LOP3.LUT R22, R22, 0xff, RZ, 0xc0, !PT ;  /* 0x000000ff16167812 */ /* 0x000fe200078ec0ff */
[----:B------:R-:W-:Y:S01]  /*165b0*/  POPC R42, R42 ;  /* 0x0000002a002a7309 */ /* 0x000fe20000000000 */
[----:B------:R-:W-:Y:S02]  /*165c0*/  LOP3.LUT R41, R40, 0xff, RZ, 0xc0, !PT ;  /* 0x000000ff28297812 */ /* 0x000fe400078ec0ff */
[----:B------:R-:W-:Y:S02]  /*165d0*/  LOP3.LUT R40, R25, 0xffff, RZ, 0xc0, !PT ;  /* 0x0000ffff19287812 */ /* 0x000fe400078ec0ff */
[----:B------:R-:W-:Y:S02]  /*165e0*/  LOP3.LUT R25, R11, 0xffff, RZ, 0xc0, !PT ;  /* 0x0000ffff0b197812 */ /* 0x000fe400078ec0ff */
[----:B------:R-:W-:Y:S01]  /*165f0*/  LOP3.LUT R27, R40, 0xff, R27, 0x78, !PT ;  /* 0x000000ff281b7812 */ /* 0x000fe200078e781b */
[----:B------:R-:W1:Y:S01]  /*16600*/  POPC R41, R41 ;  /* 0x0000002900297309 */ /* 0x000e620000000000 */
[----:B------:R-:W-:-:S02]  /*16610*/  SHF.R.U32.HI R25, RZ, 0x4, R25 ;  /* 0x00000004ff197819 */ /* 0x000fc40000011619 */
[----:B------:R-:W-:Y:S02]  /*16620*/  LOP3.LUT R40, R27, 0xffffff, R23, 0x78, !PT ;  /* 0x00ffffff1b287812 */ /* 0x000fe400078e7817 */
[----:B------:R-:W-:Y:S02]  /*16630*/  LOP3.LUT R25, R25, 0xf, RZ, 0xc0, !PT ;  /* 0x0000000f19197812 */ /* 0x000fe400078ec0ff */
[----:B------:R-:W-:Y:S02]  /*16640*/  LOP3.LUT R24, R24, 0xe4, RZ, 0x3c, !PT ;  /* 0x000000e418187812 */ /* 0x000fe400078e3cff */
[----:B------:R-:W-:Y:S01]  /*16650*/  LOP3.LUT R38, R38, 0x6c, RZ, 0x3c, !PT ;  /* 0x0000006c26267812 */ /* 0x000fe200078e3cff */
[----:B------:R-:W-:Y:S01]  /*16660*/  IMAD R25, R28, 0x10, R25 ;  /* 0x000000101c197824 */ /* 0x000fe200078e0219 */
[----:B------:R-:W-:Y:S02]  /*16670*/  LOP3.LUT R24, R24, 0xf4, RZ, 0xc0, !PT ;  /* 0x000000f418187812 */ /* 0x000fe400078ec0ff */
[----:B-1----:R-:W-:-:S02]  /*16680*/  IADD3 R22, PT, PT, R42, R22, R41 ;  /* 0x000000162a167210 */ /* 0x002fc40007ffe029 */
[----:B------:R-:W-:Y:S02]  /*16690*/  LOP3.LUT R41, R38, 0xff, RZ, 0xc0, !PT ;  /* 0x000000ff26297812 */ /* 0x000fe400078ec0ff */
[----:B------:R-:W-:Y:S01]  /*166a0*/  POPC R24, R24 ;  /* 0x0000001800187309 */ /* 0x000fe20000000000 */
[--C-:B------:R-:W-:Y:S02]  /*166b0*/  SHF.R.U32.HI R38, RZ, 0x10, R21.reuse ;  /* 0x00000010ff267819 */ /* 0x100fe40000011615 */
[----:B------:R-:W-:Y:S02]  /*166c0*/  SHF.L.U64.HI R21, R20, 0x8, R21 ;  /* 0x0000000814157819 */ /* 0x000fe40000010215 */
[----:B------:R-:W-:-:S04]  /*166d0*/  LOP3.LUT R20, R12, 0xffff, RZ, 0xc0, !PT ;  /* 0x0000ffff0c147812 */ /* 0x000fc800078ec0ff */
[----:B------:R-:W-:Y:S01]  /*166e0*/  SHF.R.U32.HI R20, RZ, 0x4, R20 ;  /* 0x00000004ff147819 */ /* 0x000fe20000011614 */
[C---:B0-----:R-:W-:Y:S01]  /*166f0*/  IMAD.U32 R42, R34.reuse, 0x10000, RZ ;  /* 0x00010000222a7824 */ /* 0x041fe200078e00ff */
[----:B------:R-:W-:Y:S02]  /*16700*/  SHF.L.U64.HI R23, R34, 0x10, R35 ;  /* 0x0000001022177819 */ /* 0x000fe40000010223 */
[----:B------:R-:W-:Y:S02]  /*16710*/  LOP3.LUT R34, R3, 0x2e, RZ, 0x3c, !PT ;  /* 0x0000002e03227812 */ /* 0x000fe400078e3cff */
[----:B------:R-:W-:Y:S01]  /*16720*/  LOP3.LUT R26, R42, R39, RZ, 0x3c, !PT ;  /* 0x000000272a1a7212 */ /* 0x000fe200078e3cff */
[----:B------:R-:W-:Y:S01]  /*16730*/  POPC R3, R41 ;  /* 0x0000002900037309 */ /* 0x000fe20000000000 */
[----:B------:R-:W-:Y:S02]  /*16740*/  LOP3.LUT R27, R23, R40, RZ, 0x3c, !PT ;  /* 0x00000028171b7212 */ /* 0x000fe400078e3cff */
[----:B------:R-:W-:-:S02]  /*16750*/  LOP3.LUT R40, R40, 0xffff, R21, 0x78, !PT ;  /* 0x0000ffff28287812 */ /* 0x000fc400078e7815 */
[----:B------:R-:W-:Y:S02]  /*16760*/  SHF.R.U64 R26, R26, 0x10, R27 ;  /* 0x000000101a1a7819 */ /* 0x000fe4000000121b */
[----:B------:R-:W-:Y:S01]  /*16770*/  LOP3.LUT R39, R38, 0xff0000ff, R39, 0x48, !PT ;  /* 0xff0000ff26277812 */ /* 0x000fe200078e4827 */
[----:B------:R-:W0:Y:S01]  /*16780*/  POPC R34, R34 ;  /* 0x0000002200227309 */ /* 0x000e220000000000 */
[----:B------:R-:W-:Y:S02]  /*16790*/  LOP3.LUT R26, R25, 0xff, R26, 0x48, !PT ;  /* 0x000000ff191a7812 */ /* 0x000fe400078e481a */
[----:B------:R-:W-:Y:S02]  /*167a0*/  LOP3.LUT R38, R40, 0xff0000, R21, 0x78, !PT ;  /* 0x00ff000028267812 */ /* 0x000fe400078e7815 */
[----:B------:R-:W-:Y:S02]  /*167b0*/  LEA R26, R26, UR5, 0x3 ;  /* 0x000000051a1a7c11 */ /* 0x000fe4000f8e18ff */
[----:B------:R-:W-:-:S02]  /*167c0*/  LOP3.LUT R38, R38, 0xff, R23, 0x78, !PT ;  /* 0x000000ff26267812 */ /* 0x000fc400078e7817 */
[----:B------:R-:W-:Y:S02]  /*167d0*/  LOP3.LUT R20, R20, 0xf, RZ, 0xc0, !PT ;  /* 0x0000000f14147812 */ /* 0x000fe400078ec0ff */
[----:B------:R-:W1:Y:S01]  /*167e0*/  LDS.64 R26, [R26] ;  /* 0x000000001a1a7984 */ /* 0x000e620000000a00 */
[----:B------:R-:W-:Y:S02]  /*167f0*/  LOP3.LUT R40, R17, 0x73, RZ, 0x3c, !PT ;  /* 0x0000007311287812 */ /* 0x000fe400078e3cff */
[----:B------:R-:W-:Y:S02]  /*16800*/  LOP3.LUT R23, R38, 0xffff00, R23, 0x78, !PT ;  /* 0x00ffff0026177812 */ /* 0x000fe400078e7817 */
[----:B0-----:R-:W-:-:S04]  /*16810*/  IADD3 R31, PT, PT, R31, 0x5, R34 ;  /* 0x000000051f1f7810 */ /* 0x001fc80007ffe022 */
[----:B------:R-:W-:-:S04]  /*16820*/  LOP3.LUT R31, R31, 0xff, RZ, 0xc0, !PT ;  /* 0x000000ff1f1f7812 */ /* 0x000fc800078ec0ff */
[----:B------:R-:W-:Y:S02]  /*16830*/  IADD3 R24, PT, PT, R24, R31, R3 ;  /* 0x0000001f18187210 */ /* 0x000fe40007ffe003 */
[----:B------:R-:W-:Y:S02]  /*16840*/  LOP3.LUT R3, R39, 0xff000000, R42, 0x78, !PT ;  /* 0xff00000027037812 */ /* 0x000fe400078e782a */
[----:B------:R0:W-:Y:S01]  /*16850*/  POPC R39, R40 ;  /* 0x0000002800277309 */ /* 0x0001e20000000000 */
[C---:B-1----:R-:W-:Y:S01]  /*16860*/  IMAD.SHL.U32 R31, R26.reuse, 0x1000000, RZ ;  /* 0x010000001a1f7824 */ /* 0x042fe200078e00ff */
[----:B------:R-:W-:-:S04]  /*16870*/  SHF.L.U64.HI R26, R26, 0x18, R27 ;  /* 0x000000181a1a7819 */ /* 0x000fc8000001021b */
[C---:B------:R-:W-:Y:S02]  /*16880*/  LOP3.LUT R21, R31.reuse, R3, RZ, 0x3c, !PT ;  /* 0x000000031f157212 */ /* 0x040fe400078e3cff */
[----:B------:R-:W-:Y:S02]  /*16890*/  LOP3.LUT R34, R26, R38, RZ, 0x3c, !PT ;  /* 0x000000261a227212 */ /* 0x000fe400078e3cff */
[----:B------:R-:W-:Y:S02]  /*168a0*/  LOP3.LUT R31, R31, 0xff, R27, 0xc8, !PT ;  /* 0x000000ff1f1f7812 */ /* 0x000fe400078ec81b */
[----:B------:R-:W-:Y:S01]  /*168b0*/  SHF.R.U64 R21, R21, 0x18, R34 ;  /* 0x0000001815157819 */ /* 0x000fe20000001222 */
[----:B------:R-:W-:Y:S01]  /*168c0*/  IMAD R34, R11, 0x10, R20 ;  /* 0x000000100b227824 */ /* 0x000fe200078e0214 */
[C---:B------:R-:W-:Y:S02]  /*168d0*/  LOP3.LUT R20, R25.reuse, 0x8, RZ, 0x3c, !PT ;  /* 0x0000000819147812 */ /* 0x040fe400078e3cff */
[----:B------:R-:W-:-:S02]  /*168e0*/  LOP3.LUT R25, R25, 0xda, RZ, 0x3c, !PT ;  /* 0x000000da19197812 */ /* 0x000fc400078e3cff */
[----:B------:R-:W-:Y:S02]  /*168f0*/  LOP3.LUT R21, R34, 0xff, R21, 0x48, !PT ;  /* 0x000000ff22157812 */ /* 0x000fe400078e4815 */
[----:B------:R-:W-:Y:S02]  /*16900*/  LOP3.LUT R41, R20, 0xff, RZ, 0xc0, !PT ;  /* 0x000000ff14297812 */ /* 0x000fe400078ec0ff */
[----:B------:R-:W-:Y:S02]  /*16910*/  LEA R21, R21, UR5, 0x3 ;  /* 0x0000000515157c11 */ /* 0x000fe4000f8e18ff */
[----:B0-----:R-:W-:Y:S02]  /*16920*/  LOP3.LUT R40, R25, 0xff, RZ, 0xc0, !PT ;  /* 0x000000ff19287812 */ /* 0x001fe400078ec0ff */
[----:B------:R-:W0:Y:S02]  /*16930*/  POPC R41, R41 ;  /* 0x0000002900297309 */ /* 0x000e240000000000 */
[----:B------:R-:W1:Y:S06]  /*16940*/  LDS.64 R20, [R21] ;  /* 0x0000000015147984 */ /* 0x000e6c0000000a00 */
[----:B------:R-:W-:Y:S01]  /*16950*/  POPC R40, R40 ;  /* 0x0000002800287309 */ /* 0x000fe20000000000 */
[----:B0-----:R-:W-:-:S02]  /*16960*/  IADD3 R22, PT, PT, R41, R22, R39 ;  /* 0x0000001629167210 */ /* 0x001fc40007ffe027 */
[----:B------:R-:W-:Y:S02]  /*16970*/  LOP3.LUT R39, R17, 0x53, RZ, 0x3c, !PT ;  /* 0x0000005311277812 */ /* 0x000fe400078e3cff */
[----:B------:R-:W-:-:S04]  /*16980*/  LOP3.LUT R17, R13, 0xffff, RZ, 0xc0, !PT ;  /* 0x0000ffff0d117812 */ /* 0x000fc800078ec0ff */
[----:B------:R-:W-:Y:S01]  /*16990*/  SHF.R.U32.HI R17, RZ, 0x4, R17 ;  /* 0x00000004ff117819 */ /* 0x000fe20000011611 */
[----:B------:R-:W0:Y:S03]  /*169a0*/  POPC R39, R39 ;  /* 0x0000002700277309 */ /* 0x000e260000000000 */
[----:B------:R-:W-:Y:S02]  /*169b0*/  LOP3.LUT R25, R17, 0xf, RZ, 0xc0, !PT ;  /* 0x0000000f11197812 */ /* 0x000fe400078ec0ff */
[----:B------:R-:W-:Y:S02]  /*169c0*/  LOP3.LUT R17, R23, 0xffff, R26, 0x78, !PT ;  /* 0x0000ffff17117812 */ /* 0x000fe400078e781a */
[----:B------:R-:W-:Y:S01]  /*169d0*/  LOP3.LUT R26, R26, 0xff0000, RZ, 0xc0, !PT ;  /* 0x00ff00001a1a7812 */ /* 0x000fe200078ec0ff */
[----:B------:R-:W-:Y:S01]  /*169e0*/  IMAD R38, R12, 0x10, R25 ;  /* 0x000000100c267824 */ /* 0x000fe200078e0219 */
[----:B0-----:R-:W-:-:S02]  /*169f0*/  IADD3 R23, PT, PT, R40, R24, R39 ;  /* 0x0000001828177210 */ /* 0x001fc40007ffe027 */
[----:B------:R-:W-:Y:S02]  /*16a00*/  LOP3.LUT R24, R34, 0x30, RZ, 0x3c, !PT ;  /* 0x0000003022187812 */ /* 0x000fe400078e3cff */
[----:B-1----:R-:W-:Y:S02]  /*16a10*/  LOP3.LUT R25, R20, R17, RZ, 0x3c, !PT ;  /* 0x0000001114197212 */ /* 0x002fe400078e3cff */
[----:B------:R-:W-:Y:S02]  /*16a20*/  LOP3.LUT R41, R24, 0xff, RZ, 0xc0, !PT ;  /* 0x000000ff18297812 */ /* 0x000fe400078ec0ff */
[C---:B------:R-:W-:Y:S02]  /*16a30*/  LOP3.LUT R25, R38.reuse, 0xff, R25, 0x48, !PT ;  /* 0x000000ff26197812 */ /* 0x040fe400078e4819 */
[----:B------:R-:W-:Y:S01]  /*16a40*/  LOP3.LUT R40, R38, 0xae, RZ, 0x3c, !PT ;  /* 0x000000ae26287812 */ /* 0x000fe200078e3cff */
[----:B------:R0:W-:Y:S01]  /*16a50*/  POPC R39, R41 ;  /* 0x0000002900277309 */ /* 0x0001e20000000000 */
[----:B------:R-:W-:-:S02]  /*16a60*/  LEA R25, R25, UR5, 0x3 ;  /* 0x0000000519197c11 */ /* 0x000fc4000f8e18ff */
[----:B------:R-:W-:Y:S02]  /*16a70*/  LOP3.LUT R40, R40, 0xff, RZ, 0xc0, !PT ;  /* 0x000000ff28287812 */ /* 0x000fe400078ec0ff */
[----:B------:R-:W-:Y:S02]  /*16a80*/  LOP3.LUT R34, R34, 0x3d, RZ, 0x3c, !PT ;  /* 0x0000003d22227812 */ /* 0x000fe400078e3cff */
[----:B------:R-:W1:Y:S01]  /*16a90*/  LDS.64 R24, [R25] ;  /* 0x0000000019187984 */ /* 0x000e620000000a00 */
[----:B------:R-:W-:Y:S01]  /*16aa0*/  LOP3.LUT R38, R38, 0xaf, RZ, 0x3c, !PT ;  /* 0x000000af26267812 */ /* 0x000fe200078e3cff */
[----:B------:R-:W2:Y:S01]  /*16ab0*/  POPC R40, R40 ;  /* 0x0000002800287309 */ /* 0x000ea20000000000 */
[----:B------:R-:W-:Y:S02]  /*16ac0*/  LOP3.LUT R42, R34, 0xff, RZ, 0xc0, !PT ;  /* 0x000000ff222a7812 */ /* 0x000fe400078ec0ff */
[----:B------:R-:W-:Y:S02]  /*16ad0*/  LOP3.LUT R43, R38, 0xff, RZ, 0xc0, !PT ;  /* 0x000000ff262b7812 */ /* 0x000fe400078ec0ff */
[----:B0-----:R-:W-:-:S02]  /*16ae0*/  LOP3.LUT R41, R26, 0xffffff00, R17, 0x78, !PT ;  /* 0xffffff001a297812 */ /* 0x001fc400078e7811 */
[----:B------:R-:W-:Y:S01]  /*16af0*/  LOP3.LUT R17, R14, 0xffff, RZ, 0xc0, !PT ;  /* 0x0000ffff0e117812 */ /* 0x000fe200078ec0ff */
[----:B------:R-:W-:Y:S01]  /*16b00*/  POPC R34, R42 ;  /* 0x0000002a00227309 */ /* 0x000fe20000000000 */
[----:B------:R-:W-:Y:S02]  /*16b10*/  LOP3.LUT R26, R41, 0xffff00, R20, 0x78, !PT ;  /* 0x00ffff00291a7812 */ /* 0x000fe400078e7814 */
[----:B------:R-:W-:Y:S02]  /*16b20*/  SHF.R.U32.HI R17, RZ, 0x4, R17 ;  /* 0x00000004ff117819 */ /* 0x000fe40000011611 */
[----:B--2---:R-:W-:-:S03]  /*16b30*/  IADD3 R39, PT, PT, R40, R22, R39 ;  /* 0x0000001628277210 */ /* 0x004fc60007ffe027 */
[----:B------:R-:W0:Y:S02]  /*16b40*/  POPC R38, R43 ;  /* 0x0000002b00267309 */ /* 0x000e240000000000 */
[----:B0-----:R-:W-:Y:S02]  /*16b50*/  IADD3 R34, PT, PT, R38, R23, R34 ;  /* 0x0000001726227210 */ /* 0x001fe40007ffe022 */
[----:B------:R-:W-:Y:S01]  /*16b60*/  LOP3.LUT R38, R17, 0xf, RZ, 0xc0, !PT ;  /* 0x0000000f11267812 */ /* 0x000fe200078ec0ff */
[C---:B-1----:R-:W-:Y:S01]  /*16b70*/  IMAD.SHL.U32 R40, R24.reuse, 0x100, RZ ;  /* 0x0000010018287824 */ /* 0x042fe200078e00ff */
[----:B------:R-:W-:-:S03]  /*16b80*/  SHF.R.U64 R24, R24, 0x10, R25 ;  /* 0x0000001018187819 */ /* 0x000fc60000001219 */
[----:B------:R-:W-:Y:S01]  /*16b90*/  IMAD R38, R13, 0x10, R38 ;  /* 0x000000100d267824 */ /* 0x000fe200078e0226 */
[----:B------:R-:W-:-:S04]  /*16ba0*/  LOP3.LUT R17, R40, R26, RZ, 0x3c, !PT ;  /* 0x0000001a28117212 */ /* 0x000fc800078e3cff */
[----:B------:R-:W-:-:S04]  /*16bb0*/  SHF.R.U32.HI R17, RZ, 0x8, R17 ;  /* 0x00000008ff117819 */ /* 0x000fc80000011611 */
[----:B------:R-:W-:-:S04]  /*16bc0*/  LOP3.LUT R17, R38, 0xff, R17, 0x48, !PT ;  /* 0x000000ff26117812 */ /* 0x000fc800078e4811 */
[----:B------:R-:W-:Y:S02]  /*16bd0*/  LEA R22, R17, UR5, 0x3 ;  /* 0x0000000511167c11 */ /* 0x000fe4000f8e18ff */
[----:B------:R-:W-:-:S04]  /*16be0*/  SHF.R.U32.HI R17, RZ, 0x10, R25 ;  /* 0x00000010ff117819 */ /* 0x000fc80000011619 */
[----:B------:R-:W0:Y:S01]  /*16bf0*/  LDS.64 R22, [R22] ;  /* 0x0000000016167984 */ /* 0x000e220000000a00 */
[----:B------:R-:W-:Y:S02]  /*16c00*/  LOP3.LUT R41, R40, 0xff0000, R17, 0xc8, !PT ;  /* 0x00ff000028297812 */ /* 0x000fe400078ec811 */
[----:B------:R-:W-:Y:S02]  /*16c10*/  SHF.R.U32.HI R40, RZ, 0x8, R35 ;  /* 0x00000008ff287819 */ /* 0x000fe40000011623 */
[----:B------:R-:W-:Y:S02]  /*16c20*/  LOP3.LUT R35, R41, 0xffff0000, R26, 0x78, !PT ;  /* 0xffff000029237812 */ /* 0x000fe400078e781a */
[----:B------:R-:W-:Y:S02]  /*16c30*/  LOP3.LUT R26, R15, 0xffff, RZ, 0xc0, !PT ;  /* 0x0000ffff0f1a7812 */ /* 0x000fe400078ec0ff */
[----:B------:R-:W-:Y:S02]  /*16c40*/  LOP3.LUT R40, R40, 0xffff, RZ, 0xc0, !PT ;  /* 0x0000ffff28287812 */ /* 0x000fe400078ec0ff */
[----:B------:R-:W-:-:S02]  /*16c50*/  SHF.R.U32.HI R26, RZ, 0x4, R26 ;  /* 0x00000004ff1a7819 */ /* 0x000fc4000001161a */
[----:B------:R-:W-:Y:S02]  /*16c60*/  LOP3.LUT R40, R40, 0xff, R3, 0x78, !PT ;  /* 0x000000ff28287812 */ /* 0x000fe400078e7803 */
[----:B------:R-:W-:Y:S02]  /*16c70*/  LOP3.LUT R41, R26, 0xf, RZ, 0xc0, !PT ;  /* 0x0000000f1a297812 */ /* 0x000fe400078ec0ff */
[----:B------:R-:W-:Y:S02]  /*16c80*/  LOP3.LUT R31, R31, 0xffff, R40, 0x78, !PT ;  /* 0x0000ffff1f1f7812 */ /* 0x000fe400078e7828 */
[----:B------:R-:W-:Y:S01]  /*16c90*/  SHF.R.U64 R3, R20, 0x18, R21 ;  /* 0x0000001814037819 */ /* 0x000fe20000001215 */
[----:B------:R-:W-:Y:S01]  /*16ca0*/  IMAD R26, R14, 0x10, R41 ;  /* 0x000000100e1a7824 */ /* 0x000fe200078e0229 */
[----:B------:R-:W-:Y:S02]  /*16cb0*/  LOP3.LUT R40, R31, 0xffff00, R27, 0x78, !PT ;  /* 0x00ffff001f287812 */ /* 0x000fe400078e781b */
[----:B------:R-:W-:-:S02]  /*16cc0*/  LOP3.LUT R27, R3, 0xffff, RZ, 0xc0, !PT ;  /* 0x0000ffff031b7812 */ /* 0x000fc400078ec0ff */
[----:B------:R-:W-:Y:S02]  /*16cd0*/  LOP3.LUT R31, R38, 0xaa, RZ, 0x3c, !PT ;  /* 0x000000aa261f7812 */ /* 0x000fe400078e3cff */
[----:B------:R-:W-:Y:S02]  /*16ce0*/  LOP3.LUT R40, R27, 0xffffff, R40, 0x78, !PT ;  /* 0x00ffffff1b287812 */ /* 0x000fe400078e7828 */
[----:B------:R-:W-:Y:S02]  /*16cf0*/  LOP3.LUT R27, R26, 0xea, RZ, 0x3c, !PT ;  /* 0x000000ea1a1b7812 */ /* 0x000fe400078e3cff */
[----:B------:R-:W-:Y:S02]  /*16d00*/  LOP3.LUT R38, R38, 0xea, RZ, 0x3c, !PT ;  /* 0x000000ea26267812 */ /* 0x000fe400078e3cff */
[----:B------:R-:W-:-:S06]  /*16d10*/  LOP3.LUT R27, R27, 0xff, RZ, 0xc0, !PT ;  /* 0x000000ff1b1b7812 */ /* 0x000fcc00078ec0ff */
[----:B------:R-:W-:Y:S01]  /*16d20*/  POPC R27, R27 ;  /* 0x0000001b001b7309 */ /* 0x000fe20000000000 */
[----:B0-----:R-:W-:-:S05]  /*16d30*/  IMAD.U32 R42, R22, 0x10000, RZ ;  /* 0x00010000162a7824 */ /* 0x001fca00078e00ff */
[----:B------:R-:W-:-:S04]  /*16d40*/  LOP3.LUT R42, R42, R35, RZ, 0x3c, !PT ;  /* 0x000000232a2a7212 */ /* 0x000fc800078e3cff */
[----:B------:R-:W-:Y:S02]  /*16d50*/  SHF.R.U32.HI R41, RZ, 0x10, R42 ;  /* 0x00000010ff297819 */ /* 0x000fe4000001162a */
[----:B------:R-:W-:Y:S02]  /*16d60*/  LOP3.LUT R42, R31, 0xff, RZ, 0xc0, !PT ;  /* 0x000000ff1f2a7812 */ /* 0x000fe400078ec0ff */
[----:B------:R-:W-:Y:S02]  /*16d70*/  LOP3.LUT R41, R26, 0xff, R41, 0x48, !PT ;  /* 0x000000ff1a297812 */ /* 0x000fe400078e4829 */
[----:B------:R-:W-:Y:S02]  /*16d80*/  LOP3.LUT R31, R40, 0xffff0000, R3, 0x78, !PT ;  /* 0xffff0000281f7812 */ /* 0x000fe400078e7803 */
[----:B------:R-:W-:Y:S01]  /*16d90*/  LEA R41, R41, UR5, 0x3 ;  /* 0x0000000529297c11 */ /* 0x000fe2000f8e18ff */
[----:B------:R-:W0:Y:S01]  /*16da0*/  POPC R40, R42 ;  /* 0x0000002a00287309 */ /* 0x000e220000000000 */
[----:B------:R-:W-:-:S02]  /*16db0*/  SHF.R.U32.HI R3, RZ, 0x2, R36 ;  /* 0x00000002ff037819 */ /* 0x000fc40000011624 */
[--C-:B------:R-:W-:Y:S01]  /*16dc0*/  LOP3.LUT R31, R31, 0xff, R24.reuse, 0x78, !PT ;  /* 0x000000ff1f1f7812 */ /* 0x100fe200078e7818 */
[----:B------:R-:W1:Y:S01]  /*16dd0*/  LDS.64 R20, [R41] ;  /* 0x0000000029147984 */ /* 0x000e620000000a00 */
[----:B------:R-:W-:Y:S01]  /*16de0*/  LOP3.LUT R3, R3, R36, RZ, 0x3c, !PT ;  /* 0x0000002403037212 */ /* 0x000fe200078e3cff */
[----:B------:R-:W-:Y:S01]  /*16df0*/  IMAD.SHL.U32 R36, R4, 0x10, RZ ;  /* 0x0000001004247824 */ /* 0x000fe200078e00ff */
[----:B------:R-:W-:-:S03]  /*16e00*/  LOP3.LUT R31, R31, 0xffff00, R24, 0x78, !PT ;  /* 0x00ffff001f1f7812 */ /* 0x000fc600078e7818 */
[----:B------:R-:W-:Y:S01]  /*16e10*/  IMAD.SHL.U32 R25, R3, 0x2, RZ ;  /* 0x0000000203197824 */ /* 0x000fe200078e00ff */
[----:B------:R-:W-:Y:S02]  /*16e20*/  LOP3.LUT R31, R31, 0xff000000, R24, 0x78, !PT ;  /* 0xff0000001f1f7812 */ /* 0x000fe400078e7818 */
[----:B------:R-:W-:Y:S02]  /*16e30*/  SHF.R.U64 R24, R22, 0x8, R23 ;  /* 0x0000000816187819 */ /* 0x000fe40000001217 */
[----:B------:R-:W-:Y:S02]  /*16e40*/  LOP3.LUT R36, R4, R36, R25, 0x96, !PT ;  /* 0x0000002404247212 */ /* 0x000fe400078e9619 */
[----:B------:R-:W-:Y:S02]  /*16e50*/  LOP3.LUT R25, R16, 0xffff, RZ, 0xc0, !PT ;  /* 0x0000ffff10197812 */ /* 0x000fe400078ec0ff */
[----:B------:R-:W-:Y:S02]  /*16e60*/  LOP3.LUT R3, R36, R3, RZ, 0x3c, !PT ;  /* 0x0000000324037212 */ /* 0x000fe400078e3cff */
[----:B------:R-:W-:-:S02]  /*16e70*/  SHF.R.U32.HI R25, RZ, 0x4, R25 ;  /* 0x00000004ff197819 */ /* 0x000fc40000011619 */
[----:B0-----:R-:W-:Y:S02]  /*16e80*/  IADD3 R22, PT, PT, R27, R39, R40 ;  /* 0x000000271b167210 */ /* 0x001fe40007ffe028 */
[----:B------:R-:W-:Y:S02]  /*16e90*/  LOP3.LUT R36, R25, 0xf, RZ, 0xc0, !PT ;  /* 0x0000000f19247812 */ /* 0x000fe400078ec0ff */
[----:B------:R-:W-:Y:S01]  /*16ea0*/  LOP3.LUT R25, R31, 0xffff, R24, 0x78, !PT ;  /* 0x0000ffff1f197812 */ /* 0x000fe200078e7818 */
[----:B------:R-:W-:Y:S01]  /*16eb0*/  VIADD R31, R37, 0x587c5 ;  /* 0x000587c5251f7836 */ /* 0x000fe20000000000 */
[----:B------:R-:W-:Y:S01]  /*16ec0*/  LOP3.LUT R39, R38, 0xff, RZ, 0xc0, !PT ;  /* 0x000000ff26277812 */ /* 0x000fe200078ec0ff */
[----:B------:R-:W-:Y:S01]  /*16ed0*/  IMAD R36, R15, 0x10, R36 ;  /* 0x000000100f247824 */ /* 0x000fe200078e0224 */
[----:B------:R-:W-:Y:S01]  /*16ee0*/  LOP3.LUT R40, R26, 0xfe, RZ, 0x3c, !PT ;  /* 0x000000fe1a287812 */ /* 0x000fe200078e3cff */
[----:B------:R-:W-:Y:S01]  /*16ef0*/  IMAD.IADD R38, R3, 0x1, R31 ;  /* 0x0000000103267824 */ /* 0x000fe200078e021f */
[----:B------:R-:W-:-:S02]  /*16f00*/  LOP3.LUT R24, R24, 0xffff0000, RZ, 0xc0, !PT ;  /* 0xffff000018187812 */ /* 0x000fc400078ec0ff */
[----:B------:R-:W-:Y:S01]  /*16f10*/  LOP3.LUT R40, R40, 0xff, RZ, 0xc0, !PT ;  /* 0x000000ff28287812 */ /* 0x000fe200078ec0ff */
[----:B------:R-:W-:Y:S01]  /*16f20*/  POPC R39, R39 ;  /* 0x0000002700277309 */ /* 0x000fe20000000000 */
[----:B------:R-:W-:-:S04]  /*16f30*/  SHF.R.U32.HI R23, RZ, 0x8, R23 ;  /* 0x00000008ff177819 */ /* 0x000fc80000011617 */
[----:B------:R-:W-:Y:S02]  /*16f40*/  LOP3.LUT R23, R23, 0xffff, RZ, 0xc0, !PT ;  /* 0x0000ffff17177812 */ /* 0x000fe400078ec0ff */
[----:B-1----:R-:W-:Y:S01]  /*16f50*/  LOP3.LUT R27, R20, R25, RZ, 0x3c, !PT ;  /* 0x00000019141b7212 */ /* 0x002fe200078e3cff */
[----:B------:R-:W0:Y:S03]  /*16f60*/  POPC R40, R40 ;  /* 0x0000002800287309 */ /* 0x000e260000000000 */
[----:B------:R-:W-:-:S04]  /*16f70*/  LOP3.LUT R26, R36, 0xff, R27, 0x48, !PT ;  /* 0x000000ff241a7812 */ /* 0x000fc800078e481b */
[----:B------:R-:W-:Y:S02]  /*16f80*/  LEA R27, R26, UR5, 0x3 ;  /* 0x000000051a1b7c11 */ /* 0x000fe4000f8e18ff */
[----:B------:R-:W-:-:S05]  /*16f90*/  SHF.R.U32.HI R26, RZ, 0x1, R38 ;  /* 0x00000001ff1a7819 */ /* 0x000fca0000011626 */
[----:B------:R-:W-:Y:S02]  /*16fa0*/  IMAD.HI.U32 R41, R26, -0x7bdef7bd, RZ ;  /* 0x842108431a297827 */ /* 0x000fe400078e00ff */
[----:B------:R-:W1:Y:S03]  /*16fb0*/  LDS.64 R26, [R27] ;  /* 0x000000001b1a7984 */ /* 0x000e660000000a00 */
[----:B------:R-:W-:-:S05]  /*16fc0*/  SHF.R.U32.HI R41, RZ, 0x4, R41 ;  /* 0x00000004ff297819 */ /* 0x000fca0000011629 */
[----:B------:R-:W-:Y:S01]  /*16fd0*/  IMAD R41, R41, -0x3e, R38 ;  /* 0xffffffc229297824 */ /* 0x000fe200078e0226 */
[----:B0-----:R-:W-:Y:S02]  /*16fe0*/  IADD3 R38, PT, PT, R40, R34, R39 ;  /* 0x0000002228267210 */ /* 0x001fe40007ffe027 */
[----:B------:R-:W-:Y:S02]  /*16ff0*/  LOP3.LUT R40, R17, 0xff, RZ, 0xc0, !PT ;  /* 0x000000ff11287812 */ /* 0x000fe400078ec0ff */
[C---:B------:R-:W-:Y:S02]  /*17000*/  ISETP.GE.U32.AND P1, PT, R41.reuse, 0x23, PT ;  /* 0x000000232900780c */ /* 0x040fe40003f26070 */
[----:B------:R-:W-:Y:S02]  /*17010*/  ISETP.GE.U32.AND P0, PT, R41, 0xa, PT ;  /* 0x0000000a2900780c */ /* 0x000fe40003f06070 */
[----:B------:R-:W-:Y:S02]  /*17020*/  SEL R34, R30, 0x3d, !P1 ;  /* 0x0000003d1e227807 */ /* 0x000fe40004800000 */
[----:B------:R-:W-:-:S02]  /*17030*/  LOP3.LUT R40, R40, 0xff000000, R35, 0x78, !PT ;  /* 0xff00000028287812 */ /* 0x000fc400078e7823 */
[----:B------:R-:W-:Y:S02]  /*17040*/  SEL R34, R34, 0x30, P0 ;  /* 0x0000003022227807 */ /* 0x000fe40000000000 */
[----:B------:R-:W-:Y:S02]  /*17050*/  LOP3.LUT R17, R33, 0xffff, RZ, 0xc0, !PT ;  /* 0x0000ffff21117812 */ /* 0x000fe400078ec0ff */
[----:B------:R-:W-:Y:S01]  /*17060*/  LOP3.LUT R23, R23, 0xff0000ff, R40, 0x78, !PT ;  /* 0xff0000ff17177812 */ /* 0x000fe200078e7828 */
[----:B------:R-:W-:Y:S01]  /*17070*/  IMAD.IADD R34, R41, 0x1, R34 ;  /* 0x0000000129227824 */ /* 0x000fe200078e0222 */
[----:B------:R-:W-:Y:S02]  /*17080*/  LOP3.LUT R41, R24, 0xffffff00, R25, 0x78, !PT ;  /* 0xffffff0018297812 */ /* 0x000fe400078e7819 */
[----:B------:R-:W-:Y:S02]  /*17090*/  SHF.R.U32.HI R17, RZ, 0x4, R17 ;  /* 0x00000004ff117819 */ /* 0x000fe40000011611 */
[----:B------:R-:W-:-:S02]  /*170a0*/  LOP3.LUT R24, R34, 0xffff, RZ, 0xc0, !PT ;  /* 0x0000ffff22187812 */ /* 0x000fc400078ec0ff */
[----:B------:R-:W-:Y:S02]  /*170b0*/  LOP3.LUT R41, R41, 0xffffff00, R20, 0x78, !PT ;  /* 0xffffff0029297812 */ /* 0x000fe400078e7814 */
[----:B------:R-:W-:Y:S02]  /*170c0*/  SHF.R.U32.HI R24, RZ, 0x4, R24 ;  /* 0x00000004ff187819 */ /* 0x000fe40000011618 */
[----:B------:R-:W-:Y:S02]  /*170d0*/  LOP3.LUT R40, R23, 0xffffff, R21, 0x78, !PT ;  /* 0x00ffffff17287812 */ /* 0x000fe400078e7815 */
[----:B------:R-:W-:Y:S01]  /*170e0*/  LOP3.LUT R39, R24, 0xf, RZ, 0xc0, !PT ;  /* 0x0000000f18277812 */ /* 0x000fe200078ec0ff */
[C---:B-1----:R-:W-:Y:S01]  /*170f0*/  IMAD.SHL.U32 R20, R26.reuse, 0x100, RZ ;  /* 0x000001001a147824 */ /* 0x042fe200078e00ff */
[----:B------:R-:W-:Y:S02]  /*17100*/  LOP3.LUT R17, R17, 0xf, RZ, 0xc0, !PT ;  /* 0x0000000f11117812 */ /* 0x000fe400078ec0ff */
[----:B------:R-:W-:Y:S01]  /*17110*/  SHF.L.U64.HI R23, R26, 0x8, R27 ;  /* 0x000000081a177819 */ /* 0x000fe2000001021b */
[----:B------:R-:W-:Y:S01]  /*17120*/  IMAD R39, R16, 0x10, R39 ;  /* 0x0000001010277824 */ /* 0x000fe200078e0227 */
[----:B------:R-:W-:Y:S01]  /*17130*/  LOP3.LUT R24, R20, 0xffff, R41, 0x48, !PT ;  /* 0x0000ffff14187812 */ /* 0x000fe200078e4829 */
[----:B------:R-:W-:Y:S01]  /*17140*/  IMAD R17, R34, 0x10, R17 ;  /* 0x0000001022117824 */ /* 0x000fe200078e0211 */
[----:B------:R-:W-:-:S02]  /*17150*/  LOP3.LUT R41, R41, 0xffff0000, R20, 0x78, !PT ;  /* 0xffff000029297812 */ /* 0x000fc400078e7814 */
[----:B------:R-:W-:Y:S02]  /*17160*/  SHF.R.U32.HI R24, RZ, 0x8, R24 ;  /* 0x00000008ff187819 */ /* 0x000fe40000011618 */
[----:B------:R-:W-:Y:S02]  /*17170*/  SHF.R.U32.HI R26, RZ, 0x10, R27 ;  /* 0x00000010ff1a7819 */ /* 0x000fe4000001161b */
[C---:B------:R-:W-:Y:S02]  /*17180*/  LOP3.LUT R24, R39.reuse, 0xff, R24, 0x48, !PT ;  /* 0x000000ff27187812 */ /* 0x040fe400078e4818 */
[----:B------:R-:W-:Y:S02]  /*17190*/  LOP3.LUT R27, R26, 0xff0000ff, R41, 0x48, !PT ;  /* 0xff0000ff1a1b7812 */ /* 0x000fe400078e4829 */
[----:B------:R-:W-:Y:S02]  /*171a0*/  LEA R24, R24, UR5, 0x3 ;  /* 0x0000000518187c11 */ /* 0x000fe4000f8e18ff */
[----:B------:R-:W-:-:S04]  /*171b0*/  LOP3.LUT R39, R39, 0xab, RZ, 0x3c, !PT ;  /* 0x000000ab27277812 */ /* 0x000fc800078e3cff */
[----:B------:R-:W0:Y:S01]  /*171c0*/  LDS.64 R24, [R24] ;  /* 0x0000000018187984 */ /* 0x000e220000000a00 */
[----:B------:R-:W-:-:S06]  /*171d0*/  LOP3.LUT R39, R39, 0xff, RZ, 0xc0, !PT ;  /* 0x000000ff27277812 */ /* 0x000fcc00078ec0ff */
[----:B------:R-:W-:Y:S01]  /*171e0*/  POPC R39, R39 ;  /* 0x0000002700277309 */ /* 0x000fe20000000000 */
[C---:B0-----:R-:W-:Y:S01]  /*171f0*/  IMAD.U32 R42, R24.reuse, 0x10000, RZ ;  /* 0x00010000182a7824 */ /* 0x041fe200078e00ff */
[----:B------:R-:W-:Y:S02]  /*17200*/  SHF.L.U64.HI R35, R24, 0x10, R25 ;  /* 0x0000001018237819 */ /* 0x000fe40000010219 */
[----:B------:R-:W-:Y:S02]  /*17210*/  LOP3.LUT R24, R40, 0xffff, R23, 0x78, !PT ;  /* 0x0000ffff28187812 */ /* 0x000fe400078e7817 */
[----:B------:R-:W-:Y:S02]  /*17220*/  LOP3.LUT R20, R42, R41, RZ, 0x3c, !PT ;  /* 0x000000292a147212 */ /* 0x000fe400078e3cff */
[----:B------:R-:W-:Y:S02]  /*17230*/  LOP3.LUT R21, R35, R40, RZ, 0x3c, !PT ;  /* 0x0000002823157212 */ /* 0x000fe400078e3cff */
[----:B------:R-:W-:-:S02]  /*17240*/  SHF.R.U32.HI R26, RZ, 0x8, R25 ;  /* 0x00000008ff1a7819 */ /* 0x000fc40000011619 */
[----:B------:R-:W-:Y:S02]  /*17250*/  SHF.R.U64 R20, R20, 0x10, R21 ;  /* 0x0000001014147819 */ /* 0x000fe40000001215 */
[----:B------:R-:W-:Y:S02]  /*17260*/  LOP3.LUT R24, R24, 0xff0000, R23, 0x78, !PT ;  /* 0x00ff000018187812 */ /* 0x000fe400078e7817 */
[----:B------:R-:W-:Y:S02]  /*17270*/  LOP3.LUT R20, R17, 0xff, R20, 0x48, !PT ;  /* 0x000000ff11147812 */ /* 0x000fe400078e4814 */
[----:B------:R-:W-:Y:S02]  /*17280*/  LOP3.LUT R27, R27, 0xff000000, R42, 0x78, !PT ;  /* 0xff0000001b1b7812 */ /* 0x000fe400078e782a */
[----:B------:R-:W-:Y:S02]  /*17290*/  LEA R20, R20, UR5, 0x3 ;  /* 0x0000000514147c11 */ /* 0x000fe4000f8e18ff */
[----:B------:R-:W-:-:S02]  /*172a0*/  LOP3.LUT R26, R26, 0xffff, RZ, 0xc0, !PT ;  /* 0x0000ffff1a1a7812 */ /* 0x000fc400078ec0ff */
[----:B------:R-:W-:Y:S02]  /*172b0*/  LOP3.LUT R25, R24, 0xff, R35, 0x78, !PT ;  /* 0x000000ff18197812 */ /* 0x000fe400078e7823 */
[----:B------:R-:W0:Y:S01]  /*172c0*/  LDS.64 R20, [R20] ;  /* 0x0000000014147984 */ /* 0x000e220000000a00 */
[----:B------:R-:W-:Y:S01]  /*172d0*/  LOP3.LUT R26, R26, 0xff, R27, 0x78, !PT ;  /* 0x000000ff1a1a7812 */ /* 0x000fe200078e781b */
[C---:B0-----:R-:W-:Y:S01]  /*172e0*/  IMAD.SHL.U32 R23, R20.reuse, 0x1000000, RZ ;  /* 0x0100000014177824 */ /* 0x041fe200078e00ff */
[----:B------:R-:W-:Y:S02]  /*172f0*/  SHF.L.U64.HI R40, R20, 0x18, R21 ;  /* 0x0000001814287819 */ /* 0x000fe40000010215 */
[----:B------:R-:W-:Y:S02]  /*17300*/  LOP3.LUT R41, R21, 0xffff00, RZ, 0xc0, !PT ;  /* 0x00ffff0015297812 */ /* 0x000fe400078ec0ff */
[----:B------:R-:W-:Y:S02]  /*17310*/  LOP3.LUT R27, R23, R27, RZ, 0x3c, !PT ;  /* 0x0000001b171b7212 */ /* 0x000fe400078e3cff */
[----:B------:R-:W-:-:S02]  /*17320*/  LOP3.LUT R20, R40, R25, RZ, 0x3c, !PT ;  /* 0x0000001928147212 */ /* 0x000fc400078e3cff */
[----:B------:R-:W-:Y:S02]  /*17330*/  LOP3.LUT R42, R23, 0xff, R21, 0xc8, !PT ;  /* 0x000000ff172a7812 */ /* 0x000fe400078ec815 */
[----:B------:R-:W-:Y:S01]  /*17340*/  SHF.R.U64 R27, R27, 0x18, R20 ;  /* 0x000000181b1b7819 */ /* 0x000fe20000001214 */
[----:B------:R-:W-:Y:S01]  /*17350*/  IMAD.SHL.U32 R20, R33, 0x10, RZ ;  /* 0x0000001021147824 */ /* 0x000fe200078e00ff */
[----:B------:R-:W-:Y:S02]  /*17360*/  LOP3.LUT R26, R41, R42, R26, 0x96, !PT ;  /* 0x0000002a291a7212 */ /* 0x000fe400078e961a */
[----:B------:R-:W-:Y:S02]  /*17370*/  LOP3.LUT R41, R25, 0xffff00, R35, 0x78, !PT ;  /* 0x00ffff0019297812 */ /* 0x000fe400078e7823 */
[C---:B------:R-:W-:Y:S02]  /*17380*/  LOP3.LUT R21, R20.reuse, 0xff, R27, 0x48, !PT ;  /* 0x000000ff14157812 */ /* 0x040fe400078e481b */
[----:B------:R-:W-:-:S02]  /*17390*/  LOP3.LUT R23, R20, 0x41, RZ, 0x3c, !PT ;  /* 0x0000004114177812 */ /* 0x000fc400078e3cff */
[----:B------:R-:W-:Y:S02]  /*173a0*/  LEA R21, R21, UR5, 0x3 ;  /* 0x0000000515157c11 */ /* 0x000fe4000f8e18ff */
[----:B------:R-:W-:Y:S02]  /*173b0*/  LOP3.LUT R24, R23, 0xf1, RZ, 0xc0, !PT ;  /* 0x000000f117187812 */ /* 0x000fe400078ec0ff */
[----:B------:R-:W-:Y:S02]  /*173c0*/  LOP3.LUT R23, R20, 0x63, RZ, 0x3c, !PT ;  /* 0x0000006314177812 */ /* 0x000fe400078e3cff */
[----:B------:R-:W0:Y:S01]  /*173d0*/  LDS.64 R20, [R21] ;  /* 0x0000000015147984 */ /* 0x000e220000000a00 */
[----:B------:R-:W-:Y:S01]  /*173e0*/  LOP3.LUT R27, R36, 0xaa, RZ, 0x3c, !PT ;  /* 0x000000aa241b7812 */ /* 0x000fe200078e3cff */
[----:B------:R-:W-:Y:S01]  /*173f0*/  POPC R24, R24 ;  /* 0x0000001800187309 */ /* 0x000fe20000000000 */
[----:B------:R-:W-:Y:S02]  /*17400*/  LOP3.LUT R25, R17, 0xc6, RZ, 0x3c, !PT ;  /* 0x000000c611197812 */ /* 0x000fe400078e3cff */
[----:B------:R-:W-:-:S02]  /*17410*/  LOP3.LUT R27, R27, 0xff, RZ, 0xc0, !PT ;  /* 0x000000ff1b1b7812 */ /* 0x000fc400078ec0ff */
[----:B------:R-:W-:Y:S02]  /*17420*/  LOP3.LUT R36, R36, 0xaf, RZ, 0x3c, !PT ;  /* 0x000000af24247812 */ /* 0x000fe400078e3cff */
[----:B------:R-:W-:Y:S02]  /*17430*/  LOP3.LUT R25, R25, 0xff, RZ, 0xc0, !PT ;  /* 0x000000ff19197812 */ /* 0x000fe400078ec0ff */
[--C-:B------:R-:W-:Y:S01]  /*17440*/  LOP3.LUT R41, R41, 0xffff, R40.reuse, 0x78, !PT ;  /* 0x0000ffff29297812 */ /* 0x100fe200078e7828 */
[----:B------:R-:W-:Y:S01]  /*17450*/  POPC R27, R27 ;  /* 0x0000001b001b7309 */ /* 0x000fe20000000000 */
[----:B------:R-:W-:Y:S02]  /*17460*/  LOP3.LUT R36, R36, 0xff, RZ, 0xc0, !PT ;  /* 0x000000ff24247812 */ /* 0x000fe400078ec0ff */
[----:B------:R-:W-:Y:S02]  /*17470*/  LOP3.LUT R41, R41, 0xff0000, R40, 0x78, !PT ;  /* 0x00ff000029297812 */ /* 0x000fe400078e7828 */
[----:B------:R-:W-:-:S02]  /*17480*/  LOP3.LUT R17, R17, 0xce, RZ, 0x3c, !PT ;  /* 0x000000ce11117812 */ /* 0x000fc400078e3cff */
[----:B------:R-:W-:Y:S01]  /*17490*/  LOP3.LUT R23, R23, 0xf3, RZ, 0xc0, !PT ;  /* 0x000000f317177812 */ /* 0x000fe200078ec0ff */
[----:B------:R1:W2:Y:S08]  /*174a0*/  POPC R35, R36 ;  /* 0x0000002400237309 */ /* 0x0002b00000000000 */
[----:B------:R-:W3:Y:S01]  /*174b0*/  POPC R25, R25 ;  /* 0x0000001900197309 */ /* 0x000ee20000000000 */
[----:B-1----:R-:W-:-:S02]  /*174c0*/  LOP3.LUT R36, R17, 0xff, RZ, 0xc0, !PT ;  /* 0x000000ff11247812 */ /* 0x002fc400078ec0ff */
[----:B--2---:R-:W-:-:S05]  /*174d0*/  IADD3 R35, PT, PT, R39, R38, R35 ;  /* 0x0000002627237210 */ /* 0x004fca0007ffe023 */
[----:B------:R-:W-:Y:S01]  /*174e0*/  POPC R23, R23 ;  /* 0x0000001700177309 */ /* 0x000fe20000000000 */
[----:B0-----:R-:W-:Y:S02]  /*174f0*/  LOP3.LUT R41, R41, 0xff, R20, 0x78, !PT ;  /* 0x000000ff29297812 */ /* 0x001fe400078e7814 */
[----:B------:R-:W-:Y:S02]  /*17500*/  SHF.R.U64 R17, R20, 0x18, R21 ;  /* 0x0000001814117819 */ /* 0x000fe40000001215 */
[----:B------:R-:W-:-:S03]  /*17510*/  LOP3.LUT R40, R41, 0x9b, RZ, 0x3c, !PT ;  /* 0x0000009b29287812 */ /* 0x000fc600078e3cff */
[----:B------:R-:W0:Y:S01]  /*17520*/  POPC R36, R36 ;  /* 0x0000002400247309 */ /* 0x000e220000000000 */
[C---:B------:R-:W-:Y:S02]  /*17530*/  LOP3.LUT R20, R41.reuse, 0xffff00, R20, 0x78, !PT ;  /* 0x00ffff0029147812 */ /* 0x040fe400078e7814 */
[----:B------:R-:W-:Y:S02]  /*17540*/  LOP3.LUT R21, R41, 0x93, RZ, 0x3c, !PT ;  /* 0x0000009329157812 */ /* 0x000fe400078e3cff */
[----:B------:R-:W-:Y:S02]  /*17550*/  LOP3.LUT R41, R40, 0xff, RZ, 0xc0, !PT ;  /* 0x000000ff28297812 */ /* 0x000fe400078ec0ff */
[----:B------:R-:W-:Y:S02]  /*17560*/  LOP3.LUT R26, R26, 0xffff, R17, 0x78, !PT ;  /* 0x0000ffff1a1a7812 */ /* 0x000fe400078e7811 */
[----:B------:R-:W-:Y:S02]  /*17570*/  IADD3 R40, PT, PT, R39, R22, R27 ;  /* 0x0000001627287210 */ /* 0x000fe40007ffe01b */
[----:B------:R-:W-:Y:S01]  /*17580*/  SHF.R.U32.HI R42, RZ, 0x8, R20 ;  /* 0x00000008ff2a7819 */ /* 0x000fe20000011614 */
[----:B------:R1:W-:Y:S01]  /*17590*/  POPC R22, R41 ;  /* 0x0000002900167309 */ /* 0x0003e20000000000 */
[----:B------:R-:W-:-:S02]  /*175a0*/  LOP3.LUT R39, R26, 0xca, RZ, 0x3c, !PT ;  /* 0x000000ca1a277812 */ /* 0x000fc400078e3cff */
[----:B---3--:R-:W-:Y:S02]  /*175b0*/  IADD3 R38, PT, PT, R24, R40, R25 ;  /* 0x0000002818267210 */ /* 0x008fe40007ffe019 */
[----:B------:R-:W-:Y:S02]  /*175c0*/  LOP3.LUT R25, R42, 0x19, RZ, 0x3c, !PT ;  /* 0x000000192a197812 */ /* 0x000fe400078e3cff */
[----:B------:R-:W-:Y:S02]  /*175d0*/  LOP3.LUT R24, R39, 0xff, RZ, 0xc0, !PT ;  /* 0x000000ff27187812 */ /* 0x000fe400078ec0ff */
[----:B------:R-:W-:Y:S02]  /*175e0*/  LOP3.LUT R21, R21, 0xff, RZ, 0xc0, !PT ;  /* 0x000000ff15157812 */ /* 0x000fe400078ec0ff */
[----:B------:R-:W-:Y:S02]  /*175f0*/  LOP3.LUT R39, R25, 0xff, RZ, 0xc0, !PT ;  /* 0x000000ff19277812 */ /* 0x000fe400078ec0ff */
[----:B-1----:R-:W-:Y:S01]  /*17600*/  SHF.R.U64 R41, R26, 0x8, R20 ;  /* 0x000000081a297819 */ /* 0x002fe20000001214 */
[----:B------:R-:W-:Y:S01]  /*17610*/  POPC R24, R24 ;  /* 0x0000001800187309 */ /* 0x000fe20000000000 */
[----:B0-----:R-:W-:-:S02]  /*17620*/  IADD3 R25, PT, PT, R23, R35, R36 ;  /* 0x0000002317197210 */ /* 0x001fc40007ffe024 */
[C---:B------:R-:W-:Y:S02]  /*17630*/  LOP3.LUT R36, R41.reuse, 0x6f, RZ, 0x3c, !PT ;  /* 0x0000006f29247812 */ /* 0x040fe400078e3cff */
[----:B------:R-:W-:Y:S02]  /*17640*/  LOP3.LUT R40, R42, 0x39, RZ, 0x3c, !PT ;  /* 0x000000392a287812 */ /* 0x000fe400078e3cff */
[----:B------:R-:W-:Y:S01]  /*17650*/  LOP3.LUT R42, R36, 0xff, RZ, 0xc0, !PT ;  /* 0x000000ff242a7812 */ /* 0x000fe200078ec0ff */
[----:B------:R-:W-:Y:S01]  /*17660*/  POPC R21, R21 ;  /* 0x0000001500157309 */ /* 0x000fe20000000000 */
[----:B------:R-:W-:Y:S02]  /*17670*/  SHF.R.U32.HI R36, RZ, 0x10, R20 ;  /* 0x00000010ff247819 */ /* 0x000fe40000011614 */
[----:B------:R-:W-:Y:S02]  /*17680*/  LOP3.LUT R23, R41, 0x43, RZ, 0x3c, !PT ;  /* 0x0000004329177812 */ /* 0x000fe400078e3cff */
[----:B------:R-:W-:-:S02]  /*17690*/  LOP3.LUT R41, R26, 0xffff0000, R17, 0x78, !PT ;  /* 0xffff00001a297812 */ /* 0x000fc400078e7811 */
[----:B------:R-:W-:Y:S01]  /*176a0*/  LOP3.LUT R27, R26, 0xc2, RZ, 0x3c, !PT ;  /* 0x000000c21a1b7812 */ /* 0x000fe200078e3cff */
[----:B------:R-:W0:Y:S01]  /*176b0*/  POPC R39, R39 ;  /* 0x0000002700277309 */ /* 0x000e220000000000 */
[C---:B------:R-:W-:Y:S02]  /*176c0*/  LOP3.LUT R26, R36.reuse, 0x31, RZ, 0x3c, !PT ;  /* 0x00000031241a7812 */ /* 0x040fe400078e3cff */
[----:B------:R-:W-:Y:S02]  /*176d0*/  LOP3.LUT R36, R36, 0xb3, RZ, 0x3c, !PT ;  /* 0x000000b324247812 */ /* 0x000fe400078e3cff */
[----:B------:R-:W-:Y:S02]  /*176e0*/  LOP3.LUT R40, R40, 0xff, RZ, 0xc0, !PT ;  /* 0x000000ff28287812 */ /* 0x000fe400078ec0ff */
[----:B------:R-:W-:Y:S01]  /*176f0*/  LOP3.LUT R27, R27, 0xff, RZ, 0xc0, !PT ;  /* 0x000000ff1b1b7812 */ /* 0x000fe200078ec0ff */
[----:B------:R-:W-:Y:S01]  /*17700*/  POPC R17, R42 ;  /* 0x0000002a00117309 */ /* 0x000fe20000000000 */
[----:B------:R-:W-:-:S02]  /*17710*/  LOP3.LUT R26, R26, 0xff, RZ, 0xc0, !PT ;  /* 0x000000ff1a1a7812 */ /* 0x000fc400078ec0ff */
[----:B------:R-:W-:Y:S02]  /*17720*/  LOP3.LUT R23, R23, 0xff, RZ, 0xc0, !PT ;  /* 0x000000ff17177812 */ /* 0x000fe400078ec0ff */
[----:B0-----:R-:W-:-:S03]  /*17730*/  IADD3 R38, PT, PT, R39, R38, R21 ;  /* 0x0000002627267210 */ /* 0x001fc60007ffe015 */
[----:B------:R0:W1:Y:S01]  /*17740*/  POPC R35, R40 ;  /* 0x0000002800237309 */ /* 0x0000620000000000 */
[--C-:B------:R-:W-:Y:S02]  /*17750*/  SHF.R.U64 R39, R41, 0x10, R20.reuse ;  /* 0x0000001029277819 */ /* 0x100fe40000001214 */
[----:B------:R-:W-:Y:S02]  /*17760*/  LOP3.LUT R21, R36, 0xff, RZ, 0xc0, !PT ;  /* 0x000000ff24157812 */ /* 0x000fe400078ec0ff */
[C---:B------:R-:W-:Y:S02]  /*17770*/  LOP3.LUT R36, R39.reuse, 0xc9, RZ, 0x3c, !PT ;  /* 0x000000c927247812 */ /* 0x040fe400078e3cff */
[----:B------:R-:W-:Y:S01]  /*17780*/  LOP3.LUT R39, R39, 0xcd, RZ, 0x3c, !PT ;  /* 0x000000cd27277812 */ /* 0x000fe200078e3cff */
[----:B------:R-:W-:Y:S01]  /*17790*/  POPC R27, R27 ;  /* 0x0000001b001b7309 */ /* 0x000fe20000000000 */
[----:B------:R-:W-:Y:S02]  /*177a0*/  SHF.R.U64 R41, R41, 0x18, R20 ;  /* 0x0000001829297819 */ /* 0x000fe40000001214 */
[----:B0-----:R-:W-:-:S02]  /*177b0*/  LOP3.LUT R40, R39, 0xff, RZ, 0xc0, !PT ;  /* 0x000000ff27287812 */ /* 0x001fc400078ec0ff */
[----:B------:R-:W-:Y:S02]  /*177c0*/  LOP3.LUT R39, R41, 0x57, RZ, 0x3c, !PT ;  /* 0x0000005729277812 */ /* 0x000fe400078e3cff */
[----:B------:R-:W-:Y:S01]  /*177d0*/  LOP3.LUT R36, R36, 0xff, RZ, 0xc0, !PT ;  /* 0x000000ff24247812 */ /* 0x000fe200078ec0ff */
[----:B------:R-:W0:Y:S01]  /*177e0*/  POPC R26, R26 ;  /* 0x0000001a001a7309 */ /* 0x000e220000000000 */
[----:B------:R-:W-:Y:S02]  /*177f0*/  LOP3.LUT R39, R39, 0xff, RZ, 0xc0, !PT ;  /* 0x000000ff27277812 */ /* 0x000fe400078ec0ff */
[----:B-1----:R-:W-:-:S05]  /*17800*/  IADD3 R22, PT, PT, R35, R25, R22 ;  /* 0x0000001923167210 */ /* 0x002fca0007ffe016 */
        /* <DEDUP_REMOVED lines=38> */
[----:B-1----:R-:W-:-:S04]  /*17a70*/  LOP3.LUT R34, R34, UR6, RZ, 0xc0, !PT ;  /* 0x0000000622227c12 */ /* 0x002fc8000f8ec0ff */
        /* <DEDUP_REMOVED lines=25> */
.L_x_31:
[----:B------:R-:W-:Y:S05]  /*17c10*/  BSYNC.RECONVERGENT B0 ;  /* 0x0000000000007941 */ /* 0x000fea0003800200 */
.L_x_30:
[----:B------:R-:W-:-:S04]  /*17c20*/  UIMAD.WIDE.U32 UR6, UR11, -0x2e48e8a7, URZ ;  /* 0xd1b717590b0678a5 */ /* 0x000fc8000f8e00ff */
[----:B------:R-:W-:-:S04]  /*17c30*/  USHF.R.U32.HI UR7, URZ, 0xd, UR7 ;  /* 0x0000000dff077899 */ /* 0x000fc80008011607 */
[----:B------:R-:W-:-:S04]  /*17c40*/  UIMAD UR7, UR7, 0x2710, UR10 ;  /* 0x00002710070778a4 */ /* 0x000fc8000f8e020a */
[----:B------:R-:W-:-:S09]  /*17c50*/  UISETP.NE.AND UP0, UPT, UR7, URZ, UPT ;  /* 0x000000ff0700728c */ /* 0x000fd2000bf05270 */
[----:B------:R-:W-:Y:S05]  /*17c60*/  BRA.U UP0, `(.L_x_32) ;  /* 0x0000000500487547 */ /* 0x000fea000b800000 */
[----:B0-----:R-:W-:Y:S01]  /*17c70*/  SHF.R.U32.HI R5, RZ, 0x2, R32 ;  /* 0x00000002ff057819 */ /* 0x001fe20000011620 */
[----:B------:R-:W-:Y:S01]  /*17c80*/  IMAD.SHL.U32 R6, R3, 0x10, RZ ;  /* 0x0000001003067824 */ /* 0x000fe200078e00ff */
[----:B------:R-:W-:Y:S01]  /*17c90*/  SHF.R.U32.HI R9, RZ, 0x2, R0 ;  /* 0x00000002ff097819 */ /* 0x000fe20000011600 */
[----:B------:R-:W-:Y:S01]  /*17ca0*/  VIADD R31, R37, 0x212e9e ;  /* 0x00212e9e251f7836 */ /* 0x000fe20000000000 */
[----:B------:R-:W-:Y:S02]  /*17cb0*/  LOP3.LUT R5, R5, R32, RZ, 0x3c, !PT ;  /* 0x0000002005057212 */ /* 0x000fe400078e3cff */
[----:B------:R-:W-:-:S03]  /*17cc0*/  LOP3.LUT R9, R9, R0, RZ, 0x3c, !PT ;  /* 0x0000000009097212 */ /* 0x000fc600078e3cff */
[----:B------:R-:W-:-:S05]  /*17cd0*/  IMAD.SHL.U32 R7, R5, 0x2, RZ ;  /* 0x0000000205077824 */ /* 0x000fca00078e00ff */
[----:B------:R-:W-:Y:S02]  /*17ce0*/  LOP3.LUT R6, R3, R6, R7, 0x96, !PT ;  /* 0x0000000603067212 */ /* 0x000fe400078e9607 */
        /* <DEDUP_REMOVED lines=29> */
[----:B------:R-:W-:-:S03]  /*17ec0*/  IADD3 R20, PT, PT, R37, 0x10974f, R0 ;  /* 0x0010974f25147810 */ /* 0x000fc60007ffe000 */
[----:B------:R-:W-:Y:S01]  /*17ed0*/  IMAD R9, R8, -0x25, R5 ;  /* 0xffffffdb08097824 */ /* 0x000fe200078e0205 */
[----:B------:R-:W-:Y:S02]  /*17ee0*/  IADD3 R22, PT, PT, R37, 0x161f14, R2 ;  /* 0x00161f1425167810 */ /* 0x000fe40007ffe002 */
[----:B------:R-:W-:Y:S01]  /*17ef0*/  SHF.R.U32.HI R21, RZ, 0x1, R20 ;  /* 0x00000001ff157819 */ /* 0x000fe20000011614 */
[----:B0-----:R-:W-:Y:S01]  /*17f00*/  IMAD.WIDE.U32 R8, R9, 0x3, R6 ;  /* 0x0000000309087825 */ /* 0x001fe200078e0006 */
[C---:B------:R-:W-:Y:S02]  /*17f10*/  IADD3 R7, PT, PT, R37.reuse, 0xb0f8a, R32 ;  /* 0x000b0f8a25077810 */ /* 0x040fe40007ffe020 */
[----:B------:R-:W-:Y:S02]  /*17f20*/  IADD3 R37, PT, PT, R37, 0x1ba6d9, R4 ;  /* 0x001ba6d925257810 */ /* 0x000fe40007ffe004 */
[----:B------:R-:W-:Y:S01]  /*17f30*/  SHF.R.U32.HI R23, RZ, 0x1, R22 ;  /* 0x00000001ff177819 */ /* 0x000fe20000011616 */
[----:B------:R-:W-:Y:S01]  /*17f40*/  IMAD.HI.U32 R21, R21, -0x7bdef7bd, RZ ;  /* 0x8421084315157827 */ /* 0x000fe200078e00ff */
[----:B------:R-:W-:Y:S01]  /*17f50*/  SHF.R.U32.HI R10, RZ, 0x1, R7 ;  /* 0x00000001ff0a7819 */ /* 0x000fe20000011607 */
[----:B------:R-:W5:Y:S01]  /*17f60*/  LDG.E.U8 R5, desc[UR38][R8.64] ;  /* 0x0000002608057981 */ /* 0x000f62000c1e1100 */
[----:B------:R-:W-:Y:S01]  /*17f70*/  SHF.R.U32.HI R24, RZ, 0x1, R37 ;  /* 0x00000001ff187819 */ /* 0x000fe20000011625 */
        /* <DEDUP_REMOVED lines=15> */
[----:B0-----:R-:W-:-:S02]  /*18070*/  SEL R8, R30, 0x3d, !P3 ;  /* 0x0000003d1e087807 */ /* 0x001fc40005800000 */
[----:B------:R-:W-:Y:S02]  /*18080*/  ISETP.GE.U32.AND P4, PT, R24, 0x23, PT ;  /* 0x000000231800780c */ /* 0x000fe40003f86070 */
[----:B------:R-:W-:Y:S02]  /*18090*/  ISETP.GE.U32.AND P3, PT, R23, 0xa, PT ;  /* 0x0000000a1700780c */ /* 0x000fe40003f66070 */
[----:B------:R-:W-:Y:S02]  /*180a0*/  SEL R9, R30, 0x3d, !P2 ;  /* 0x0000003d1e097807 */ /* 0x000fe40005000000 */
[----:B------:R-:W-:Y:S02]  /*180b0*/  ISETP.GE.U32.AND P0, PT, R10, 0xa, PT ;  /* 0x0000000a0a00780c */ /* 0x000fe40003f06070 */
[----:B------:R-:W-:Y:S02]  /*180c0*/  SEL R7, R30, 0x3d, !P1 ;  /* 0x0000003d1e077807 */ /* 0x000fe40004800000 */
        /* <DEDUP_REMOVED lines=9> */
[--C-:B------:R-:W-:Y:S01]  /*18160*/  IMAD.IADD R10, R24, 0x1, R9.reuse ;  /* 0x00000001180a7824 */ /* 0x100fe200078e0209 */
[----:B------:R-:W-:Y:S01]  /*18170*/  PRMT R9, R20, 0x7610, R9 ;  /* 0x0000761014097816 */ /* 0x000fe20000000009 */
[----:B------:R-:W-:-:S07]  /*18180*/  IMAD.IADD R8, R21, 0x1, R8 ;  /* 0x0000000115087824 */ /* 0x000fce00078e0208 */
.L_x_32:
        /* <DEDUP_REMOVED lines=17> */
[----:B------:R-:W-:Y:S01]  /*182a0*/  IMAD.SHL.U32 R0, R17, 0x10, RZ ;  /* 0x0000001011007824 */ /* 0x000fe200078e00ff */
[----:B------:R-:W-:Y:S01]  /*182b0*/  SHF.R.U32.HI R16, RZ, 0x2, R17 ;  /* 0x00000002ff107819 */ /* 0x000fe20000011611 */
[----:B------:R-:W-:Y:S01]  /*182c0*/  IMAD.SHL.U32 R2, R13, 0x2, RZ ;  /* 0x000000020d027824 */ /* 0x000fe200078e00ff */
[----:B------:R-:W-:-:S02]  /*182d0*/  LOP3.LUT R32, R12, R3, RZ, 0x3c, !PT ;  /* 0x000000030c207212 */ /* 0x000fc400078e3cff */
[----:B------:R-:W-:-:S03]  /*182e0*/  LOP3.LUT R0, R17, R0, R11, 0x96, !PT ;  /* 0x0000000011007212 */ /* 0x000fc600078e960b */
[----:B------:R-:W-:Y:S01]  /*182f0*/  IMAD.SHL.U32 R12, R32, 0x2, RZ ;  /* 0x00000002200c7824 */ /* 0x000fe200078e00ff */
[----:B------:R-:W-:Y:S02]  /*18300*/  LOP3.LUT R0, R0, R15, RZ, 0x3c, !PT ;  /* 0x0000000f00007212 */ /* 0x000fe400078e3cff */
[----:B------:R-:W-:-:S03]  /*18310*/  SHF.R.U32.HI R15, RZ, 0x2, R4 ;  /* 0x00000002ff0f7819 */ /* 0x000fc60000011604 */
[----:B------:R-:W-:Y:S01]  /*18320*/  IMAD.SHL.U32 R11, R0, 0x10, RZ ;  /* 0x00000010000b7824 */ /* 0x000fe200078e00ff */
[----:B------:R-:W-:-:S04]  /*18330*/  LOP3.LUT R15, R15, R4, RZ, 0x3c, !PT ;  /* 0x000000040f0f7212 */ /* 0x000fc800078e3cff */
[----:B------:R-:W-:Y:S01]  /*18340*/  LOP3.LUT R2, R0, R11, R2, 0x96, !PT ;  /* 0x0000000b00027212 */ /* 0x000fe200078e9602 */
[----:B------:R-:W-:Y:S01]  /*18350*/  IMAD.SHL.U32 R4, R15, 0x2, RZ ;  /* 0x000000020f047824 */ /* 0x000fe200078e00ff */
[----:B------:R-:W-:Y:S02]  /*18360*/  IADD3 R11, PT, PT, R31, 0x587c5, R17 ;  /* 0x000587c51f0b7810 */ /* 0x000fe40007ffe011 */
[----:B------:R-:W-:Y:S02]  /*18370*/  LOP3.LUT R2, R2, R13, RZ, 0x3c, !PT ;  /* 0x0000000d02027212 */ /* 0x000fe400078e3cff */
[----:B------:R-:W-:-:S03]  /*18380*/  SHF.R.U32.HI R3, RZ, 0x1, R11 ;  /* 0x00000001ff037819 */ /* 0x000fc6000001160b */
[----:B------:R-:W-:Y:S02]  /*18390*/  IMAD.SHL.U32 R13, R2, 0x10, RZ ;  /* 0x00000010020d7824 */ /* 0x000fe400078e00ff */
[----:B------:R-:W-:-:S03]  /*183a0*/  IMAD.HI.U32 R3, R3, -0x7bdef7bd, RZ ;  /* 0x8421084303037827 */ /* 0x000fc600078e00ff */
[----:B------:R-:W-:Y:S02]  /*183b0*/  LOP3.LUT R4, R2, R13, R4, 0x96, !PT ;  /* 0x0000000d02047212 */ /* 0x000fe400078e9604 */
[----:B------:R-:W-:Y:S02]  /*183c0*/  IADD3 R13, PT, PT, R31, 0xb0f8a, R0 ;  /* 0x000b0f8a1f0d7810 */ /* 0x000fe40007ffe000 */
[----:B------:R-:W-:Y:S02]  /*183d0*/  LOP3.LUT R4, R4, R15, RZ, 0x3c, !PT ;  /* 0x0000000f04047212 */ /* 0x000fe400078e3cff */
[----:B------:R-:W-:-:S03]  /*183e0*/  SHF.R.U32.HI R14, RZ, 0x1, R13 ;  /* 0x00000001ff0e7819 */ /* 0x000fc6000001160d */
[----:B------:R-:W-:Y:S02]  /*183f0*/  IMAD.SHL.U32 R15, R4, 0x10, RZ ;  /* 0x00000010040f7824 */ /* 0x000fe400078e00ff */
[----:B------:R-:W-:-:S03]  /*18400*/  IMAD.HI.U32 R14, R14, -0x7bdef7bd, RZ ;  /* 0x842108430e0e7827 */ /* 0x000fc600078e00ff */
[----:B------:R-:W-:Y:S02]  /*18410*/  LOP3.LUT R15, R4, R15, R12, 0x96, !PT ;  /* 0x0000000f040f7212 */ /* 0x000fe400078e960c */
[----:B------:R-:W-:Y:S02]  /*18420*/  SHF.R.U32.HI R12, RZ, 0x4, R3 ;  /* 0x00000004ff0c7819 */ /* 0x000fe40000011603 */
[----:B------:R-:W-:Y:S02]  /*18430*/  LOP3.LUT R3, R16, R17, RZ, 0x3c, !PT ;  /* 0x0000001110037212 */ /* 0x000fe400078e3cff */
[----:B------:R-:W-:Y:S01]  /*18440*/  LOP3.LUT R32, R15, R32, RZ, 0x3c, !PT ;  /* 0x000000200f207212 */ /* 0x000fe200078e3cff */
[----:B------:R-:W-:Y:S01]  /*18450*/  IMAD R12, R12, -0x3e, R11 ;  /* 0xffffffc20c0c7824 */ /* 0x000fe200078e020b */
[----:B------:R-:W-:Y:S01]  /*18460*/  SHF.R.U32.HI R17, RZ, 0x2, R0 ;  /* 0x00000002ff117819 */ /* 0x000fe20000011600 */
[----:B------:R-:W-:Y:S01]  /*18470*/  IMAD.SHL.U32 R16, R3, 0x2, RZ ;  /* 0x0000000203107824 */ /* 0x000fe200078e00ff */
[----:B------:R-:W-:Y:S01]  /*18480*/  SHF.R.U32.HI R14, RZ, 0x4, R14 ;  /* 0x00000004ff0e7819 */ /* 0x000fe2000001160e */
[----:B------:R-:W-:Y:S01]  /*18490*/  IMAD.SHL.U32 R11, R32, 0x10, RZ ;  /* 0x00000010200b7824 */ /* 0x000fe200078e00ff */
[----:B------:R-:W-:-:S02]  /*184a0*/  LOP3.LUT R17, R17, R0, RZ, 0x3c, !PT ;  /* 0x0000000011117212 */ /* 0x000fc400078e3cff */
[----:B------:R-:W-:Y:S02]  /*184b0*/  IADD3 R15, PT, PT, R31, 0x10974f, R2 ;  /* 0x0010974f1f0f7810 */ /* 0x000fe40007ffe002 */
[----:B------:R-:W-:Y:S01]  /*184c0*/  LOP3.LUT R0, R32, R11, R16, 0x96, !PT ;  /* 0x0000000b20007212 */ /* 0x000fe200078e9610 */
[----:B------:R-:W-:Y:S01]  /*184d0*/  IMAD R11, R14, -0x3e, R13 ;  /* 0xffffffc20e0b7824 */ /* 0x000fe200078e020d */
[----:B------:R-:W-:Y:S01]  /*184e0*/  ISETP.GE.U32.AND P1, PT, R12, 0x23, PT ;  /* 0x000000230c00780c */ /* 0x000fe20003f26070 */
[----:B------:R-:W-:Y:S01]  /*184f0*/  IMAD.SHL.U32 R14, R17, 0x2, RZ ;  /* 0x00000002110e7824 */ /* 0x000fe200078e00ff */
[----:B------:R-:W-:Y:S02]  /*18500*/  LOP3.LUT R0, R0, R3, RZ, 0x3c, !PT ;  /* 0x0000000300007212 */ /* 0x000fe400078e3cff */
[----:B------:R-:W-:Y:S02]  /*18510*/  SHF.R.U32.HI R16, RZ, 0x1, R15 ;  /* 0x00000001ff107819 */ /* 0x000fe4000001160f */
[----:B------:R-:W-:Y:S01]  /*18520*/  ISETP.GE.U32.AND P0, PT, R12, 0xa, PT ;  /* 0x0000000a0c00780c */ /* 0x000fe20003f06070 */
[----:B------:R-:W-:Y:S01]  /*18530*/  IMAD.SHL.U32 R21, R0, 0x10, RZ ;  /* 0x0000001000157824 */ /* 0x000fe200078e00ff */
[----:B------:R-:W-:Y:S01]  /*18540*/  SEL R3, R30, 0x3d, !P1 ;  /* 0x0000003d1e037807 */ /* 0x000fe20004800000 */
[----:B------:R-:W-:Y:S01]  /*18550*/  IMAD.HI.U32 R16, R16, -0x7bdef7bd, RZ ;  /* 0x8421084310107827 */ /* 0x000fe200078e00ff */
[----:B------:R-:W-:-:S02]  /*18560*/  SHF.R.U32.HI R13, RZ, 0x2, R2 ;  /* 0x00000002ff0d7819 */ /* 0x000fc40000011602 */
[----:B------:R-:W-:Y:S02]  /*18570*/  LOP3.LUT R14, R0, R21, R14, 0x96, !PT ;  /* 0x00000015000e7212 */ /* 0x000fe400078e960e */
[----:B------:R-:W-:Y:S02]  /*18580*/  SEL R3, R3, 0x30, P0 ;  /* 0x0000003003037807 */ /* 0x000fe40000000000 */
[----:B------:R-:W-:Y:S02]  /*18590*/  LOP3.LUT R13, R13, R2, RZ, 0x3c, !PT ;  /* 0x000000020d0d7212 */ /* 0x000fe400078e3cff */
[----:B------:R-:W-:Y:S01]  /*185a0*/  LOP3.LUT R2, R14, R17, RZ, 0x3c, !PT ;  /* 0x000000110e027212 */ /* 0x000fe200078e3cff */
[----:B------:R-:W-:Y:S01]  /*185b0*/  IMAD.IADD R28, R12, 0x1, R3 ;  /* 0x000000010c1c7824 */ /* 0x000fe200078e0203 */
[----:B------:R-:W-:Y:S01]  /*185c0*/  SHF.R.U32.HI R16, RZ, 0x4, R16 ;  /* 0x00000004ff107819 */ /* 0x000fe20000011610 */
[----:B------:R-:W-:Y:S01]  /*185d0*/  IMAD.SHL.U32 R22, R13, 0x2, RZ ;  /* 0x000000020d167824 */ /* 0x000fe200078e00ff */
[--C-:B------:R-:W-:Y:S01]  /*185e0*/  IADD3 R14, PT, PT, R31, 0x161f14, R4.reuse ;  /* 0x00161f141f0e7810 */ /* 0x100fe20007ffe004 */
[----:B------:R-:W-:Y:S01]  /*185f0*/  IMAD.SHL.U32 R23, R2, 0x10, RZ ;  /* 0x0000001002177824 */ /* 0x000fe200078e00ff */
[----:B------:R-:W-:Y:S01]  /*18600*/  SHF.R.U32.HI R21, RZ, 0x2, R4 ;  /* 0x00000002ff157819 */ /* 0x000fe20000011604 */
[----:B------:R-:W-:Y:S01]  /*18610*/  IMAD R16, R16, -0x3e, R15 ;  /* 0xffffffc210107824 */ /* 0x000fe200078e020f */
[----:B------:R-:W-:-:S02]  /*18620*/  ISETP.GE.U32.AND P1, PT, R11, 0x23, PT ;  /* 0x000000230b00780c */ /* 0x000fc40003f26070 */
[----:B------:R-:W-:Y:S02]  /*18630*/  IADD3 R20, PT, PT, R31, 0x1ba6d9, R32 ;  /* 0x001ba6d91f147810 */ /* 0x000fe40007ffe020 */
[----:B------:R-:W-:Y:S02]  /*18640*/  SHF.R.U32.HI R12, RZ, 0x1, R14 ;  /* 0x00000001ff0c7819 */ /* 0x000fe4000001160e */
[----:B------:R-:W-:Y:S02]  /*18650*/  LOP3.LUT R3, R21, R4, RZ, 0x3c, !PT ;  /* 0x0000000415037212 */ /* 0x000fe400078e3cff */
[----:B------:R-:W-:Y:S01]  /*18660*/  ISETP.GE.U32.AND P0, PT, R11, 0xa, PT ;  /* 0x0000000a0b00780c */ /* 0x000fe20003f06070 */
[----:B------:R-:W-:Y:S01]  /*18670*/  IMAD.HI.U32 R15, R12, -0x7bdef7bd, RZ ;  /* 0x842108430c0f7827 */ /* 0x000fe200078e00ff */
[----:B------:R-:W-:Y:S02]  /*18680*/  SEL R4, R30, 0x3d, !P1 ;  /* 0x0000003d1e047807 */ /* 0x000fe40004800000 */
[----:B------:R-:W-:-:S02]  /*18690*/  SHF.R.U32.HI R17, RZ, 0x1, R20 ;  /* 0x00000001ff117819 */ /* 0x000fc40000011614 */
[----:B------:R-:W-:Y:S02]  /*186a0*/  ISETP.GE.U32.AND P2, PT, R16, 0x23, PT ;  /* 0x000000231000780c */ /* 0x000fe40003f46070 */
[----:B------:R-:W-:Y:S01]  /*186b0*/  SEL R4, R4, 0x30, P0 ;  /* 0x0000003004047807 */ /* 0x000fe20000000000 */
[----:B------:R-:W-:Y:S01]  /*186c0*/  IMAD.HI.U32 R21, R17, -0x7bdef7bd, RZ ;  /* 0x8421084311157827 */ /* 0x000fe200078e00ff */
[----:B------:R-:W-:Y:S02]  /*186d0*/  LOP3.LUT R22, R2, R23, R22, 0x96, !PT ;  /* 0x0000001702167212 */ /* 0x000fe400078e9616 */
[----:B------:R-:W-:Y:S01]  /*186e0*/  ISETP.GE.U32.AND P1, PT, R16, 0xa, PT ;  /* 0x0000000a1000780c */ /* 0x000fe20003f26070 */
[----:B------:R-:W-:Y:S01]  /*186f0*/  IMAD.IADD R11, R11, 0x1, R4 ;  /* 0x000000010b0b7824 */ /* 0x000fe200078e0204 */
[----:B------:R-:W-:Y:S02]  /*18700*/  SEL R12, R30, 0x3d, !P2 ;  /* 0x0000003d1e0c7807 */ /* 0x000fe40005000000 */
[----:B------:R-:W-:-:S02]  /*18710*/  SHF.R.U32.HI R17, RZ, 0x4, R15 ;  /* 0x00000004ff117819 */ /* 0x000fc4000001160f */
[----:B------:R-:W-:Y:S02]  /*18720*/  LOP3.LUT R4, R22, R13, RZ, 0x3c, !PT ;  /* 0x0000000d16047212 */ /* 0x000fe400078e3cff */
[----:B------:R-:W-:Y:S01]  /*18730*/  SEL R15, R12, 0x30, P1 ;  /* 0x000000300c0f7807 */ /* 0x000fe20000800000 */
[----:B------:R-:W-:Y:S01]  /*18740*/  IMAD R14, R17, -0x3e, R14 ;  /* 0xffffffc2110e7824 */ /* 0x000fe200078e020e */
[----:B------:R-:W-:Y:S01]  /*18750*/  SHF.R.U32.HI R21, RZ, 0x4, R21 ;  /* 0x00000004ff157819 */ /* 0x000fe20000011615 */
[----:B------:R-:W-:Y:S01]  /*18760*/  IMAD.SHL.U32 R27, R4, 0x10, RZ ;  /* 0x00000010041b7824 */ /* 0x000fe200078e00ff */
[C---:B------:R-:W-:Y:S01]  /*18770*/  IADD3 R17, PT, PT, R31.reuse, 0x212e9e, R0 ;  /* 0x00212e9e1f117810 */ /* 0x040fe20007ffe000 */
[----:B------:R-:W-:Y:S01]  /*18780*/  IMAD.IADD R12, R16, 0x1, R15 ;  /* 0x00000001100c7824 */ /* 0x000fe200078e020f */
[----:B------:R-:W-:Y:S01]  /*18790*/  IADD3 R22, PT, PT, R31, 0x26b663, R2 ;  /* 0x0026b6631f167810 */ /* 0x000fe20007ffe002 */
[----:B------:R-:W-:Y:S01]  /*187a0*/  IMAD R21, R21, -0x3e, R20 ;  /* 0xffffffc215157824 */ /* 0x000fe200078e0214 */
[C---:B------:R-:W-:Y:S01]  /*187b0*/  IADD3 R24, PT, PT, R31.reuse, 0x2c3e28, R4 ;  /* 0x002c3e281f187810 */ /* 0x040fe20007ffe004 */
[----:B------:R-:W-:Y:S01]  /*187c0*/  VIADD R31, R31, 0x31c5ed ;  /* 0x0031c5ed1f1f7836 */ /* 0x000fe20000000000 */
[----:B------:R-:W-:-:S02]  /*187d0*/  SHF.R.U32.HI R15, RZ, 0x1, R17 ;  /* 0x00000001ff0f7819 */ /* 0x000fc40000011611 */
[----:B------:R-:W-:Y:S02]  /*187e0*/  SHF.R.U32.HI R20, RZ, 0x1, R22 ;  /* 0x00000001ff147819 */ /* 0x000fe40000011616 */
[----:B------:R-:W-:Y:S01]  /*187f0*/  SHF.R.U32.HI R25, RZ, 0x1, R24 ;  /* 0x00000001ff197819 */ /* 0x000fe20000011618 */
[----:B------:R-:W-:Y:S01]  /*18800*/  IMAD.HI.U32 R16, R15, -0x7bdef7bd, RZ ;  /* 0x842108430f107827 */ /* 0x000fe200078e00ff */
[----:B------:R-:W-:Y:S02]  /*18810*/  ISETP.GE.U32.AND P1, PT, R14, 0x23, PT ;  /* 0x000000230e00780c */ /* 0x000fe40003f26070 */
[----:B------:R-:W-:Y:S01]  /*18820*/  ISETP.GE.U32.AND P2, PT, R21, 0x23, PT ;  /* 0x000000231500780c */ /* 0x000fe20003f46070 */
[----:B------:R-:W-:Y:S01]  /*18830*/  IMAD.HI.U32 R23, R20, -0x7bdef7bd, RZ ;  /* 0x8421084314177827 */ /* 0x000fe200078e00ff */
[----:B------:R-:W-:Y:S02]  /*18840*/  SHF.R.U32.HI R20, RZ, 0x4, R16 ;  /* 0x00000004ff147819 */ /* 0x000fe40000011610 */
[----:B------:R-:W-:Y:S01]  /*18850*/  ISETP.GE.U32.AND P0, PT, R14, 0xa, PT ;  /* 0x0000000a0e00780c */ /* 0x000fe20003f06070 */
[----:B------:R-:W-:Y:S01]  /*18860*/  IMAD.HI.U32 R25, R25, -0x7bdef7bd, RZ ;  /* 0x8421084319197827 */ /* 0x000fe200078e00ff */
[----:B------:R-:W-:-:S02]  /*18870*/  SHF.R.U32.HI R23, RZ, 0x4, R23 ;  /* 0x00000004ff177819 */ /* 0x000fc40000011617 */
[----:B------:R-:W-:Y:S01]  /*18880*/  SEL R13, R30, 0x3d, !P1 ;  /* 0x0000003d1e0d7807 */ /* 0x000fe20004800000 */
[----:B------:R-:W-:Y:S01]  /*18890*/  IMAD R20, R20, -0x3e, R17 ;  /* 0xffffffc214147824 */ /* 0x000fe200078e0211 */
[----:B------:R-:W-:Y:S01]  /*188a0*/  SHF.R.U32.HI R25, RZ, 0x4, R25 ;  /* 0x00000004ff197819 */ /* 0x000fe20000011619 */
[----:B------:R-:W-:Y:S01]  /*188b0*/  IMAD R23, R23, -0x3e, R22 ;  /* 0xffffffc217177824 */ /* 0x000fe200078e0216 */
[----:B------:R-:W-:Y:S01]  /*188c0*/  ISETP.GE.U32.AND P1, PT, R21, 0xa, PT ;  /* 0x0000000a1500780c */ /* 0x000fe20003f26070 */
[----:B------:R-:W-:Y:S01]  /*188d0*/  IMAD.SHL.U32 R22, R3, 0x2, RZ ;  /* 0x0000000203167824 */ /* 0x000fe200078e00ff */
[----:B------:R-:W-:Y:S01]  /*188e0*/  SEL R15, R30, 0x3d, !P2 ;  /* 0x0000003d1e0f7807 */ /* 0x000fe20005000000 */
[----:B------:R-:W-:Y:S01]  /*188f0*/  IMAD R25, R25, -0x3e, R24 ;  /* 0xffffffc219197824 */ /* 0x000fe200078e0218 */
[----:B------:R-:W-:Y:S02]  /*18900*/  SEL R13, R13, 0x30, P0 ;  /* 0x000000300d0d7807 */ /* 0x000fe40000000000 */
[----:B------:R-:W-:-:S02]  /*18910*/  SEL R16, R15, 0x30, P1 ;  /* 0x000000300f107807 */ /* 0x000fc40000800000 */
[----:B------:R-:W-:Y:S01]  /*18920*/  ISETP.GE.U32.AND P1, PT, R20, 0x23, PT ;  /* 0x000000231400780c */ /* 0x000fe20003f26070 */
[----:B------:R-:W-:Y:S01]  /*18930*/  IMAD.IADD R13, R14, 0x1, R13 ;  /* 0x000000010e0d7824 */ /* 0x000fe200078e020d */
        /* <DEDUP_REMOVED lines=8> */
[----:B------:R-:W-:Y:S02]  /*189c0*/  SEL R21, R30, 0x3d, !P3 ;  /* 0x0000003d1e157807 */ /* 0x000fe40005800000 */
[----:B------:R-:W-:Y:S02]  /*189d0*/  SEL R15, R14, 0x30, P0 ;  /* 0x000000300e0f7807 */ /* 0x000fe40000000000 */
[----:B------:R-:W-:Y:S02]  /*189e0*/  LOP3.LUT R24, R4, R27, R22, 0x96, !PT ;  /* 0x0000001b04187212 */ /* 0x000fe400078e9616 */
[----:B------:R-:W-:Y:S01]  /*189f0*/  SEL R14, R17, 0x30, P1 ;  /* 0x00000030110e7807 */ /* 0x000fe20000800000 */
[----:B------:R-:W-:Y:S01]  /*18a00*/  IMAD.IADD R15, R20, 0x1, R15 ;  /* 0x00000001140f7824 */ /* 0x000fe200078e020f */
[----:B------:R-:W-:-:S02]  /*18a10*/  SEL R22, R21, 0x30, P2 ;  /* 0x0000003015167807 */ /* 0x000fc40001000000 */
[----:B------:R-:W-:Y:S01]  /*18a20*/  LOP3.LUT R3, R24, R3, RZ, 0x3c, !PT ;  /* 0x0000000318037212 */ /* 0x000fe200078e3cff */
[--C-:B------:R-:W-:Y:S01]  /*18a30*/  IMAD.IADD R23, R23, 0x1, R14.reuse ;  /* 0x0000000117177824 */ /* 0x100fe200078e020e */
[----:B------:R-:W-:Y:S01]  /*18a40*/  PRMT R14, R16, 0x7610, R14 ;  /* 0x00007610100e7816 */ /* 0x000fe2000000000e */
[----:B------:R-:W-:-:S03]  /*18a50*/  IMAD.IADD R22, R25, 0x1, R22 ;  /* 0x0000000119167824 */ /* 0x000fc600078e0216 */
[----:B------:R-:W-:Y:S02]  /*18a60*/  PRMT R16, R23, 0x7610, R16 ;  /* 0x0000761017107816 */ /* 0x000fe40000000010 */
[----:B------:R-:W-:-:S07]  /*18a70*/  PRMT R17, R22, 0x7610, R17 ;  /* 0x0000761016117816 */ /* 0x000fce0000000011 */
.L_x_33:
[----:B0-----:R-:W-:Y:S01]  /*18a80*/  LOP3.LUT R20, R7, 0xffff, RZ, 0xc0, !PT ;  /* 0x0000ffff07147812 */ /* 0x001fe200078ec0ff */
[----:B------:R-:W-:Y:S01]  /*18a90*/  IMAD.SHL.U32 R38, R10, 0x10, RZ ;  /* 0x000000100a267824 */ /* 0x000fe200078e00ff */
[----:B------:R-:W-:Y:S01]  /*18aa0*/  LOP3.LUT R22, R8, 0xffff, RZ, 0xc0, !PT ;  /* 0x0000ffff08167812 */ /* 0x000fe200078ec0ff */
[----:B------:R-:W-:Y:S01]  /*18ab0*/  VIADD R31, R31, 0x587c5 ;  /* 0x000587c51f1f7836 */ /* 0x000fe20000000000 */
[----:B------:R-:W-:Y:S01]  /*18ac0*/  SHF.R.U32.HI R20, RZ, 0x4, R20 ;  /* 0x00000004ff147819 */ /* 0x000fe20000011614 */
[----:B------:R-:W-:Y:S01]  /*18ad0*/  BSSY.RECONVERGENT B0, `(.L_x_34) ;  /* 0x0000203000007945 */ /* 0x000fe20003800200 */
[----:B------:R-:W-:Y:S02]  /*18ae0*/  SHF.R.U32.HI R22, RZ, 0x4, R22 ;  /* 0x00000004ff167819 */ /* 0x000fe40000011616 */
[----:B------:R-:W-:Y:S02]  /*18af0*/  LOP3.LUT R39, R20, 0xf, RZ, 0xc0, !PT ;  /* 0x0000000f14277812 */ /* 0x000fe400078ec0ff */
[----:B------:R-:W-:-:S02]  /*18b00*/  LOP3.LUT R22, R22, 0xf, RZ, 0xc0, !PT ;  /* 0x0000000f16167812 */ /* 0x000fc400078ec0ff */
[----:B------:R-:W-:-:S03]  /*18b10*/  LOP3.LUT R20, R18, 0x10, R39, 0x1e, !PT ;  /* 0x0000001012147812 */ /* 0x000fc600078e1e27 */
[----:B------:R-:W-:Y:S01]  /*18b20*/  IMAD R35, R7, 0x10, R22 ;  /* 0x0000001007237824 */ /* 0x000fe200078e0216 */
[----:B------:R-:W-:Y:S02]  /*18b30*/  LOP3.LUT R20, R20, 0xff, RZ, 0xc0, !PT ;  /* 0x000000ff14147812 */ /* 0x000fe400078ec0ff */
[----:B------:R-:W-:Y:S02]  /*18b40*/  LOP3.LUT R22, R9, 0xffff, RZ, 0xc0, !PT ;  /* 0x0000ffff09167812 */ /* 0x000fe400078ec0ff */
[----:B------:R-:W-:Y:S02]  /*18b50*/  LEA R20, R20, UR5, 0x3 ;  /* 0x0000000514147c11 */ /* 0x000fe4000f8e18ff */
[----:B------:R-:W-:Y:S02]  /*18b60*/  SHF.R.U32.HI R22, RZ, 0x4, R22 ;  /* 0x00000004ff167819 */ /* 0x000fe40000011616 */
[----:B------:R-:W-:Y:S02]  /*18b70*/  LOP3.LUT R42, R35, 0xca, RZ, 0x3c, !PT ;  /* 0x000000ca232a7812 */ /* 0x000fe400078e3cff */
[----:B------:R-:W0:Y:S02]  /*18b80*/  LDS.64 R20, [R20] ;  /* 0x0000000014147984 */ /* 0x000e240000000a00 */
[----:B------:R-:W-:Y:S01]  /*18b90*/  LOP3.LUT R42, R42, 0xff, RZ, 0xc0, !PT ;  /* 0x000000ff2a2a7812 */ /* 0x000fe200078ec0ff */
[C---:B0-----:R-:W-:Y:S01]  /*18ba0*/  IMAD.SHL.U32 R23, R20.reuse, 0x100, RZ ;  /* 0x0000010014177824 */ /* 0x041fe200078e00ff */
[----:B------:R-:W-:-:S04]  /*18bb0*/  SHF.L.U64.HI R20, R20, 0x8, R21 ;  /* 0x0000000814147819 */ /* 0x000fc80000010215 */
[C---:B------:R-:W-:Y:S02]  /*18bc0*/  LOP3.LUT R24, R23.reuse, 0xffff, R18, 0x48, !PT ;  /* 0x0000ffff17187812 */ /* 0x040fe400078e4812 */
[----:B------:R-:W-:Y:S02]  /*18bd0*/  LOP3.LUT R25, R23, 0xffff0000, RZ, 0xc0, !PT ;  /* 0xffff000017197812 */ /* 0x000fe400078ec0ff */
[----:B------:R-:W-:Y:S02]  /*18be0*/  SHF.R.U32.HI R24, RZ, 0x8, R24 ;  /* 0x00000008ff187819 */ /* 0x000fe40000011618 */
[----:B------:R-:W-:Y:S02]  /*18bf0*/  LOP3.LUT R25, R25, 0xffffff00, R18, 0x78, !PT ;  /* 0xffffff0019197812 */ /* 0x000fe400078e7812 */
[----:B------:R-:W-:Y:S02]  /*18c00*/  LOP3.LUT R24, R35, 0xff, R24, 0x48, !PT ;  /* 0x000000ff23187812 */ /* 0x000fe400078e4818 */
[----:B------:R-:W-:-:S02]  /*18c10*/  LOP3.LUT R23, R22, 0xf, RZ, 0xc0, !PT ;  /* 0x0000000f16177812 */ /* 0x000fc400078ec0ff */
[----:B------:R-:W-:-:S03]  /*18c20*/  LEA R24, R24, UR5, 0x3 ;  /* 0x0000000518187c11 */ /* 0x000fc6000f8e18ff */
[----:B------:R-:W-:Y:S02]  /*18c30*/  IMAD R36, R8, 0x10, R23 ;  /* 0x0000001008247824 */ /* 0x000fe400078e0217 */
[----:B------:R0:W1:Y:S02]  /*18c40*/  LDS.64 R26, [R24] ;  /* 0x00000000181a7984 */ /* 0x0000640000000a00 */
[----:B0-----:R-:W-:Y:S02]  /*18c50*/  LOP3.LUT R24, R20, 0xffff, RZ, 0xc0, !PT ;  /* 0x0000ffff14187812 */ /* 0x001fe400078ec0ff */
[C-C-:B-1----:R-:W-:Y:S01]  /*18c60*/  SHF.L.U64.HI R18, R26.reuse, 0x10, R27.reuse ;  /* 0x000000101a127819 */ /* 0x142fe2000001021b */
[----:B------:R-:W-:Y:S01]  /*18c70*/  IMAD.U32 R26, R26, 0x10000, RZ ;  /* 0x000100001a1a7824 */ /* 0x000fe200078e00ff */
[----:B------:R-:W-:Y:S02]  /*18c80*/  SHF.R.U32.HI R27, RZ, 0x8, R27 ;  /* 0x00000008ff1b7819 */ /* 0x000fe4000001161b */
[----:B------:R-:W-:-:S02]  /*18c90*/  LOP3.LUT R33, R18, 0xffffff, R19, 0x78, !PT ;  /* 0x00ffffff12217812 */ /* 0x000fc400078e7813 */
[----:B------:R-:W-:Y:S02]  /*18ca0*/  LOP3.LUT R22, R26, R25, RZ, 0x3c, !PT ;  /* 0x000000191a167212 */ /* 0x000fe400078e3cff */
[----:B------:R-:W-:Y:S02]  /*18cb0*/  LOP3.LUT R19, R24, 0xffffff, R19, 0x78, !PT ;  /* 0x00ffffff18137812 */ /* 0x000fe400078e7813 */
[----:B------:R-:W-:Y:S02]  /*18cc0*/  SHF.R.U64 R33, R22, 0x10, R33 ;  /* 0x0000001016217819 */ /* 0x000fe40000001221 */
[----:B------:R-:W-:Y:S02]  /*18cd0*/  SHF.R.U32.HI R24, RZ, 0x10, R21 ;  /* 0x00000010ff187819 */ /* 0x000fe40000011615 */
[----:B------:R-:W-:Y:S02]  /*18ce0*/  LOP3.LUT R33, R36, 0xff, R33, 0x48, !PT ;  /* 0x000000ff24217812 */ /* 0x000fe400078e4821 */
[----:B------:R-:W-:-:S02]  /*18cf0*/  LOP3.LUT R20, R19, 0xff0000, R20, 0x78, !PT ;  /* 0x00ff000013147812 */ /* 0x000fc400078e7814 */
[----:B------:R-:W-:Y:S02]  /*18d00*/  LEA R22, R33, UR5, 0x3 ;  /* 0x0000000521167c11 */ /* 0x000fe4000f8e18ff */
[----:B------:R-:W-:Y:S02]  /*18d10*/  LOP3.LUT R21, R18, 0xff, RZ, 0xc0, !PT ;  /* 0x000000ff12157812 */ /* 0x000fe400078ec0ff */
[----:B------:R-:W-:Y:S02]  /*18d20*/  LOP3.LUT R19, R10, 0xffff, RZ, 0xc0, !PT ;  /* 0x0000ffff0a137812 */ /* 0x000fe400078ec0ff */
[----:B------:R-:W0:Y:S01]  /*18d30*/  LDS.64 R22, [R22] ;  /* 0x0000000016167984 */ /* 0x000e220000000a00 */
[----:B------:R-:W-:Y:S02]  /*18d40*/  LOP3.LUT R25, R24, 0xff0000ff, R25, 0x48, !PT ;  /* 0xff0000ff18197812 */ /* 0x000fe400078e4819 */
[----:B------:R-:W-:Y:S02]  /*18d50*/  LOP3.LUT R20, R21, 0xffffff, R20, 0x78, !PT ;  /* 0x00ffffff15147812 */ /* 0x000fe400078e7814 */
[----:B------:R-:W-:-:S02]  /*18d60*/  SHF.R.U32.HI R21, RZ, 0x4, R19 ;  /* 0x00000004ff157819 */ /* 0x000fc40000011613 */
[----:B------:R-:W-:Y:S02]  /*18d70*/  LOP3.LUT R26, R25, 0xff000000, R26, 0x78, !PT ;  /* 0xff000000191a7812 */ /* 0x000fe400078e781a */
[----:B------:R-:W-:Y:S01]  /*18d80*/  LOP3.LUT R27, R27, 0xffff, RZ, 0xc0, !PT ;  /* 0x0000ffff1b1b7812 */ /* 0x000fe200078ec0ff */
[C---:B0-----:R-:W-:Y:S01]  /*18d90*/  IMAD.SHL.U32 R41, R22.reuse, 0x1000000, RZ ;  /* 0x0100000016297824 */ /* 0x041fe200078e00ff */
[--C-:B------:R-:W-:Y:S02]  /*18da0*/  SHF.L.U64.HI R19, R22, 0x18, R23.reuse ;  /* 0x0000001816137819 */ /* 0x100fe40000010217 */
[----:B------:R-:W-:Y:S02]  /*18db0*/  LOP3.LUT R22, R21, 0xf, RZ, 0xc0, !PT ;  /* 0x0000000f15167812 */ /* 0x000fe400078ec0ff */
[----:B------:R-:W-:Y:S02]  /*18dc0*/  LOP3.LUT R21, R41, R26, RZ, 0x3c, !PT ;  /* 0x0000001a29157212 */ /* 0x000fe400078e3cff */
[----:B------:R-:W-:Y:S01]  /*18dd0*/  LOP3.LUT R24, R19, R20, RZ, 0x3c, !PT ;  /* 0x0000001413187212 */ /* 0x000fe200078e3cff */
[----:B------:R-:W-:Y:S01]  /*18de0*/  IMAD R37, R9, 0x10, R22 ;  /* 0x0000001009257824 */ /* 0x000fe200078e0216 */
[----:B------:R-:W-:-:S02]  /*18df0*/  LOP3.LUT R41, R41, 0xff, R23, 0xc8, !PT ;  /* 0x000000ff29297812 */ /* 0x000fc400078ec817 */
[----:B------:R-:W-:Y:S02]  /*18e00*/  SHF.R.U64 R24, R21, 0x18, R24 ;  /* 0x0000001815187819 */ /* 0x000fe40000001218 */
[----:B------:R-:W-:Y:S01]  /*18e10*/  LOP3.LUT R21, R18, 0xffff00, RZ, 0xc0, !PT ;  /* 0x00ffff0012157812 */ /* 0x000fe200078ec0ff */
[----:B------:R-:W-:Y:S01]  /*18e20*/  VIADD R18, R38, 0x2 ;  /* 0x0000000226127836 */ /* 0x000fe20000000000 */
[----:B------:R-:W-:Y:S02]  /*18e30*/  LOP3.LUT R24, R37, 0xff, R24, 0x48, !PT ;  /* 0x000000ff25187812 */ /* 0x000fe400078e4818 */
[----:B------:R-:W-:Y:S02]  /*18e40*/  LOP3.LUT R20, R21, 0xffffff, R20, 0x78, !PT ;  /* 0x00ffffff15147812 */ /* 0x000fe400078e7814 */
[----:B------:R-:W-:Y:S02]  /*18e50*/  LEA R24, R24, UR5, 0x3 ;  /* 0x0000000518187c11 */ /* 0x000fe4000f8e18ff */
[----:B------:R-:W-:-:S02]  /*18e60*/  LOP3.LUT R22, R20, 0xffff, R19, 0x78, !PT ;  /* 0x0000ffff14167812 */ /* 0x000fc400078e7813 */
[----:B------:R-:W-:Y:S02]  /*18e70*/  LOP3.LUT R19, R19, 0xff0000, RZ, 0xc0, !PT ;  /* 0x00ff000013137812 */ /* 0x000fe400078ec0ff */
[----:B------:R-:W0:Y:S02]  /*18e80*/  LDS.64 R24, [R24] ;  /* 0x0000000018187984 */ /* 0x000e240000000a00 */
[----:B------:R-:W-:Y:S02]  /*18e90*/  LOP3.LUT R19, R19, 0xffff00, R22, 0x78, !PT ;  /* 0x00ffff0013137812 */ /* 0x000fe400078e7816 */
[----:B0-----:R-:W-:Y:S02]  /*18ea0*/  LOP3.LUT R21, R24, R22, RZ, 0x3c, !PT ;  /* 0x0000001618157212 */ /* 0x001fe400078e3cff */
[----:B------:R-:W-:Y:S02]  /*18eb0*/  LOP3.LUT R22, R19, 0xffff00, R24, 0x78, !PT ;  /* 0x00ffff0013167812 */ /* 0x000fe400078e7818 */
[----:B------:R-:W-:-:S02]  /*18ec0*/  LOP3.LUT R18, R18, 0xff, R21, 0x48, !PT ;  /* 0x000000ff12127812 */ /* 0x000fc400078e4815 */
[----:B------:R-:W-:Y:S02]  /*18ed0*/  SHF.R.U64 R24, R24, 0x18, R25 ;  /* 0x0000001818187819 */ /* 0x000fe40000001219 */
[----:B------:R-:W-:Y:S02]  /*18ee0*/  LEA R20, R18, UR5, 0x3 ;  /* 0x0000000512147c11 */ /* 0x000fe4000f8e18ff */
[----:B-----5:R-:W-:Y:S02]  /*18ef0*/  LOP3.LUT R18, R5, 0xffff, RZ, 0xc0, !PT ;  /* 0x0000ffff05127812 */ /* 0x020fe400078ec0ff */
[----:B------:R-:W-:Y:S02]  /*18f00*/  LOP3.LUT R25, R39, 0xb7, RZ, 0x3c, !PT ;  /* 0x000000b727197812 */ /* 0x000fe400078e3cff */
[----:B------:R-:W0:Y:S01]  /*18f10*/  LDS.64 R20, [R20] ;  /* 0x0000000014147984 */ /* 0x000e220000000a00 */
[----:B------:R-:W-:-:S03]  /*18f20*/  SHF.R.U32.HI R18, RZ, 0x4, R18 ;  /* 0x00000004ff127819 */ /* 0x000fc60000011612 */
[----:B------:R-:W-:Y:S01]  /*18f30*/  POPC R25, R25 ;  /* 0x0000001900197309 */ /* 0x000fe20000000000 */
        /* <DEDUP_REMOVED lines=12> */
[C---:B0-----:R-:W-:Y:S01]  /*19000*/  IMAD.U32 R22, R18.reuse, 0x10000, RZ ;  /* 0x0001000012167824 */ /* 0x041fe200078e00ff */
[--C-:B------:R-:W-:Y:S02]  /*19010*/  SHF.R.U64 R18, R18, 0x8, R19.reuse ;  /* 0x0000000812127819 */ /* 0x100fe40000001213 */
[----:B------:R-:W-:Y:S02]  /*19020*/  SHF.R.U32.HI R19, RZ, 0x8, R19 ;  /* 0x00000008ff137819 */ /* 0x000fe40000011613 */
[----:B------:R-:W-:Y:S02]  /*19030*/  LOP3.LUT R43, R22, R43, RZ, 0x3c, !PT ;  /* 0x0000002b162b7212 */ /* 0x000fe400078e3cff */
[----:B------:R-:W-:Y:S02]  /*19040*/  LOP3.LUT R22, R6, 0xffff, RZ, 0xc0, !PT ;  /* 0x0000ffff06167812 */ /* 0x000fe400078ec0ff */
[----:B------:R-:W-:-:S02]  /*19050*/  SHF.R.U32.HI R43, RZ, 0x10, R43 ;  /* 0x00000010ff2b7819 */ /* 0x000fc4000001162b */
[----:B------:R-:W-:Y:S02]  /*19060*/  SHF.R.U32.HI R22, RZ, 0x4, R22 ;  /* 0x00000004ff167819 */ /* 0x000fe40000011616 */
[----:B------:R-:W-:Y:S02]  /*19070*/  LOP3.LUT R19, R19, 0xffff, RZ, 0xc0, !PT ;  /* 0x0000ffff13137812 */ /* 0x000fe400078ec0ff */
[----:B------:R-:W-:Y:S02]  /*19080*/  LOP3.LUT R22, R22, 0xf, RZ, 0xc0, !PT ;  /* 0x0000000f16167812 */ /* 0x000fe400078ec0ff */
[----:B------:R-:W-:-:S03]  /*19090*/  LOP3.LUT R19, R19, 0xff, R40, 0x78, !PT ;  /* 0x000000ff13137812 */ /* 0x000fc600078e7828 */
[----:B------:R-:W-:Y:S01]  /*190a0*/  IMAD R34, R5, 0x10, R22 ;  /* 0x0000001005227824 */ /* 0x000fe200078e0216 */
[----:B------:R-:W-:-:S04]  /*190b0*/  LOP3.LUT R22, R27, 0xff, R26, 0x78, !PT ;  /* 0x000000ff1b167812 */ /* 0x000fc800078e781a */
[----:B------:R-:W-:Y:S02]  /*190c0*/  LOP3.LUT R43, R34, 0xff, R43, 0x48, !PT ;  /* 0x000000ff222b7812 */ /* 0x000fe400078e482b */
[----:B------:R-:W-:Y:S02]  /*190d0*/  LOP3.LUT R22, R41, 0xffff, R22, 0x78, !PT ;  /* 0x0000ffff29167812 */ /* 0x000fe400078e7816 */
[----:B------:R-:W-:Y:S02]  /*190e0*/  LEA R43, R43, UR5, 0x3 ;  /* 0x000000052b2b7c11 */ /* 0x000fe4000f8e18ff */
[----:B------:R-:W-:Y:S02]  /*190f0*/  LOP3.LUT R23, R22, 0xffff00, R23, 0x78, !PT ;  /* 0x00ffff0016177812 */ /* 0x000fe400078e7817 */
[----:B------:R-:W-:Y:S01]  /*19100*/  LOP3.LUT R22, R24, 0xffff, RZ, 0xc0, !PT ;  /* 0x0000ffff18167812 */ /* 0x000fe200078ec0ff */
[----:B------:R0:W1:Y:S01]  /*19110*/  LDS.64 R26, [R43] ;  /* 0x000000002b1a7984 */ /* 0x0000620000000a00 */
[----:B------:R-:W-:-:S02]  /*19120*/  LOP3.LUT R41, R36, 0xab, RZ, 0x3c, !PT ;  /* 0x000000ab24297812 */ /* 0x000fc400078e3cff */
[----:B------:R-:W-:Y:S02]  /*19130*/  LOP3.LUT R23, R22, 0xffffff, R23, 0x78, !PT ;  /* 0x00ffffff16177812 */ /* 0x000fe400078e7817 */
[----:B------:R-:W-:Y:S02]  /*19140*/  LOP3.LUT R22, R39, 0x30, RZ, 0xfc, !PT ;  /* 0x0000003027167812 */ /* 0x000fe400078efcff */
[----:B------:R-:W-:Y:S01]  /*19150*/  LOP3.LUT R23, R23, 0xffff0000, R24, 0x78, !PT ;  /* 0xffff000017177812 */ /* 0x000fe200078e7818 */
[----:B------:R-:W-:Y:S01]  /*19160*/  IMAD.SHL.U32 R24, R6, 0x10, RZ ;  /* 0x0000001006187824 */ /* 0x000fe200078e00ff */
[----:B0-----:R-:W-:Y:S02]  /*19170*/  LOP3.LUT R43, R36, 0xbf, RZ, 0x3c, !PT ;  /* 0x000000bf242b7812 */ /* 0x001fe400078e3cff */
[----:B------:R-:W-:Y:S01]  /*19180*/  LOP3.LUT R23, R23, 0xff, R20, 0x78, !PT ;  /* 0x000000ff17177812 */ /* 0x000fe200078e7814 */
[----:B------:R-:W-:Y:S01]  /*19190*/  POPC R22, R22 ;  /* 0x0000001600167309 */ /* 0x000fe20000000000 */
[----:B------:R-:W-:-:S02]  /*191a0*/  LOP3.LUT R41, R41, 0xff, RZ, 0xc0, !PT ;  /* 0x000000ff29297812 */ /* 0x000fc400078ec0ff */
[--C-:B------:R-:W-:Y:S02]  /*191b0*/  LOP3.LUT R23, R23, 0xffff00, R20.reuse, 0x78, !PT ;  /* 0x00ffff0017177812 */ /* 0x100fe400078e7814 */
[----:B------:R-:W-:Y:S02]  /*191c0*/  LOP3.LUT R43, R43, 0xff, RZ, 0xc0, !PT ;  /* 0x000000ff2b2b7812 */ /* 0x000fe400078ec0ff */
[----:B------:R-:W-:Y:S01]  /*191d0*/  LOP3.LUT R23, R23, 0xff000000, R20, 0x78, !PT ;  /* 0xff00000017177812 */ /* 0x000fe200078e7814 */
[----:B------:R-:W-:Y:S01]  /*191e0*/  VIADD R20, R24, 0x2 ;  /* 0x0000000218147836 */ /* 0x000fe20000000000 */
[----:B------:R-:W-:Y:S02]  /*191f0*/  POPC R36, R42 ;  /* 0x0000002a00247309 */ /* 0x000fe40000000000 */
[----:B------:R-:W-:Y:S02]  /*19200*/  LOP3.LUT R23, R23, 0xffff, R18, 0x78, !PT ;  /* 0x0000ffff17177812 */ /* 0x000fe400078e7812 */
[----:B------:R-:W-:-:S04]  /*19210*/  LOP3.LUT R18, R18, 0xffff0000, RZ, 0xc0, !PT ;  /* 0xffff000012127812 */ /* 0x000fc800078ec0ff */
[----:B------:R-:W-:Y:S01]  /*19220*/  POPC R43, R43 ;  /* 0x0000002b002b7309 */ /* 0x000fe20000000000 */
[----:B-1----:R-:W-:Y:S02]  /*19230*/  LOP3.LUT R21, R26, R23, RZ, 0x3c, !PT ;  /* 0x000000171a157212 */ /* 0x002fe400078e3cff */
[----:B------:R-:W-:Y:S02]  /*19240*/  LOP3.LUT R27, R19, 0xffffff, R27, 0x78, !PT ;  /* 0x00ffffff131b7812 */ /* 0x000fe400078e781b */
[----:B------:R-:W-:Y:S02]  /*19250*/  LOP3.LUT R20, R20, 0xff, R21, 0x48, !PT ;  /* 0x000000ff14147812 */ /* 0x000fe400078e4815 */
[----:B------:R-:W-:Y:S02]  /*19260*/  LOP3.LUT R21, R35, 0xc2, RZ, 0x3c, !PT ;  /* 0x000000c223157812 */ /* 0x000fe400078e3cff */
[----:B------:R-:W-:Y:S01]  /*19270*/  LEA R20, R20, UR5, 0x3 ;  /* 0x0000000514147c11 */ /* 0x000fe2000f8e18ff */
[----:B------:R-:W-:Y:S01]  /*19280*/  POPC R35, R41 ;  /* 0x0000002900237309 */ /* 0x000fe20000000000 */
[----:B------:R-:W-:-:S02]  /*19290*/  LOP3.LUT R39, R21, 0xff, RZ, 0xc0, !PT ;  /* 0x000000ff15277812 */ /* 0x000fc400078ec0ff */
[----:B------:R-:W-:Y:S02]  /*192a0*/  LOP3.LUT R19, R11, 0xffff, RZ, 0xc0, !PT ;  /* 0x0000ffff0b137812 */ /* 0x000fe400078ec0ff */
[----:B------:R-:W0:Y:S03]  /*192b0*/  LDS.64 R20, [R20] ;  /* 0x0000000014147984 */ /* 0x000e260000000a00 */
[----:B------:R-:W1:Y:S02]  /*192c0*/  POPC R39, R39 ;  /* 0x0000002700277309 */ /* 0x000e640000000000 */
[----:B-1----:R-:W-:Y:S02]  /*192d0*/  IADD3 R35, PT, PT, R35, R22, R39 ;  /* 0x0000001623237210 */ /* 0x002fe40007ffe027 */
[----:B------:R-:W-:Y:S02]  /*192e0*/  LOP3.LUT R39, R18, 0xffffff00, R23, 0x78, !PT ;  /* 0xffffff0012277812 */ /* 0x000fe400078e7817 */
[----:B------:R-:W-:-:S02]  /*192f0*/  IADD3 R18, PT, PT, R43, R25, R36 ;  /* 0x000000192b127210 */ /* 0x000fc40007ffe024 */
[----:B------:R-:W-:Y:S02]  /*19300*/  LOP3.LUT R22, R28, 0xffff, RZ, 0xc0, !PT ;  /* 0x0000ffff1c167812 */ /* 0x000fe400078ec0ff */
[----:B------:R-:W-:Y:S02]  /*19310*/  LOP3.LUT R39, R39, 0xffffff00, R26, 0x78, !PT ;  /* 0xffffff0027277812 */ /* 0x000fe400078e781a */
[----:B------:R-:W-:Y:S02]  /*19320*/  SHF.R.U32.HI R26, RZ, 0x4, R22 ;  /* 0x00000004ff1a7819 */ /* 0x000fe40000011616 */
[----:B------:R-:W-:Y:S02]  /*19330*/  LOP3.LUT R25, R38, 0xf8, RZ, 0xc, !PT ;  /* 0x000000f826197812 */ /* 0x000fe400078e0cff */
[----:B------:R-:W-:Y:S02]  /*19340*/  LOP3.LUT R26, R26, 0xf, RZ, 0xc0, !PT ;  /* 0x0000000f1a1a7812 */ /* 0x000fe400078ec0ff */
[----:B------:R-:W-:-:S02]  /*19350*/  LOP3.LUT R38, R38, 0xb8, RZ, 0x3c, !PT ;  /* 0x000000b826267812 */ /* 0x000fc400078e3cff */
[----:B------:R-:W-:Y:S02]  /*19360*/  POPC R25, R25 ;  /* 0x0000001900197309 */ /* 0x000fe40000000000 */
[----:B------:R-:W-:Y:S01]  /*19370*/  LOP3.LUT R42, R38, 0xf8, RZ, 0xc0, !PT ;  /* 0x000000f8262a7812 */ /* 0x000fe200078ec0ff */
[----:B0-----:R-:W-:Y:S01]  /*19380*/  IMAD.SHL.U32 R36, R20, 0x100, RZ ;  /* 0x0000010014247824 */ /* 0x001fe200078e00ff */
[----:B------:R-:W-:-:S04]  /*19390*/  LOP3.LUT R38, R37, 0xaa, RZ, 0x3c, !PT ;  /* 0x000000aa25267812 */ /* 0x000fc800078e3cff */
[----:B------:R-:W-:Y:S01]  /*193a0*/  POPC R42, R42 ;  /* 0x0000002a002a7309 */ /* 0x000fe20000000000 */
[----:B------:R-:W-:Y:S02]  /*193b0*/  LOP3.LUT R22, R36, 0xffff, R39, 0x48, !PT ;  /* 0x0000ffff24167812 */ /* 0x000fe400078e4827 */
[----:B------:R-:W-:Y:S02]  /*193c0*/  LOP3.LUT R41, R38, 0xff, RZ, 0xc0, !PT ;  /* 0x000000ff26297812 */ /* 0x000fe400078ec0ff */
[----:B------:R-:W-:Y:S02]  /*193d0*/  SHF.R.U32.HI R23, RZ, 0x8, R22 ;  /* 0x00000008ff177819 */ /* 0x000fe40000011616 */
[----:B------:R-:W-:Y:S02]  /*193e0*/  LOP3.LUT R38, R37, 0xab, RZ, 0x3c, !PT ;  /* 0x000000ab25267812 */ /* 0x000fe400078e3cff */
[----:B------:R-:W-:Y:S01]  /*193f0*/  LOP3.LUT R22, R23, 0xf0, R26, 0x1e, !PT ;  /* 0x000000f017167812 */ /* 0x000fe200078e1e1a */
[----:B------:R0:W1:Y:S01]  /*19400*/  POPC R37, R41 ;  /* 0x0000002900257309 */ /* 0x0000620000000000 */
[----:B------:R-:W-:-:S02]  /*19410*/  LOP3.LUT R43, R38, 0xff, RZ, 0xc0, !PT ;  /* 0x000000ff262b7812 */ /* 0x000fc400078ec0ff */
[----:B------:R-:W-:Y:S02]  /*19420*/  LOP3.LUT R22, R22, 0xffff, RZ, 0xc0, !PT ;  /* 0x0000ffff16167812 */ /* 0x000fe400078ec0ff */
[----:B------:R-:W-:Y:S02]  /*19430*/  LOP3.LUT R39, R39, 0xffff0000, R36, 0x78, !PT ;  /* 0xffff000027277812 */ /* 0x000fe400078e7824 */
[----:B------:R-:W-:Y:S01]  /*19440*/  LEA R22, R22, UR5, 0x3 ;  /* 0x0000000516167c11 */ /* 0x000fe2000f8e18ff */
[----:B------:R-:W2:Y:S01]  /*19450*/  POPC R38, R43 ;  /* 0x0000002b00267309 */ /* 0x000ea20000000000 */
[----:B0-----:R-:W-:-:S04]  /*19460*/  LOP3.LUT R41, R34, 0x64, RZ, 0x3c, !PT ;  /* 0x0000006422297812 */ /* 0x001fc800078e3cff */
[----:B------:R-:W0:Y:S01]  /*19470*/  LDS.64 R22, [R22] ;  /* 0x0000000016167984 */ /* 0x000e220000000a00 */
[----:B------:R-:W-:Y:S02]  /*19480*/  LOP3.LUT R34, R34, 0x6c, RZ, 0x3c, !PT ;  /* 0x0000006c22227812 */ /* 0x000fe400078e3cff */
[----:B-1----:R-:W-:Y:S02]  /*19490*/  IADD3 R35, PT, PT, R42, R35, R37 ;  /* 0x000000232a237210 */ /* 0x002fe40007ffe025 */
[----:B------:R-:W-:Y:S02]  /*194a0*/  LOP3.LUT R41, R41, 0xff, RZ, 0xc0, !PT ;  /* 0x000000ff29297812 */ /* 0x000fe400078ec0ff */
[----:B--2---:R-:W-:-:S04]  /*194b0*/  IADD3 R38, PT, PT, R25, R18, R38 ;  /* 0x0000001219267210 */ /* 0x004fc80007ffe026 */
[----:B------:R-:W-:Y:S01]  /*194c0*/  POPC R41, R41 ;  /* 0x0000002900297309 */ /* 0x000fe20000000000 */
[----:B------:R-:W-:-:S04]  /*194d0*/  SHF.R.U32.HI R25, RZ, 0x4, R19 ;  /* 0x00000004ff197819 */ /* 0x000fc80000011613 */
[----:B------:R-:W-:-:S05]  /*194e0*/  LOP3.LUT R25, R25, 0xf, RZ, 0xc0, !PT ;  /* 0x0000000f19197812 */ /* 0x000fca00078ec0ff */
[----:B------:R-:W-:Y:S01]  /*194f0*/  IMAD R37, R28, 0x10, R25 ;  /* 0x000000101c257824 */ /* 0x000fe200078e0219 */
[----:B------:R-:W-:-:S04]  /*19500*/  LOP3.LUT R25, R33, 0xac, RZ, 0x3c, !PT ;  /* 0x000000ac21197812 */ /* 0x000fc800078e3cff */
[----:B------:R-:W1:Y:S01]  /*19510*/  POPC R42, R25 ;  /* 0x00000019002a7309 */ /* 0x000e620000000000 */
[C---:B0-----:R-:W-:Y:S01]  /*19520*/  IMAD.U32 R40, R22.reuse, 0x10000, RZ ;  /* 0x0001000016287824 */ /* 0x041fe200078e00ff */
[----:B------:R-:W-:Y:S02]  /*19530*/  SHF.L.U64.HI R22, R22, 0x10, R23 ;  /* 0x0000001016167819 */ /* 0x000fe40000010217 */
[----:B-1----:R-:W-:Y:S02]  /*19540*/  IADD3 R35, PT, PT, R35, 0x4, R42 ;  /* 0x0000000423237810 */ /* 0x002fe40007ffe02a */
[----:B------:R-:W-:Y:S02]  /*19550*/  LOP3.LUT R18, R40, R39, RZ, 0x3c, !PT ;  /* 0x0000002728127212 */ /* 0x000fe400078e3cff */
[----:B------:R-:W-:Y:S02]  /*19560*/  LOP3.LUT R19, R22, R27, RZ, 0x3c, !PT ;  /* 0x0000001b16137212 */ /* 0x000fe400078e3cff */
[----:B------:R-:W-:-:S02]  /*19570*/  SHF.L.U64.HI R42, R20, 0x8, R21 ;  /* 0x00000008142a7819 */ /* 0x000fc40000010215 */
[----:B------:R-:W-:Y:S02]  /*19580*/  SHF.R.U64 R18, R18, 0x10, R19 ;  /* 0x0000001012127819 */ /* 0x000fe40000001213 */
[----:B------:R-:W-:Y:S02]  /*19590*/  LOP3.LUT R19, R24, 0xc4, RZ, 0x3c, !PT ;  /* 0x000000c418137812 */ /* 0x000fe400078e3cff */
[----:B------:R-:W-:Y:S02]  /*195a0*/  LOP3.LUT R18, R37, 0xff, R18, 0x48, !PT ;  /* 0x000000ff25127812 */ /* 0x000fe400078e4812 */
[----:B------:R-:W-:Y:S02]  /*195b0*/  LOP3.LUT R43, R19, 0xf4, RZ, 0xc0, !PT ;  /* 0x000000f4132b7812 */ /* 0x000fe400078ec0ff */
[----:B------:R-:W-:Y:S02]  /*195c0*/  LEA R18, R18, UR5, 0x3 ;  /* 0x0000000512127c11 */ /* 0x000fe4000f8e18ff */
[----:B------:R-:W0:Y:S01]  /*195d0*/  POPC R36, R43 ;  /* 0x0000002b00247309 */ /* 0x000e220000000000 */
[----:B------:R-:W-:-:S02]  /*195e0*/  SHF.R.U32.HI R20, RZ, 0x10, R21 ;  /* 0x00000010ff147819 */ /* 0x000fc40000011615 */
[--C-:B------:R-:W-:Y:S01]  /*195f0*/  LOP3.LUT R27, R27, 0xffff, R42.reuse, 0x78, !PT ;  /* 0x0000ffff1b1b7812 */ /* 0x100fe200078e782a */
[----:B------:R-:W1:Y:S01]  /*19600*/  LDS.64 R18, [R18] ;  /* 0x0000000012127984 */ /* 0x000e620000000a00 */
[----:B------:R-:W-:Y:S02]  /*19610*/  LOP3.LUT R39, R20, 0xff0000ff, R39, 0x48, !PT ;  /* 0xff0000ff14277812 */ /* 0x000fe400078e4827 */
[----:B------:R-:W-:Y:S02]  /*19620*/  LOP3.LUT R20, R12, 0xffff, RZ, 0xc0, !PT ;  /* 0x0000ffff0c147812 */ /* 0x000fe400078ec0ff */
[----:B------:R-:W-:Y:S02]  /*19630*/  LOP3.LUT R35, R35, 0xff, RZ, 0xc0, !PT ;  /* 0x000000ff23237812 */ /* 0x000fe400078ec0ff */
[----:B------:R-:W-:Y:S02]  /*19640*/  LOP3.LUT R27, R27, 0xff0000, R42, 0x78, !PT ;  /* 0x00ff00001b1b7812 */ /* 0x000fe400078e782a */
[----:B------:R-:W-:-:S02]  /*19650*/  SHF.R.U32.HI R20, RZ, 0x4, R20 ;  /* 0x00000004ff147819 */ /* 0x000fc40000011614 */
[----:B0-----:R-:W-:Y:S02]  /*19660*/  IADD3 R36, PT, PT, R36, R35, R41 ;  /* 0x0000002324247210 */ /* 0x001fe40007ffe029 */
[----:B------:R-:W-:Y:S02]  /*19670*/  LOP3.LUT R40, R39, 0xff000000, R40, 0x78, !PT ;  /* 0xff00000027287812 */ /* 0x000fe400078e7828 */
[--C-:B------:R-:W-:Y:S02]  /*19680*/  LOP3.LUT R35, R27, 0xff, R22.reuse, 0x78, !PT ;  /* 0x000000ff1b237812 */ /* 0x100fe400078e7816 */
[----:B------:R-:W-:Y:S02]  /*19690*/  LOP3.LUT R42, R20, 0xf, RZ, 0xc0, !PT ;  /* 0x0000000f142a7812 */ /* 0x000fe400078ec0ff */
[----:B------:R-:W-:Y:S02]  /*196a0*/  LOP3.LUT R39, R35, 0xffff00, R22, 0x78, !PT ;  /* 0x00ffff0023277812 */ /* 0x000fe400078e7816 */
[----:B------:R-:W-:Y:S01]  /*196b0*/  LOP3.LUT R22, R13, 0xffff, RZ, 0xc0, !PT ;  /* 0x0000ffff0d167812 */ /* 0x000fe200078ec0ff */
[----:B------:R-:W-:Y:S01]  /*196c0*/  IMAD R27, R11, 0x10, R42 ;  /* 0x000000100b1b7824 */ /* 0x000fe200078e022a */
[----:B------:R-:W-:-:S02]  /*196d0*/  SHF.R.U32.HI R41, RZ, 0x8, R23 ;  /* 0x00000008ff297819 */ /* 0x000fc40000011617 */
[----:B------:R-:W-:Y:S02]  /*196e0*/  SHF.R.U32.HI R22, RZ, 0x4, R22 ;  /* 0x00000004ff167819 */ /* 0x000fe40000011616 */
[----:B------:R-:W-:Y:S02]  /*196f0*/  LOP3.LUT R42, R33, 0x2e, RZ, 0x3c, !PT ;  /* 0x0000002e212a7812 */ /* 0x000fe400078e3cff */
[----:B------:R-:W-:Y:S02]  /*19700*/  LOP3.LUT R41, R41, 0xffff, RZ, 0xc0, !PT ;  /* 0x0000ffff29297812 */ /* 0x000fe400078ec0ff */
[----:B------:R-:W0:Y:S01]  /*19710*/  POPC R33, R42 ;  /* 0x0000002a00217309 */ /* 0x000e220000000000 */
[C---:B-1----:R-:W-:Y:S01]  /*19720*/  IMAD.SHL.U32 R25, R18.reuse, 0x1000000, RZ ;  /* 0x0100000012197824 */ /* 0x042fe200078e00ff */
[----:B------:R-:W-:-:S04]  /*19730*/  SHF.L.U64.HI R18, R18, 0x18, R19 ;  /* 0x0000001812127819 */ /* 0x000fc80000010213 */
[----:B------:R-:W-:Y:S02]  /*19740*/  LOP3.LUT R20, R25, R40, RZ, 0x3c, !PT ;  /* 0x0000002819147212 */ /* 0x000fe400078e3cff */
[----:B------:R-:W-:Y:S02]  /*19750*/  LOP3.LUT R21, R18, R35, RZ, 0x3c, !PT ;  /* 0x0000002312157212 */ /* 0x000fe400078e3cff */
[----:B------:R-:W-:Y:S02]  /*19760*/  LOP3.LUT R35, R22, 0xf, RZ, 0xc0, !PT ;  /* 0x0000000f16237812 */ /* 0x000fe400078ec0ff */
[----:B------:R-:W-:Y:S02]  /*19770*/  SHF.R.U64 R20, R20, 0x18, R21 ;  /* 0x0000001814147819 */ /* 0x000fe40000001215 */
[----:B------:R-:W-:Y:S01]  /*19780*/  LOP3.LUT R39, R39, 0xffff, R18, 0x78, !PT ;  /* 0x0000ffff27277812 */ /* 0x000fe200078e7812 */
[----:B------:R-:W-:Y:S01]  /*19790*/  IMAD R35, R12, 0x10, R35 ;  /* 0x000000100c237824 */ /* 0x000fe200078e0223 */
[----:B------:R-:W-:-:S02]  /*197a0*/  LOP3.LUT R20, R27, 0xff, R20, 0x48, !PT ;  /* 0x000000ff1b147812 */ /* 0x000fc400078e4814 */
[----:B------:R-:W-:Y:S02]  /*197b0*/  LOP3.LUT R18, R18, 0xff0000, RZ, 0xc0, !PT ;  /* 0x00ff000012127812 */ /* 0x000fe400078ec0ff */
[----:B------:R-:W-:Y:S02]  /*197c0*/  LEA R20, R20, UR5, 0x3 ;  /* 0x0000000514147c11 */ /* 0x000fe4000f8e18ff */
[----:B0-----:R-:W-:Y:S02]  /*197d0*/  IADD3 R38, PT, PT, R38, 0x5, R33 ;  /* 0x0000000526267810 */ /* 0x001fe40007ffe021 */
[----:B------:R-:W-:Y:S02]  /*197e0*/  LOP3.LUT R40, R41, 0xff, R40, 0x78, !PT ;  /* 0x000000ff29287812 */ /* 0x000fe400078e7828 */
[----:B------:R-:W0:Y:S01]  /*197f0*/  LDS.64 R20, [R20] ;  /* 0x0000000014147984 */ /* 0x000e220000000a00 */
[----:B------:R-:W-:Y:S02]  /*19800*/  LOP3.LUT R25, R25, 0xff, R19, 0xc8, !PT ;  /* 0x000000ff19197812 */ /* 0x000fe400078ec813 */
[----:B------:R-:W-:-:S02]  /*19810*/  LOP3.LUT R43, R38, 0xff, RZ, 0xc0, !PT ;  /* 0x000000ff262b7812 */ /* 0x000fc400078ec0ff */
        /* <DEDUP_REMOVED lines=9> */
[----:B------:R-:W-:-:S03]  /*198b0*/  SHF.R.U64 R20, R20, 0x18, R21 ;  /* 0x0000001814147819 */ /* 0x000fc60000001215 */
[----:B------:R-:W-:Y:S02]  /*198c0*/  IMAD R33, R13, 0x10, R44 ;  /* 0x000000100d217824 */ /* 0x000fe400078e022c */
[C---:B0-----:R-:W-:Y:S01]  /*198d0*/  IMAD.SHL.U32 R41, R22.reuse, 0x100, RZ ;  /* 0x0000010016297824 */ /* 0x041fe200078e00ff */
[----:B------:R-:W-:-:S04]  /*198e0*/  SHF.R.U64 R22, R22, 0x10, R23 ;  /* 0x0000001016167819 */ /* 0x000fc80000001217 */
[----:B------:R-:W-:-:S04]  /*198f0*/  LOP3.LUT R42, R41, R18, RZ, 0x3c, !PT ;  /* 0x00000012292a7212 */ /* 0x000fc800078e3cff */
[----:B------:R-:W-:-:S04]  /*19900*/  SHF.R.U32.HI R42, RZ, 0x8, R42 ;  /* 0x00000008ff2a7819 */ /* 0x000fc8000001162a */
[----:B------:R-:W-:Y:S02]  /*19910*/  LOP3.LUT R39, R33, 0xff, R42, 0x48, !PT ;  /* 0x000000ff21277812 */ /* 0x000fe400078e482a */
[----:B------:R-:W-:Y:S02]  /*19920*/  LOP3.LUT R42, R24, 0xe4, RZ, 0x3c, !PT ;  /* 0x000000e4182a7812 */ /* 0x000fe400078e3cff */
[----:B------:R-:W-:Y:S02]  /*19930*/  LEA R24, R39, UR5, 0x3 ;  /* 0x0000000527187c11 */ /* 0x000fe4000f8e18ff */
[----:B------:R-:W-:Y:S02]  /*19940*/  LOP3.LUT R39, R25, 0xffff, R40, 0x78, !PT ;  /* 0x0000ffff19277812 */ /* 0x000fe400078e7828 */
[----:B------:R-:W-:Y:S02]  /*19950*/  LOP3.LUT R44, R42, 0xf4, RZ, 0xc0, !PT ;  /* 0x000000f42a2c7812 */ /* 0x000fe400078ec0ff */
[----:B------:R-:W0:Y:S01]  /*19960*/  LDS.64 R24, [R24] ;  /* 0x0000000018187984 */ /* 0x000e220000000a00 */
[----:B------:R-:W-:Y:S01]  /*19970*/  LOP3.LUT R42, R34, 0xff, RZ, 0xc0, !PT ;  /* 0x000000ff222a7812 */ /* 0x000fe200078ec0ff */
[----:B------:R-:W-:Y:S01]  /*19980*/  POPC R40, R44 ;  /* 0x0000002c00287309 */ /* 0x000fe20000000000 */
[----:B------:R-:W-:-:S02]  /*19990*/  LOP3.LUT R19, R39, 0xffff00, R19, 0x78, !PT ;  /* 0x00ffff0027137812 */ /* 0x000fc400078e7813 */
[----:B------:R-:W-:Y:S02]  /*199a0*/  SHF.R.U32.HI R39, RZ, 0x10, R23 ;  /* 0x00000010ff277819 */ /* 0x000fe40000011617 */
[----:B------:R-:W-:Y:S02]  /*199b0*/  LOP3.LUT R34, R15, 0xffff, RZ, 0xc0, !PT ;  /* 0x0000ffff0f227812 */ /* 0x000fe400078ec0ff */
[----:B------:R-:W-:Y:S01]  /*199c0*/  LOP3.LUT R41, R41, 0xff0000, R39, 0xc8, !PT ;  /* 0x00ff000029297812 */ /* 0x000fe200078ec827 */
[----:B------:R-:W1:Y:S01]  /*199d0*/  POPC R42, R42 ;  /* 0x0000002a002a7309 */ /* 0x000e620000000000 */
[----:B------:R-:W-:Y:S02]  /*199e0*/  SHF.R.U32.HI R34, RZ, 0x4, R34 ;  /* 0x00000004ff227819 */ /* 0x000fe40000011622 */
[----:B------:R-:W-:Y:S02]  /*199f0*/  LOP3.LUT R38, R41, 0xffff0000, R18, 0x78, !PT ;  /* 0xffff000029267812 */ /* 0x000fe400078e7812 */
[----:B-1----:R-:W-:-:S02]  /*19a00*/  IADD3 R40, PT, PT, R40, R43, R42 ;  /* 0x0000002b28287210 */ /* 0x002fc40007ffe02a */
[----:B------:R-:W-:Y:S02]  /*19a10*/  LOP3.LUT R43, R34, 0xf, RZ, 0xc0, !PT ;  /* 0x0000000f222b7812 */ /* 0x000fe400078ec0ff */
[----:B------:R-:W-:-:S03]  /*19a20*/  LOP3.LUT R42, R20, 0xffff, RZ, 0xc0, !PT ;  /* 0x0000ffff142a7812 */ /* 0x000fc600078ec0ff */
[----:B------:R-:W-:Y:S02]  /*19a30*/  IMAD R34, R14, 0x10, R43 ;  /* 0x000000100e227824 */ /* 0x000fe400078e022b */
[----:B0-----:R-:W-:-:S05]  /*19a40*/  IMAD.U32 R41, R24, 0x10000, RZ ;  /* 0x0001000018297824 */ /* 0x001fca00078e00ff */
[----:B------:R-:W-:Y:S02]  /*19a50*/  LOP3.LUT R21, R41, R38, RZ, 0x3c, !PT ;  /* 0x0000002629157212 */ /* 0x000fe400078e3cff */
[----:B------:R-:W-:Y:S02]  /*19a60*/  LOP3.LUT R41, R42, 0xffffff, R19, 0x78, !PT ;  /* 0x00ffffff2a297812 */ /* 0x000fe400078e7813 */
[----:B------:R-:W-:Y:S02]  /*19a70*/  SHF.R.U32.HI R21, RZ, 0x10, R21 ;  /* 0x00000010ff157819 */ /* 0x000fe40000011615 */
[----:B------:R-:W-:Y:S02]  /*19a80*/  LOP3.LUT R42, R37, 0x8, RZ, 0x3c, !PT ;  /* 0x00000008252a7812 */ /* 0x000fe400078e3cff */
[----:B------:R-:W-:Y:S02]  /*19a90*/  LOP3.LUT R18, R34, 0xff, R21, 0x48, !PT ;  /* 0x000000ff22127812 */ /* 0x000fe400078e4815 */
[----:B------:R-:W-:-:S02]  /*19aa0*/  LOP3.LUT R21, R26, 0x73, RZ, 0x3c, !PT ;  /* 0x000000731a157812 */ /* 0x000fc400078e3cff */
[----:B------:R-:W-:Y:S02]  /*19ab0*/  LEA R18, R18, UR5, 0x3 ;  /* 0x0000000512127c11 */ /* 0x000fe4000f8e18ff */
[----:B------:R-:W-:Y:S02]  /*19ac0*/  LOP3.LUT R42, R42, 0xff, RZ, 0xc0, !PT ;  /* 0x000000ff2a2a7812 */ /* 0x000fe400078ec0ff */
[----:B------:R-:W-:Y:S01]  /*19ad0*/  POPC R21, R21 ;  /* 0x0000001500157309 */ /* 0x000fe20000000000 */
[----:B------:R-:W-:Y:S01]  /*19ae0*/  LOP3.LUT R41, R41, 0xffff0000, R20, 0x78, !PT ;  /* 0xffff000029297812 */ /* 0x000fe200078e7814 */
[----:B------:R-:W0:Y:S01]  /*19af0*/  LDS.64 R18, [R18] ;  /* 0x0000000012127984 */ /* 0x000e220000000a00 */
[----:B------:R-:W-:Y:S02]  /*19b00*/  LOP3.LUT R20, R16, 0xffff, RZ, 0xc0, !PT ;  /* 0x0000ffff10147812 */ /* 0x000fe400078ec0ff */
[--C-:B------:R-:W-:Y:S02]  /*19b10*/  LOP3.LUT R23, R41, 0xff, R22.reuse, 0x78, !PT ;  /* 0x000000ff29177812 */ /* 0x100fe400078e7816 */
[----:B------:R-:W-:Y:S01]  /*19b20*/  LOP3.LUT R37, R37, 0xda, RZ, 0x3c, !PT ;  /* 0x000000da25257812 */ /* 0x000fe200078e3cff */
[----:B------:R-:W1:Y:S01]  /*19b30*/  POPC R42, R42 ;  /* 0x0000002a002a7309 */ /* 0x000e620000000000 */
[----:B------:R-:W-:-:S02]  /*19b40*/  LOP3.LUT R23, R23, 0xffff00, R22, 0x78, !PT ;  /* 0x00ffff0017177812 */ /* 0x000fc400078e7816 */
[----:B------:R-:W-:Y:S02]  /*19b50*/  SHF.R.U32.HI R20, RZ, 0x4, R20 ;  /* 0x00000004ff147819 */ /* 0x000fe40000011614 */
[----:B------:R-:W-:Y:S02]  /*19b60*/  LOP3.LUT R23, R23, 0xff000000, R22, 0x78, !PT ;  /* 0xff00000017177812 */ /* 0x000fe400078e7816 */
[----:B------:R-:W-:Y:S02]  /*19b70*/  SHF.R.U64 R22, R24, 0x8, R25 ;  /* 0x0000000818167819 */ /* 0x000fe40000001219 */
[----:B------:R-:W-:Y:S02]  /*19b80*/  LOP3.LUT R26, R26, 0x53, RZ, 0x3c, !PT ;  /* 0x000000531a1a7812 */ /* 0x000fe400078e3cff */
[----:B------:R-:W-:Y:S02]  /*19b90*/  LOP3.LUT R20, R20, 0xf, RZ, 0xc0, !PT ;  /* 0x0000000f14147812 */ /* 0x000fe400078ec0ff */
[----:B------:R-:W-:Y:S01]  /*19ba0*/  LOP3.LUT R23, R23, 0xffff, R22, 0x78, !PT ;  /* 0x0000ffff17177812 */ /* 0x000fe200078e7816 */
[----:B------:R2:W-:Y:S01]  /*19bb0*/  POPC R43, R26 ;  /* 0x0000001a002b7309 */ /* 0x0005e20000000000 */
[----:B-1----:R-:W-:-:S02]  /*19bc0*/  IADD3 R36, PT, PT, R42, R36, R21 ;  /* 0x000000242a247210 */ /* 0x002fc40007ffe015 */
[----:B------:R-:W-:Y:S02]  /*19bd0*/  LOP3.LUT R21, R37, 0xff, RZ, 0xc0, !PT ;  /* 0x000000ff25157812 */ /* 0x000fe400078ec0ff */
[----:B------:R-:W-:Y:S02]  /*19be0*/  LOP3.LUT R24, R27, 0x30, RZ, 0x3c, !PT ;  /* 0x000000301b187812 */ /* 0x000fe400078e3cff */
[----:B------:R-:W-:Y:S01]  /*19bf0*/  LOP3.LUT R22, R22, 0xffff0000, RZ, 0xc0, !PT ;  /* 0xffff000016167812 */ /* 0x000fe200078ec0ff */
[----:B------:R1:W3:Y:S01]  /*19c00*/  POPC R37, R21 ;  /* 0x0000001500257309 */ /* 0x0002e20000000000 */
[----:B------:R-:W-:Y:S01]  /*19c10*/  SHF.R.U32.HI R25, RZ, 0x8, R25 ;  /* 0x00000008ff197819 */ /* 0x000fe20000011619 */
[----:B--2---:R-:W-:Y:S01]  /*19c20*/  IMAD R26, R15, 0x10, R20 ;  /* 0x000000100f1a7824 */ /* 0x004fe200078e0214 */
[----:B------:R-:W-:Y:S02]  /*19c30*/  LOP3.LUT R27, R27, 0x3d, RZ, 0x3c, !PT ;  /* 0x0000003d1b1b7812 */ /* 0x000fe400078e3cff */
[----:B-1----:R-:W-:-:S02]  /*19c40*/  LOP3.LUT R21, R35, 0xae, RZ, 0x3c, !PT ;  /* 0x000000ae23157812 */ /* 0x002fc400078e3cff */
[----:B0-----:R-:W-:Y:S02]  /*19c50*/  LOP3.LUT R41, R18, R23, RZ, 0x3c, !PT ;  /* 0x0000001712297212 */ /* 0x001fe400078e3cff */
[----:B------:R-:W-:Y:S02]  /*19c60*/  LOP3.LUT R42, R21, 0xff, RZ, 0xc0, !PT ;  /* 0x000000ff152a7812 */ /* 0x000fe400078ec0ff */
[----:B------:R-:W-:Y:S02]  /*19c70*/  LOP3.LUT R20, R26, 0xff, R41, 0x48, !PT ;  /* 0x000000ff1a147812 */ /* 0x000fe400078e4829 */
[----:B---3--:R-:W-:Y:S02]  /*19c80*/  IADD3 R37, PT, PT, R37, R40, R43 ;  /* 0x0000002825257210 */ /* 0x008fe40007ffe02b */
[----:B------:R-:W-:Y:S01]  /*19c90*/  LEA R20, R20, UR5, 0x3 ;  /* 0x0000000514147c11 */ /* 0x000fe2000f8e18ff */
[----:B------:R-:W-:Y:S01]  /*19ca0*/  POPC R42, R42 ;  /* 0x0000002a002a7309 */ /* 0x000fe20000000000 */
[----:B------:R-:W-:Y:S01]  /*19cb0*/  LOP3.LUT R40, R24, 0xff, RZ, 0xc0, !PT ;  /* 0x000000ff18287812 */ /* 0x000fe200078ec0ff */
[----:B------:R-:W-:Y:S01]  /*19cc0*/  IMAD.SHL.U32 R24, R3, 0x10, RZ ;  /* 0x0000001003187824 */ /* 0x000fe200078e00ff */
[----:B------:R-:W-:-:S02]  /*19cd0*/  LOP3.LUT R23, R22, 0xffffff00, R23, 0x78, !PT ;  /* 0xffffff0016177812 */ /* 0x000fc400078e7817 */
[----:B------:R-:W0:Y:S01]  /*19ce0*/  LDS.64 R20, [R20] ;  /* 0x0000000014147984 */ /* 0x000e220000000a00 */
[----:B------:R-:W-:Y:S02]  /*19cf0*/  LOP3.LUT R43, R25, 0xffff, RZ, 0xc0, !PT ;  /* 0x0000ffff192b7812 */ /* 0x000fe400078ec0ff */
[----:B------:R-:W1:Y:S01]  /*19d00*/  POPC R41, R40 ;  /* 0x0000002800297309 */ /* 0x000e620000000000 */
[----:B------:R-:W-:Y:S02]  /*19d10*/  LOP3.LUT R35, R35, 0xaf, RZ, 0x3c, !PT ;  /* 0x000000af23237812 */ /* 0x000fe400078e3cff */
[----:B-1----:R-:W-:Y:S02]  /*19d20*/  IADD3 R36, PT, PT, R42, R36, R41 ;  /* 0x000000242a247210 */ /* 0x002fe40007ffe029 */
[----:B------:R-:W-:Y:S02]  /*19d30*/  SHF.R.U32.HI R41, RZ, 0x2, R32 ;  /* 0x00000002ff297819 */ /* 0x000fe40000011620 */
[----:B------:R-:W-:-:S02]  /*19d40*/  LOP3.LUT R42, R35, 0xff, RZ, 0xc0, !PT ;  /* 0x000000ff232a7812 */ /* 0x000fc400078ec0ff */
[----:B------:R-:W-:Y:S02]  /*19d50*/  LOP3.LUT R41, R41, R32, RZ, 0x3c, !PT ;  /* 0x0000002029297212 */ /* 0x000fe400078e3cff */
[----:B------:R-:W-:Y:S02]  /*19d60*/  LOP3.LUT R32, R17, 0xffff, RZ, 0xc0, !PT ;  /* 0x0000ffff11207812 */ /* 0x000fe400078ec0ff */
[----:B------:R-:W-:Y:S01]  /*19d70*/  POPC R42, R42 ;  /* 0x0000002a002a7309 */ /* 0x000fe20000000000 */
[----:B------:R-:W-:Y:S01]  /*19d80*/  IMAD.SHL.U32 R22, R41, 0x2, RZ ;  /* 0x0000000229167824 */ /* 0x000fe200078e00ff */
[----:B------:R-:W-:Y:S02]  /*19d90*/  SHF.R.U32.HI R32, RZ, 0x4, R32 ;  /* 0x00000004ff207819 */ /* 0x000fe40000011620 */
[----:B------:R-:W-:Y:S02]  /*19da0*/  LOP3.LUT R35, R33, 0xaa, RZ, 0x3c, !PT ;  /* 0x000000aa21237812 */ /* 0x000fe400078e3cff */
[----:B------:R-:W-:-:S02]  /*19db0*/  LOP3.LUT R22, R3, R24, R22, 0x96, !PT ;  /* 0x0000001803167212 */ /* 0x000fc400078e9616 */
[----:B------:R-:W-:Y:S02]  /*19dc0*/  LOP3.LUT R33, R33, 0xea, RZ, 0x3c, !PT ;  /* 0x000000ea21217812 */ /* 0x000fe400078e3cff */
[----:B------:R-:W-:Y:S02]  /*19dd0*/  LOP3.LUT R24, R22, R41, RZ, 0x3c, !PT ;  /* 0x0000002916187212 */ /* 0x000fe400078e3cff */
[----:B------:R-:W-:Y:S02]  /*19de0*/  LOP3.LUT R41, R39, 0xff, RZ, 0xc0, !PT ;  /* 0x000000ff27297812 */ /* 0x000fe400078ec0ff */
[----:B------:R-:W-:Y:S01]  /*19df0*/  LOP3.LUT R39, R23, 0xffffff00, R18, 0x78, !PT ;  /* 0xffffff0017277812 */ /* 0x000fe200078e7812 */
[----:B0-----:R-:W-:Y:S01]  /*19e00*/  IMAD.SHL.U32 R18, R20, 0x100, RZ ;  /* 0x0000010014127824 */ /* 0x001fe200078e00ff */
[----:B------:R-:W-:Y:S01]  /*19e10*/  LOP3.LUT R38, R41, 0xff000000, R38, 0x78, !PT ;  /* 0xff00000029267812 */ /* 0x000fe200078e7826 */
[----:B------:R-:W-:Y:S01]  /*19e20*/  IMAD.IADD R40, R24, 0x1, R31 ;  /* 0x0000000118287824 */ /* 0x000fe200078e021f */
[----:B------:R-:W-:-:S02]  /*19e30*/  LOP3.LUT R41, R32, 0xf, RZ, 0xc0, !PT ;  /* 0x0000000f20297812 */ /* 0x000fc400078ec0ff */
[----:B------:R-:W-:Y:S02]  /*19e40*/  LOP3.LUT R23, R18, 0xffff, R39, 0x48, !PT ;  /* 0x0000ffff12177812 */ /* 0x000fe400078e4827 */
[----:B------:R-:W-:Y:S01]  /*19e50*/  SHF.R.U32.HI R22, RZ, 0x1, R40 ;  /* 0x00000001ff167819 */ /* 0x000fe20000011628 */
[----:B------:R-:W-:Y:S01]  /*19e60*/  IMAD R32, R16, 0x10, R41 ;  /* 0x0000001010207824 */ /* 0x000fe200078e0229 */
[----:B------:R-:W-:Y:S02]  /*19e70*/  SHF.R.U32.HI R23, RZ, 0x8, R23 ;  /* 0x00000008ff177819 */ /* 0x000fe40000011617 */
[----:B------:R-:W-:Y:S01]  /*19e80*/  LOP3.LUT R39, R39, 0xffff0000, R18, 0x78, !PT ;  /* 0xffff000027277812 */ /* 0x000fe200078e7812 */
[----:B------:R-:W-:Y:S01]  /*19e90*/  IMAD.HI.U32 R41, R22, -0x7bdef7bd, RZ ;  /* 0x8421084316297827 */ /* 0x000fe200078e00ff */
[C---:B------:R-:W-:Y:S02]  /*19ea0*/  LOP3.LUT R23, R32.reuse, 0xff, R23, 0x48, !PT ;  /* 0x000000ff20177812 */ /* 0x040fe400078e4817 */
[----:B------:R-:W-:-:S02]  /*19eb0*/  LOP3.LUT R32, R32, 0xab, RZ, 0x3c, !PT ;  /* 0x000000ab20207812 */ /* 0x000fc400078e3cff */
[----:B------:R-:W-:Y:S02]  /*19ec0*/  LEA R23, R23, UR5, 0x3 ;  /* 0x0000000517177c11 */ /* 0x000fe4000f8e18ff */
[----:B------:R-:W-:Y:S02]  /*19ed0*/  SHF.R.U32.HI R41, RZ, 0x4, R41 ;  /* 0x00000004ff297819 */ /* 0x000fe40000011629 */
[----:B------:R-:W-:Y:S02]  /*19ee0*/  LOP3.LUT R33, R33, 0xff, RZ, 0xc0, !PT ;  /* 0x000000ff21217812 */ /* 0x000fe400078ec0ff */
[----:B------:R-:W0:Y:S01]  /*19ef0*/  LDS.64 R22, [R23] ;  /* 0x0000000017167984 */ /* 0x000e220000000a00 */
[----:B------:R-:W-:-:S03]  /*19f00*/  IMAD R41, R41, -0x3e, R40 ;  /* 0xffffffc229297824 */ /* 0x000fc600078e0228 */
[----:B------:R-:W-:Y:S02]  /*19f10*/  POPC R33, R33 ;  /* 0x0000002100217309 */ /* 0x000fe40000000000 */
[C---:B------:R-:W-:Y:S02]  /*19f20*/  ISETP.GE.U32.AND P1, PT, R41.reuse, 0x23, PT ;  /* 0x000000232900780c */ /* 0x040fe40003f26070 */
[----:B------:R-:W-:Y:S02]  /*19f30*/  ISETP.GE.U32.AND P0, PT, R41, 0xa, PT ;  /* 0x0000000a2900780c */ /* 0x000fe40003f06070 */
[----:B------:R-:W-:-:S04]  /*19f40*/  SEL R30, R30, 0x3d, !P1 ;  /* 0x0000003d1e1e7807 */ /* 0x000fc80004800000 */
[----:B------:R-:W-:-:S05]  /*19f50*/  SEL R30, R30, 0x30, P0 ;  /* 0x000000301e1e7807 */ /* 0x000fca0000000000 */
[----:B------:R-:W-:Y:S01]  /*19f60*/  IMAD.IADD R25, R41, 0x1, R30 ;  /* 0x0000000129197824 */ /* 0x000fe200078e021e */
[----:B------:R-:W-:Y:S02]  /*19f70*/  LOP3.LUT R41, R43, 0xff0000ff, R38, 0x78, !PT ;  /* 0xff0000ff2b297812 */ /* 0x000fe400078e7826 */
[----:B------:R-:W-:Y:S02]  /*19f80*/  LOP3.LUT R30, R27, 0xff, RZ, 0xc0, !PT ;  /* 0x000000ff1b1e7812 */ /* 0x000fe400078ec0ff */
[----:B------:R-:W-:Y:S02]  /*19f90*/  LOP3.LUT R38, R41, 0xffffff, R19, 0x78, !PT ;  /* 0x00ffffff29267812 */ /* 0x000fe400078e7813 */
[----:B------:R-:W-:Y:S02]  /*19fa0*/  LOP3.LUT R19, R25, 0xffff, RZ, 0xc0, !PT ;  /* 0x0000ffff19137812 */ /* 0x000fe400078ec0ff */
[----:B------:R-:W1:Y:S01]  /*19fb0*/  POPC R30, R30 ;  /* 0x0000001e001e7309 */ /* 0x000e620000000000 */
[----:B------:R-:W-:-:S02]  /*19fc0*/  LOP3.LUT R41, R35, 0xff, RZ, 0xc0, !PT ;  /* 0x000000ff23297812 */ /* 0x000fc400078ec0ff */
[----:B------:R-:W-:-:S04]  /*19fd0*/  SHF.R.U32.HI R18, RZ, 0x4, R19 ;  /* 0x00000004ff127819 */ /* 0x000fc80000011613 */
[----:B------:R-:W-:Y:S01]  /*19fe0*/  LOP3.LUT R18, R18, 0xf, RZ, 0xc0, !PT ;  /* 0x0000000f12127812 */ /* 0x000fe200078ec0ff */
[----:B------:R2:W-:Y:S01]  /*19ff0*/  POPC R35, R41 ;  /* 0x0000002900237309 */ /* 0x0005e20000000000 */
[C---:B0-----:R-:W-:Y:S01]  /*1a000*/  IMAD.U32 R40, R22.reuse, 0x10000, RZ ;  /* 0x0001000016287824 */ /* 0x041fe200078e00ff */
[----:B------:R-:W-:Y:S02]  /*1a010*/  SHF.L.U64.HI R27, R22, 0x10, R23 ;  /* 0x00000010161b7819 */ /* 0x000fe40000010217 */
[----:B-1----:R-:W-:Y:S02]  /*1a020*/  IADD3 R30, PT, PT, R42, R37, R30 ;  /* 0x000000252a1e7210 */ /* 0x002fe40007ffe01e */
[----:B------:R-:W-:Y:S02]  /*1a030*/  LOP3.LUT R19, R40, R39, RZ, 0x3c, !PT ;  /* 0x0000002728137212 */ /* 0x000fe400078e3cff */
[----:B------:R-:W-:Y:S02]  /*1a040*/  LOP3.LUT R22, R27, R38, RZ, 0x3c, !PT ;  /* 0x000000261b167212 */ /* 0x000fe400078e3cff */
[----:B------:R-:W-:-:S02]  /*1a050*/  LOP3.LUT R37, R34, 0xea, RZ, 0x3c, !PT ;  /* 0x000000ea22257812 */ /* 0x000fc400078e3cff */
[----:B------:R-:W-:Y:S01]  /*1a060*/  SHF.R.U64 R19, R19, 0x10, R22 ;  /* 0x0000001013137819 */ /* 0x000fe20000001216 */
[----:B------:R-:W-:Y:S01]  /*1a070*/  IMAD R22, R17, 0x10, R18 ;  /* 0x0000001011167824 */ /* 0x000fe200078e0212 */
[----:B------:R-:W-:Y:S02]  /*1a080*/  LOP3.LUT R37, R37, 0xff, RZ, 0xc0, !PT ;  /* 0x000000ff25257812 */ /* 0x000fe400078ec0ff */
[----:B------:R-:W-:Y:S02]  /*1a090*/  SHF.R.U32.HI R42, RZ, 0x10, R21 ;  /* 0x00000010ff2a7819 */ /* 0x000fe40000011615 */
[----:B------:R-:W-:Y:S02]  /*1a0a0*/  LOP3.LUT R18, R22, 0xff, R19, 0x48, !PT ;  /* 0x000000ff16127812 */ /* 0x000fe400078e4813 */
[----:B------:R-:W0:Y:S01]  /*1a0b0*/  POPC R37, R37 ;  /* 0x0000002500257309 */ /* 0x000e220000000000 */
[----:B------:R-:W-:Y:S02]  /*1a0c0*/  SHF.L.U64.HI R21, R20, 0x8, R21 ;  /* 0x0000000814157819 */ /* 0x000fe40000010215 */
[----:B------:R-:W-:-:S02]  /*1a0d0*/  LEA R18, R18, UR5, 0x3 ;  /* 0x0000000512127c11 */ /* 0x000fc4000f8e18ff */
[----:B------:R-:W-:Y:S02]  /*1a0e0*/  LOP3.LUT R20, R38, 0xffff, R21, 0x78, !PT ;  /* 0x0000ffff26147812 */ /* 0x000fe400078e7815 */
[----:B------:R-:W-:Y:S02]  /*1a0f0*/  LOP3.LUT R39, R42, 0xff0000ff, R39, 0x48, !PT ;  /* 0xff0000ff2a277812 */ /* 0x000fe400078e4827 */
[----:B------:R-:W1:Y:S01]  /*1a100*/  LDS.64 R18, [R18] ;  /* 0x0000000012127984 */ /* 0x000e620000000a00 */
[----:B------:R-:W-:Y:S02]  /*1a110*/  LOP3.LUT R20, R20, 0xff0000, R21, 0x78, !PT ;  /* 0x00ff000014147812 */ /* 0x000fe400078e7815 */
[----:B------:R-:W-:Y:S02]  /*1a120*/  LOP3.LUT R34, R34, 0xfe, RZ, 0x3c, !PT ;  /* 0x000000fe22227812 */ /* 0x000fe400078e3cff */
[----:B--2---:R-:W-:Y:S02]  /*1a130*/  SHF.R.U32.HI R41, RZ, 0x8, R23 ;  /* 0x00000008ff297819 */ /* 0x004fe40000011617 */
[----:B0-----:R-:W-:-:S02]  /*1a140*/  IADD3 R36, PT, PT, R37, R36, R35 ;  /* 0x0000002425247210 */ /* 0x001fc40007ffe023 */
[----:B------:R-:W-:Y:S02]  /*1a150*/  LOP3.LUT R35, R39, 0xff000000, R40, 0x78, !PT ;  /* 0xff00000027237812 */ /* 0x000fe400078e7828 */
[----:B------:R-:W-:Y:S02]  /*1a160*/  LOP3.LUT R40, R20, 0xff, R27, 0x78, !PT ;  /* 0x000000ff14287812 */ /* 0x000fe400078e781b */
[----:B------:R-:W-:Y:S02]  /*1a170*/  LOP3.LUT R37, R32, 0xff, RZ, 0xc0, !PT ;  /* 0x000000ff20257812 */ /* 0x000fe400078ec0ff */
[----:B------:R-:W-:-:S04]  /*1a180*/  LOP3.LUT R32, R26, 0xaa, RZ, 0x3c, !PT ;  /* 0x000000aa1a207812 */ /* 0x000fc800078e3cff */
[----:B------:R-:W-:Y:S01]  /*1a190*/  LOP3.LUT R42, R32, 0xff, RZ, 0xc0, !PT ;  /* 0x000000ff202a7812 */ /* 0x000fe200078ec0ff */
[----:B------:R-:W-:Y:S01]  /*1a1a0*/  POPC R37, R37 ;  /* 0x0000002500257309 */ /* 0x000fe20000000000 */
[----:B------:R-:W-:-:S04]  /*1a1b0*/  LOP3.LUT R32, R26, 0xaf, RZ, 0x3c, !PT ;  /* 0x000000af1a207812 */ /* 0x000fc800078e3cff */
[----:B------:R-:W-:-:S03]  /*1a1c0*/  LOP3.LUT R32, R32, 0xff, RZ, 0xc0, !PT ;  /* 0x000000ff20207812 */ /* 0x000fc600078ec0ff */
[----:B------:R0:W2:Y:S08]  /*1a1d0*/  POPC R26, R42 ;  /* 0x0000002a001a7309 */ /* 0x0000b00000000000 */
[----:B------:R-:W-:Y:S01]  /*1a1e0*/  POPC R32, R32 ;  /* 0x0000002000207309 */ /* 0x000fe20000000000 */
[----:B0-----:R-:W-:Y:S01]  /*1a1f0*/  LOP3.LUT R42, R41, 0xffff, RZ, 0xc0, !PT ;  /* 0x0000ffff292a7812 */ /* 0x001fe200078ec0ff */
[C---:B-1----:R-:W-:Y:S01]  /*1a200*/  IMAD.SHL.U32 R38, R18.reuse, 0x1000000, RZ ;  /* 0x0100000012267824 */ /* 0x042fe200078e00ff */
[----:B------:R-:W-:-:S02]  /*1a210*/  SHF.L.U64.HI R39, R18, 0x18, R19 ;  /* 0x0000001812277819 */ /* 0x000fc40000010213 */
[----:B--2---:R-:W-:Y:S02]  /*1a220*/  IADD3 R36, PT, PT, R37, R36, R26 ;  /* 0x0000002425247210 */ /* 0x004fe40007ffe01a */
[----:B------:R-:W-:Y:S02]  /*1a230*/  LOP3.LUT R21, R38, R35, RZ, 0x3c, !PT ;  /* 0x0000002326157212 */ /* 0x000fe400078e3cff */
[----:B------:R-:W-:Y:S02]  /*1a240*/  LOP3.LUT R18, R39, R40, RZ, 0x3c, !PT ;  /* 0x0000002827127212 */ /* 0x000fe400078e3cff */
[----:B------:R-:W-:Y:S02]  /*1a250*/  LOP3.LUT R40, R40, 0xffff00, R27, 0x78, !PT ;  /* 0x00ffff0028287812 */ /* 0x000fe400078e781b */
[----:B------:R-:W-:Y:S02]  /*1a260*/  SHF.R.U64 R21, R21, 0x18, R18 ;  /* 0x0000001815157819 */ /* 0x000fe40000001212 */
[----:B------:R-:W-:Y:S01]  /*1a270*/  LOP3.LUT R18, R34, 0xff, RZ, 0xc0, !PT ;  /* 0x000000ff22127812 */ /* 0x000fe200078ec0ff */
[----:B------:R-:W-:Y:S01]  /*1a280*/  IMAD.SHL.U32 R34, R25, 0x10, RZ ;  /* 0x0000001019227824 */ /* 0x000fe200078e00ff */
[----:B------:R-:W-:-:S02]  /*1a290*/  LOP3.LUT R40, R40, 0xffff, R39, 0x78, !PT ;  /* 0x0000ffff28287812 */ /* 0x000fc400078e7827 */
[----:B------:R-:W-:Y:S02]  /*1a2a0*/  LOP3.LUT R43, R38, 0xff, R19, 0xc8, !PT ;  /* 0x000000ff262b7812 */ /* 0x000fe400078ec813 */
[----:B------:R-:W-:Y:S01]  /*1a2b0*/  LOP3.LUT R20, R34, 0xff, R21, 0x48, !PT ;  /* 0x000000ff22147812 */ /* 0x000fe200078e4815 */
[----:B------:R-:W0:Y:S01]  /*1a2c0*/  POPC R18, R18 ;  /* 0x0000001200127309 */ /* 0x000e220000000000 */
[----:B------:R-:W-:Y:S02]  /*1a2d0*/  LOP3.LUT R39, R40, 0xff0000, R39, 0x78, !PT ;  /* 0x00ff000028277812 */ /* 0x000fe400078e7827 */
[----:B------:R-:W-:Y:S02]  /*1a2e0*/  LEA R20, R20, UR5, 0x3 ;  /* 0x0000000514147c11 */ /* 0x000fe4000f8e18ff */
[C---:B------:R-:W-:Y:S02]  /*1a2f0*/  LOP3.LUT R23, R34.reuse, 0x41, RZ, 0x3c, !PT ;  /* 0x0000004122177812 */ /* 0x040fe400078e3cff */
[----:B------:R-:W-:-:S02]  /*1a300*/  LOP3.LUT R34, R34, 0x63, RZ, 0x3c, !PT ;  /* 0x0000006322227812 */ /* 0x000fc400078e3cff */
[----:B------:R-:W1:Y:S01]  /*1a310*/  LDS.64 R20, [R20] ;  /* 0x0000000014147984 */ /* 0x000e620000000a00 */
[----:B------:R-:W-:Y:S02]  /*1a320*/  LOP3.LUT R35, R42, 0xff, R35, 0x78, !PT ;  /* 0x000000ff2a237812 */ /* 0x000fe400078e7823 */
[----:B------:R-:W-:Y:S02]  /*1a330*/  LOP3.LUT R38, R19, 0xffff00, RZ, 0xc0, !PT ;  /* 0x00ffff0013267812 */ /* 0x000fe400078ec0ff */
[----:B------:R-:W-:Y:S02]  /*1a340*/  LOP3.LUT R27, R34, 0xf3, RZ, 0xc0, !PT ;  /* 0x000000f3221b7812 */ /* 0x000fe400078ec0ff */
[----:B------:R-:W-:Y:S02]  /*1a350*/  LOP3.LUT R34, R22, 0xc6, RZ, 0x3c, !PT ;  /* 0x000000c616227812 */ /* 0x000fe400078e3cff */
[----:B------:R-:W-:Y:S02]  /*1a360*/  LOP3.LUT R43, R38, R43, R35, 0x96, !PT ;  /* 0x0000002b262b7212 */ /* 0x000fe400078e9623 */
[----:B------:R-:W-:Y:S01]  /*1a370*/  LOP3.LUT R40, R34, 0xff, RZ, 0xc0, !PT ;  /* 0x000000ff22287812 */ /* 0x000fe200078ec0ff */
[----:B------:R-:W-:Y:S01]  /*1a380*/  POPC R27, R27 ;  /* 0x0000001b001b7309 */ /* 0x000fe20000000000 */
[----:B------:R-:W-:-:S02]  /*1a390*/  LOP3.LUT R34, R22, 0xce, RZ, 0x3c, !PT ;  /* 0x000000ce16227812 */ /* 0x000fc400078e3cff */
[----:B0-----:R-:W-:Y:S02]  /*1a3a0*/  IADD3 R30, PT, PT, R18, R30, R33 ;  /* 0x0000001e121e7210 */ /* 0x001fe40007ffe021 */
[----:B------:R-:W-:Y:S02]  /*1a3b0*/  LOP3.LUT R23, R23, 0xf1, RZ, 0xc0, !PT ;  /* 0x000000f117177812 */ /* 0x000fe400078ec0ff */
[----:B------:R-:W-:Y:S01]  /*1a3c0*/  IADD3 R37, PT, PT, R37, R30, R32 ;  /* 0x0000001e25257210 */ /* 0x000fe20007ffe020 */
[----:B------:R0:W-:Y:S01]  /*1a3d0*/  POPC R22, R40 ;  /* 0x0000002800167309 */ /* 0x0001e20000000000 */
[----:B------:R-:W-:-:S07]  /*1a3e0*/  LOP3.LUT R34, R34, 0xff, RZ, 0xc0, !PT ;  /* 0x000000ff22227812 */ /* 0x000fce00078ec0ff */
[----:B------:R-:W2:Y:S08]  /*1a3f0*/  POPC R23, R23 ;  /* 0x0000001700177309 */ /* 0x000eb00000000000 */
[----:B------:R-:W3:Y:S01]  /*1a400*/  POPC R34, R34 ;  /* 0x0000002200227309 */ /* 0x000ee20000000000 */
[----:B-1----:R-:W-:Y:S02]  /*1a410*/  LOP3.LUT R39, R39, 0xff, R20, 0x78, !PT ;  /* 0x000000ff27277812 */ /* 0x002fe400078e7814 */
[----:B------:R-:W-:-:S02]  /*1a420*/  SHF.R.U64 R38, R20, 0x18, R21 ;  /* 0x0000001814267819 */ /* 0x000fc40000001215 */
[C---:B------:R-:W-:Y:S02]  /*1a430*/  LOP3.LUT R19, R39.reuse, 0x93, RZ, 0x3c, !PT ;  /* 0x0000009327137812 */ /* 0x040fe400078e3cff */
[----:B------:R-:W-:Y:S02]  /*1a440*/  LOP3.LUT R20, R39, 0xffff00, R20, 0x78, !PT ;  /* 0x00ffff0027147812 */ /* 0x000fe400078e7814 */
[----:B------:R-:W-:Y:S02]  /*1a450*/  LOP3.LUT R41, R19, 0xff, RZ, 0xc0, !PT ;  /* 0x000000ff13297812 */ /* 0x000fe400078ec0ff */
[----:B------:R-:W-:Y:S02]  /*1a460*/  LOP3.LUT R19, R43, 0xffff, R38, 0x78, !PT ;  /* 0x0000ffff2b137812 */ /* 0x000fe400078e7826 */
[----:B------:R1:W-:Y:S01]  /*1a470*/  POPC R21, R41 ;  /* 0x0000002900157309 */ /* 0x0003e20000000000 */
[----:B------:R-:W-:Y:S02]  /*1a480*/  LOP3.LUT R35, R39, 0x9b, RZ, 0x3c, !PT ;  /* 0x0000009b27237812 */ /* 0x000fe400078e3cff */
[----:B0-----:R-:W-:-:S02]  /*1a490*/  LOP3.LUT R40, R19, 0xca, RZ, 0x3c, !PT ;  /* 0x000000ca13287812 */ /* 0x001fc400078e3cff */
[----:B------:R-:W-:Y:S02]  /*1a4a0*/  LOP3.LUT R39, R35, 0xff, RZ, 0xc0, !PT ;  /* 0x000000ff23277812 */ /* 0x000fe400078ec0ff */
[----:B------:R-:W-:Y:S02]  /*1a4b0*/  LOP3.LUT R18, R40, 0xff, RZ, 0xc0, !PT ;  /* 0x000000ff28127812 */ /* 0x000fe400078ec0ff */
[--C-:B------:R-:W-:Y:S02]  /*1a4c0*/  SHF.R.U32.HI R40, RZ, 0x8, R20.reuse ;  /* 0x00000008ff287819 */ /* 0x100fe40000011614 */
[----:B-1----:R-:W-:Y:S01]  /*1a4d0*/  SHF.R.U64 R41, R19, 0x8, R20 ;  /* 0x0000000813297819 */ /* 0x002fe20000001214 */
[----:B------:R-:W-:Y:S01]  /*1a4e0*/  POPC R39, R39 ;  /* 0x0000002700277309 */ /* 0x000fe20000000000 */
[----:B------:R-:W-:Y:S02]  /*1a4f0*/  LOP3.LUT R33, R40, 0x19, RZ, 0x3c, !PT ;  /* 0x0000001928217812 */ /* 0x000fe400078e3cff */
[----:B------:R-:W-:-:S02]  /*1a500*/  LOP3.LUT R30, R41, 0x43, RZ, 0x3c, !PT ;  /* 0x00000043291e7812 */ /* 0x000fc400078e3cff */
[----:B------:R-:W-:Y:S02]  /*1a510*/  LOP3.LUT R41, R41, 0x6f, RZ, 0x3c, !PT ;  /* 0x0000006f29297812 */ /* 0x000fe400078e3cff */
[----:B------:R-:W-:Y:S01]  /*1a520*/  LOP3.LUT R33, R33, 0xff, RZ, 0xc0, !PT ;  /* 0x000000ff21217812 */ /* 0x000fe200078ec0ff */
[----:B------:R-:W-:Y:S01]  /*1a530*/  POPC R18, R18 ;  /* 0x0000001200127309 */ /* 0x000fe20000000000 */
[----:B------:R-:W-:Y:S02]  /*1a540*/  LOP3.LUT R40, R40, 0x39, RZ, 0x3c, !PT ;  /* 0x0000003928287812 */ /* 0x000fe400078e3cff */
[----:B------:R-:W-:Y:S02]  /*1a550*/  LOP3.LUT R42, R41, 0xff, RZ, 0xc0, !PT ;  /* 0x000000ff292a7812 */ /* 0x000fe400078ec0ff */
[----:B------:R-:W-:Y:S02]  /*1a560*/  SHF.R.U32.HI R41, RZ, 0x10, R20 ;  /* 0x00000010ff297819 */ /* 0x000fe40000011614 */
[----:B------:R-:W-:Y:S01]  /*1a570*/  LOP3.LUT R40, R40, 0xff, RZ, 0xc0, !PT ;  /* 0x000000ff28287812 */ /* 0x000fe200078ec0ff */
[----:B------:R0:W1:Y:S01]  /*1a580*/  POPC R26, R33 ;  /* 0x00000021001a7309 */ /* 0x0000620000000000 */
[----:B------:R-:W-:-:S02]  /*1a590*/  LOP3.LUT R35, R19, 0xc2, RZ, 0x3c, !PT ;  /* 0x000000c213237812 */ /* 0x000fc400078e3cff */
[----:B--2---:R-:W-:Y:S02]  /*1a5a0*/  IADD3 R22, PT, PT, R23, R36, R22 ;  /* 0x0000002417167210 */ /* 0x004fe40007ffe016 */
[----:B------:R-:W-:Y:S02]  /*1a5b0*/  LOP3.LUT R35, R35, 0xff, RZ, 0xc0, !PT ;  /* 0x000000ff23237812 */ /* 0x000fe400078ec0ff */
[----:B------:R-:W-:Y:S01]  /*1a5c0*/  LOP3.LUT R30, R30, 0xff, RZ, 0xc0, !PT ;  /* 0x000000ff1e1e7812 */ /* 0x000fe200078ec0ff */
[----:B------:R2:W4:Y:S01]  /*1a5d0*/  POPC R32, R40 ;  /* 0x0000002800207309 */ /* 0x0005220000000000 */
[----:B---3--:R-:W-:Y:S02]  /*1a5e0*/  IADD3 R27, PT, PT, R27, R37, R34 ;  /* 0x000000251b1b7210 */ /* 0x008fe40007ffe022 */
[----:B0-----:R-:W-:Y:S02]  /*1a5f0*/  LOP3.LUT R33, R19, 0xffff0000, R38, 0x78, !PT ;  /* 0xffff000013217812 */ /* 0x001fe400078e7826 */
[----:B------:R-:W-:-:S02]  /*1a600*/  LOP3.LUT R38, R41, 0x31, RZ, 0x3c, !PT ;  /* 0x0000003129267812 */ /* 0x000fc400078e3cff */
[----:B------:R-:W-:Y:S01]  /*1a610*/  LOP3.LUT R41, R41, 0xb3, RZ, 0x3c, !PT ;  /* 0x000000b329297812 */ /* 0x000fe200078e3cff */
[----:B------:R-:W-:Y:S01]  /*1a620*/  POPC R35, R35 ;  /* 0x0000002300237309 */ /* 0x000fe20000000000 */
[----:B------:R-:W-:Y:S02]  /*1a630*/  LOP3.LUT R38, R38, 0xff, RZ, 0xc0, !PT ;  /* 0x000000ff26267812 */ /* 0x000fe400078ec0ff */
[C-C-:B--2---:R-:W-:Y:S02]  /*1a640*/  SHF.R.U64 R40, R33.reuse, 0x10, R20.reuse ;  /* 0x0000001021287819 */ /* 0x144fe40000001214 */
[----:B------:R-:W-:Y:S02]  /*1a650*/  SHF.R.U64 R33, R33, 0x18, R20 ;  /* 0x0000001821217819 */ /* 0x000fe40000001214 */
        /* <DEDUP_REMOVED lines=9> */
[----:B-1----:R-:W-:-:S02]  /*1a6f0*/  IADD3 R21, PT, PT, R26, R22, R21 ;  /* 0x000000161a157210 */ /* 0x002fc40007ffe015 */
[----:B----4-:R-:W-:Y:S01]  /*1a700*/  IADD3 R27, PT, PT, R32, R27, R39 ;  /* 0x0000001b201b7210 */ /* 0x010fe20007ffe027 */
[----:B------:R-:W1:Y:S01]  /*1a710*/  POPC R41, R36 ;  /* 0x0000002400297309 */ /* 0x000e620000000000 */
[----:B0-----:R-:W-:-:S07]  /*1a720*/  IADD3 R21, PT, PT, R35, R21, R38 ;  /* 0x0000001523157210 */ /* 0x001fce0007ffe026 */
[----:B------:R-:W0:Y:S01]  /*1a730*/  POPC R23, R23 ;  /* 0x0000001700177309 */ /* 0x000e220000000000 */
[----:B-1----:R-:W-:-:S07]  /*1a740*/  IADD3 R30, PT, PT, R41, R21, R30 ;  /* 0x00000015291e7210 */ /* 0x002fce0007ffe01e */
[----:B------:R-:W-:Y:S01]  /*1a750*/  POPC R19, R42 ;  /* 0x0000002a00137309 */ /* 0x000fe20000000000 */
[----:B0-----:R-:W-:-:S07]  /*1a760*/  IADD3 R18, PT, PT, R18, R27, R23 ;  /* 0x0000001b12127210 */ /* 0x001fce0007ffe017 */
[----:B------:R-:W0:Y:S08]  /*1a770*/  POPC R20, R20 ;  /* 0x0000001400147309 */ /* 0x000e300000000000 */
[----:B------:R-:W1:Y:S01]  /*1a780*/  POPC R33, R33 ;  /* 0x0000002100217309 */ /* 0x000e620000000000 */
[----:B0-----:R-:W-:Y:S01]  /*1a790*/  IADD3 R18, PT, PT, R20, R18, R19 ;  /* 0x0000001214127210 */ /* 0x001fe20007ffe013 */
[----:B-1----:R-:W-:-:S03]  /*1a7a0*/  IMAD.IADD R30, R30, 0x1, R33 ;  /* 0x000000011e1e7824 */ /* 0x002fc600078e0221 */
[--C-:B------:R-:W-:Y:S02]  /*1a7b0*/  IADD3 R19, PT, PT, -R18, 0x68, -R33.reuse ;  /* 0x0000006812137810 */ /* 0x100fe40007ffe921 */
[----:B------:R-:W-:Y:S02]  /*1a7c0*/  PRMT R33, R25, 0x7610, R33 ;  /* 0x0000761019217816 */ /* 0x000fe40000000021 */
[C---:B------:R-:W-:Y:S02]  /*1a7d0*/  IADD3 R18, PT, PT, -R30.reuse, 0x68, RZ ;  /* 0x000000681e127810 */ /* 0x040fe40007ffe1ff */
[----:B------:R-:W-:Y:S02]  /*1a7e0*/  IABS R19, R19 ;  /* 0x0000001300137213 */ /* 0x000fe40000000000 */
[----:B------:R-:W-:Y:S02]  /*1a7f0*/  IABS R18, R18 ;  /* 0x0000001200127213 */ /* 0x000fe40000000000 */
[----:B------:R-:W-:-:S02]  /*1a800*/  ISETP.NE.AND P1, PT, R30, 0x68, PT ;  /* 0x000000681e00780c */ /* 0x000fc40003f25270 */
[----:B------:R-:W-:Y:S02]  /*1a810*/  ISETP.GT.U32.AND P0, PT, R19, R18, PT ;  /* 0x000000121300720c */ /* 0x000fe40003f04070 */
[----:B------:R-:W-:Y:S02]  /*1a820*/  SEL R29, R29, 0x5, !P1 ;  /* 0x000000051d1d7807 */ /* 0x000fe40004800000 */
        /* <DEDUP_REMOVED lines=14> */
[----:B------:R-:W1:Y:S02]  /*1a910*/  S2R R25, SR_LTMASK ;  /* 0x0000000000197919 */ /* 0x000e640000003900 */
[----:B0-----:R-:W-:Y:S01]  /*1a920*/  PRMT R20, R27, 0x7610, R20 ;  /* 0x000076101b147816 */ /* 0x001fe20000000014 */
[----:B------:R-:W-:Y:S01]  /*1a930*/  VIADD R23, R29, 0x30 ;  /* 0x000000301d177836 */ /* 0x000fe20000000000 */
[----:B-1----:R-:W-:-:S06]  /*1a940*/  LOP3.LUT R25, R25, UR5, RZ, 0xc0, !PT ;  /* 0x0000000519197c12 */ /* 0x002fcc000f8ec0ff */
[----:B------:R-:W0:Y:S01]  /*1a950*/  POPC R25, R25 ;  /* 0x0000001900197309 */ /* 0x000e220000000000 */
[----:B--2---:R1:W0:Y:S02]  /*1a960*/  SHFL.IDX PT, R18, R21, R22, 0x1f ;  /* 0x00001f1615127589 */ /* 0x00422400000e0000 */
[----:B-1----:R-:W-:Y:S02]  /*1a970*/  SHF.R.U32.HI R21, RZ, 0x10, R26 ;  /* 0x00000010ff157819 */ /* 0x002fe4000001161a */
[----:B------:R-:W-:Y:S01]  /*1a980*/  PRMT R22, R30, 0x7610, R22 ;  /* 0x000076101e167816 */ /* 0x000fe20000000016 */
        /* <DEDUP_REMOVED lines=23> */
.L_x_35:
[----:B------:R-:W-:Y:S05]  /*1ab00*/  BSYNC.RECONVERGENT B0 ;  /* 0x0000000000007941 */ /* 0x000fea0003800200 */
.L_x_34:
[----:B------:R-:W-:Y:S02]  /*1ab10*/  UIADD3 UR4, UPT, UPT, UR4, 0x9, URZ ;  /* 0x0000000904047890 */ /* 0x000fe4000fffe0ff */
[----:B------:R-:W-:Y:S02]  /*1ab20*/  UIADD3 UR10, UPT, UPT, UR10, -0x9, URZ ;  /* 0xfffffff70a0a7890 */ /* 0x000fe4000fffe0ff */
[----:B------:R-:W-:Y:S02]  /*1ab30*/  UIADD3 UR11, UPT, UPT, UR11, 0x9, URZ ;  /* 0x000000090b0b7890 */ /* 0x000fe4000fffe0ff */
[----:B------:R-:W-:Y:S02]  /*1ab40*/  UIADD3 UR12, UPT, UPT, UR12, -0x9, URZ ;  /* 0xfffffff70c0c7890 */ /* 0x000fe4000fffe0ff */
[----:B------:R-:W-:Y:S02]  /*1ab50*/  UIADD3 UR13, UPT, UPT, UR13, 0x9, URZ ;  /* 0x000000090d0d7890 */ /* 0x000fe4000fffe0ff */
[----:B------:R-:W-:-:S02]  /*1ab60*/  UIADD3 UR14, UPT, UPT, UR14, -0x9, URZ ;  /* 0xfffffff70e0e7890 */ /* 0x000fc4000fffe0ff */
        /* <DEDUP_REMOVED lines=10> */
[----:B------:R-:W-:Y:S01]  /*1ac10*/  UIADD3 UR25, UPT, UPT, UR25, 0x9, URZ ;  /* 0x0000000919197890 */ /* 0x000fe2000fffe0ff */
[----:B------:R-:W-:Y:S11]  /*1ac20*/  BRA `(.L_x_36) ;  /* 0xfffffe5400887947 */ /* 0x000ff6000383ffff */
        .type           $_Z12generate_qrsPiPh$_Z14fill_out_tableILi7EEvPh,@function
        .size           $_Z12generate_qrsPiPh$_Z14fill_out_tableILi7EEvPh,(.L_x_39 - $_Z12generate_qrsPiPh$_Z14fill_out_tableILi7EEvPh)
$_Z12generate_qrsPiPh$_Z14fill_out_tableILi7EEvPh:
[----:B------:R-:W0:Y:S01]  /*1ac30*/  S2UR UR5, SR_CgaCtaId ;  /* 0x00000000000579c3 */ /* 0x000e220000008800 */
[----:B------:R-:W-:Y:S01]  /*1ac40*/  UMOV UR4, 0x400 ;  /* 0x0000040000047882 */ /* 0x000fe20000000000 */
[----:B------:R-:W-:Y:S01]  /*1ac50*/  UMOV UR51, 0xffffff00 ;  /* 0xffffff0000337882 */ /* 0x000fe20000000000 */
[----:B0-----:R-:W-:-:S12]  /*1ac60*/  ULEA UR4, UR5, UR4, 0x18 ;  /* 0x0000000405047291 */ /* 0x001fd8000f8ec0ff */
.L_x_37:
[----:B------:R-:W-:Y:S02]  /*1ac70*/  UIADD3 UR9, UPT, UPT, UR51, 0x100, URZ ;  /* 0x0000010033097890 */ /* 0x000fe4000fffe0ff */
[----:B------:R-:W-:Y:S02]  /*1ac80*/  UIADD3 UR51, UPT, UPT, UR51, 0x1, URZ ;  /* 0x0000000133337890 */ /* 0x000fe4000fffe0ff */
[----:B------:R-:W-:Y:S02]  /*1ac90*/  ULOP3.LUT UP0, URZ, UR9, 0x80, URZ, 0xc0, !UPT ;  /* 0x0000008009ff7892 */ /* 0x000fe4000f80c0ff */
[----:B------:R-:W-:Y:S02]  /*1aca0*/  ULOP3.LUT UP1, URZ, UR9, 0x40, URZ, 0xc0, !UPT ;  /* 0x0000004009ff7892 */ /* 0x000fe4000f82c0ff */
[----:B------:R-:W-:Y:S02]  /*1acb0*/  ULOP3.LUT UP2, UR12, UR9, 0x20, URZ, 0xc0, !UPT ;  /* 0x00000020090c7892 */ /* 0x000fe4000f84c0ff */
[----:B------:R-:W-:-:S02]  /*1acc0*/  ULOP3.LUT UP4, URZ, UR9, 0x8, URZ, 0xc0, !UPT ;  /* 0x0000000809ff7892 */ /* 0x000fc4000f88c0ff */
[----:B------:R-:W-:Y:S02]  /*1acd0*/  USEL UR21, URZ, 0xffa4, !UP0 ;  /* 0x0000ffa4ff157887 */ /* 0x000fe4000c000000 */
[----:B------:R-:W-:Y:S02]  /*1ace0*/  USEL UR28, URZ, 0x68, !UP1 ;  /* 0x00000068ff1c7887 */ /* 0x000fe4000c800000 */
[----:B------:R-:W-:Y:S02]  /*1acf0*/  USEL UR52, URZ, 0x3a, !UP1 ;  /* 0x0000003aff347887 */ /* 0x000fe4000c800000 */
[----:B------:R-:W-:Y:S02]  /*1ad00*/  ULOP3.LUT UP3, UR13, UR9, 0x10, URZ, 0xc0, !UPT ;  /* 0x00000010090d7892 */ /* 0x000fe4000f86c0ff */
[----:B------:R-:W-:Y:S02]  /*1ad10*/  USEL UR53, URZ, 0xffaa, !UP0 ;  /* 0x0000ffaaff357887 */ /* 0x000fe4000c000000 */
[----:B------:R-:W-:-:S02]  /*1ad20*/  USEL UR54, URZ, 0x48, !UP1 ;  /* 0x00000048ff367887 */ /* 0x000fc4000c800000 */
[----:B------:R-:W-:Y:S02]  /*1ad30*/  USEL UR55, URZ, 0xffa4, !UP2 ;  /* 0x0000ffa4ff377887 */ /* 0x000fe4000d000000 */
[----:B------:R-:W-:Y:S02]  /*1ad40*/  ULOP3.LUT UP5, URZ, UR9, 0x4, URZ, 0xc0, !UPT ;  /* 0x0000000409ff7892 */ /* 0x000fe4000f8ac0ff */
[----:B------:R-:W-:Y:S02]  /*1ad50*/  ULOP3.LUT UP6, URZ, UR9, 0x2, URZ, 0xc0, !UPT ;  /* 0x0000000209ff7892 */ /* 0x000fe4000f8cc0ff */
[----:B------:R-:W-:Y:S02]  /*1ad60*/  ULOP3.LUT UR50, UR9, 0x1, URZ, 0xc0, !UPT ;  /* 0x0000000109327892 */ /* 0x000fe4000f8ec0ff */
[----:B------:R-:W-:Y:S02]  /*1ad70*/  ULOP3.LUT UR12, UR12, 0xffc0, UR9, 0xf8, !UPT ;  /* 0x0000ffc00c0c7892 */ /* 0x000fe4000f8ef809 */
[----:B------:R-:W-:-:S02]  /*1ad80*/  USEL UR62, URZ, 0xffd4, !UP0 ;  /* 0x0000ffd4ff3e7887 */ /* 0x000fc4000c000000 */
[----:B------:R-:W-:Y:S02]  /*1ad90*/  USEL UR63, URZ, 0xffea, !UP1 ;  /* 0x0000ffeaff3f7887 */ /* 0x000fe4000c800000 */
[----:B------:R-:W-:Y:S02]  /*1ada0*/  USEL UR42, URZ, 0xffe8, !UP0 ;  /* 0x0000ffe8ff2a7887 */ /* 0x000fe4000c000000 */
[----:B------:R-:W-:Y:S02]  /*1adb0*/  USEL UR49, URZ, 0xfff4, !UP1 ;  /* 0x0000fff4ff317887 */ /* 0x000fe4000c800000 */
[----:B------:R-:W-:Y:S02]  /*1adc0*/  USEL UR9, URZ, 0x74, !UP1 ;  /* 0x00000074ff097887 */ /* 0x000fe4000c800000 */
[----:B------:R-:W-:Y:S02]  /*1add0*/  USEL UR60, URZ, 0x3a, !UP2 ;  /* 0x0000003aff3c7887 */ /* 0x000fe4000d000000 */
[----:B------:R-:W-:-:S02]  /*1ade0*/  USEL UR61, URZ, 0xff88, !UP4 ;  /* 0x0000ff88ff3d7887 */ /* 0x000fc4000e000000 */
[----:B------:R-:W-:Y:S02]  /*1adf0*/  USEL UR46, URZ, 0x34, !UP2 ;  /* 0x00000034ff2e7887 */ /* 0x000fe4000d000000 */
[----:B------:R-:W-:Y:S02]  /*1ae00*/  USEL UR45, URZ, 0x1d, !UP2 ;  /* 0x0000001dff2d7887 */ /* 0x000fe4000d000000 */
[----:B------:R-:W-:Y:S02]  /*1ae10*/  ULOP3.LUT UR52, UR52, UR21, UR28, 0x96, !UPT ;  /* 0x0000001534347292 */ /* 0x000fe4000f8e961c */
        /* <DEDUP_REMOVED lines=8> */
[----:B------:R-:W-:-:S02]  /*1aea0*/  ULOP3.LUT UR62, UR62, UR63, URZ, 0x3c, !UPT ;  /* 0x0000003f3e3e7292 */ /* 0x000fc4000f8e3cff */
[----:B------:R-:W-:Y:S02]  /*1aeb0*/  USEL UR10, URZ, 0xfffc, !UP0 ;  /* 0x0000fffcff0a7887 */ /* 0x000fe4000c000000 */
[----:B------:R-:W-:Y:S02]  /*1aec0*/  USEL UR11, URZ, 0xfffe, !UP1 ;  /* 0x0000fffeff0b7887 */ /* 0x000fe4000c800000 */
[----:B------:R-:W-:Y:S02]  /*1aed0*/  USEL UR47, URZ, 0x7a, !UP2 ;  /* 0x0000007aff2f7887 */ /* 0x000fe4000d000000 */
[----:B------:R-:W-:Y:S02]  /*1aee0*/  ULOP3.LUT UR49, UR42, UR49, URZ, 0x3c, !UPT ;  /* 0x000000312a317292 */ /* 0x000fe4000f8e3cff */
[----:B------:R-:W-:Y:S02]  /*1aef0*/  ULOP3.LUT UR54, UR13, UR12, UR9, 0x96, !UPT ;  /* 0x0000000c0d367292 */ /* 0x000fe4000f8e9609 */
[----:B------:R-:W-:-:S02]  /*1af00*/  ULOP3.LUT UR60, UR60, UR61, URZ, 0x3c, !UPT ;  /* 0x0000003d3c3c7292 */ /* 0x000fc4000f8e3cff */
[----:B------:R-:W-:Y:S02]  /*1af10*/  ULOP3.LUT UR46, UR45, UR52, UR46, 0x96, !UPT ;  /* 0x000000342d2e7292 */ /* 0x000fe4000f8e962e */
[----:B------:R-:W-:Y:S02]  /*1af20*/  USEL UR43, URZ, 0x60, !UP1 ;  /* 0x00000060ff2b7887 */ /* 0x000fe4000c800000 */
[----:B------:R-:W-:Y:S02]  /*1af30*/  USEL UR32, URZ, 0x3a, !UP0 ;  /* 0x0000003aff207887 */ /* 0x000fe4000c000000 */
[----:B------:R-:W-:Y:S02]  /*1af40*/  ULOP3.LUT UR56, UR57, UR56, URZ, 0x3c, !UPT ;  /* 0x0000003839387292 */ /* 0x000fe4000f8e3cff */
[----:B------:R-:W-:Y:S02]  /*1af50*/  ULOP3.LUT UR58, UR58, UR59, URZ, 0x3c, !UPT ;  /* 0x0000003b3a3a7292 */ /* 0x000fe4000f8e3cff */
[----:B------:R-:W-:-:S02]  /*1af60*/  ULOP3.LUT UR52, UR53, UR29, URZ, 0x3c, !UPT ;  /* 0x0000001d35347292 */ /* 0x000fc4000f8e3cff */
[----:B------:R-:W-:Y:S02]  /*1af70*/  USEL UR33, URZ, 0xff9a, !UP3 ;  /* 0x0000ff9aff217887 */ /* 0x000fe4000d800000 */
[----:B------:R-:W-:Y:S02]  /*1af80*/  UISETP.NE.U32.AND UP0, UPT, UR50, 0x1, UPT ;  /* 0x000000013200788c */ /* 0x000fe4000bf05070 */
[----:B------:R-:W-:Y:S02]  /*1af90*/  ULOP3.LUT UR44, UR62, UR40, UR44, 0x96, !UPT ;  /* 0x000000283e2c7292 */ /* 0x000fe4000f8e962c */
[----:B------:R-:W-:Y:S02]  /*1afa0*/  USEL UR48, URZ, 0x7f, !UP2 ;  /* 0x0000007fff307887 */ /* 0x000fe4000d000000 */
[----:B------:R-:W-:Y:S02]  /*1afb0*/  USEL UR34, URZ, 0x1d, !UP3 ;  /* 0x0000001dff227887 */ /* 0x000fe4000d800000 */
[----:B------:R-:W-:-:S02]  /*1afc0*/  USEL UR35, URZ, 0x44, !UP5 ;  /* 0x00000044ff237887 */ /* 0x000fc4000e800000 */
[----:B------:R-:W-:Y:S02]  /*1afd0*/  USEL UR36, URZ, 0x75, !UP3 ;  /* 0x00000075ff247887 */ /* 0x000fe4000d800000 */
[----:B------:R-:W-:Y:S02]  /*1afe0*/  ULOP3.LUT UR50, UR10, UR11, URZ, 0x3c, !UPT ;  /* 0x0000000b0a327292 */ /* 0x000fe4000f8e3cff */
[----:B------:R-:W-:Y:S02]  /*1aff0*/  ULOP3.LUT UR47, UR49, UR40, UR47, 0x96, !UPT ;  /* 0x00000028312f7292 */ /* 0x000fe4000f8e962f */
[----:B------:R-:W-:Y:S02]  /*1b000*/  ULOP3.LUT UR54, UR60, UR54, UR42, 0x96, !UPT ;  /* 0x000000363c367292 */ /* 0x000fe4000f8e962a */
[----:B------:R-:W-:Y:S02]  /*1b010*/  USHF.R.U32.HI UR62, URZ, 0x7, UR62 ;  /* 0x00000007ff3e7899 */ /* 0x000fe4000801163e */
[----:B------:R-:W-:-:S02]  /*1b020*/  USEL UR37, URZ, 0x7a, !UP3 ;  /* 0x0000007aff257887 */ /* 0x000fc4000d800000 */
[----:B------:R-:W-:Y:S02]  /*1b030*/  USHF.R.U32.HI UR49, URZ, 0x7, UR49 ;  /* 0x00000007ff317899 */ /* 0x000fe40008011631 */
[----:B------:R-:W-:Y:S02]  /*1b040*/  USEL UR31, URZ, 0x16, !UP5 ;  /* 0x00000016ff1f7887 */ /* 0x000fe4000e800000 */
[----:B------:R-:W-:Y:S02]  /*1b050*/  USHF.R.U32.HI UR45, URZ, 0x7, UR53 ;  /* 0x00000007ff2d7899 */ /* 0x000fe40008011635 */
[----:B------:R-:W-:Y:S02]  /*1b060*/  ULOP3.LUT UR58, UR58, UR56, UR43, 0x96, !UPT ;  /* 0x000000383a3a7292 */ /* 0x000fe4000f8e962b */
[----:B------:R-:W-:Y:S02]  /*1b070*/  USHF.L.U32 UR52, UR52, 0x1, URZ ;  /* 0x0000000134347899 */ /* 0x000fe400080006ff */
[----:B------:R-:W-:-:S02]  /*1b080*/  ULOP3.LUT UR33, UR46, UR33, URZ, 0x3c, !UPT ;  /* 0x000000212e217292 */ /* 0x000fc4000f8e3cff */
[----:B------:R-:W-:Y:S02]  /*1b090*/  ULOP3.LUT UR48, UR50, UR40, UR48, 0x96, !UPT ;  /* 0x0000002832307292 */ /* 0x000fe4000f8e9630 */
[----:B------:R-:W-:Y:S02]  /*1b0a0*/  ULOP3.LUT UR35, UR54, UR34, UR35, 0x96, !UPT ;  /* 0x0000002236237292 */ /* 0x000fe4000f8e9623 */
[----:B------:R-:W-:Y:S02]  /*1b0b0*/  ULOP3.LUT UR36, UR36, 0x1d, UR62, 0x78, !UPT ;  /* 0x0000001d24247892 */ /* 0x000fe4000f8e783e */
[----:B------:R-:W-:Y:S02]  /*1b0c0*/  USHF.L.U32 UR44, UR44, 0x1, URZ ;  /* 0x000000012c2c7899 */ /* 0x000fe400080006ff */
[----:B------:R-:W-:Y:S02]  /*1b0d0*/  USEL UR41, URZ, 0x7f, !UP3 ;  /* 0x0000007fff297887 */ /* 0x000fe4000d800000 */
[----:B------:R-:W-:-:S02]  /*1b0e0*/  USHF.R.U32.HI UR50, URZ, 0x7, UR50 ;  /* 0x00000007ff327899 */ /* 0x000fc40008011632 */
[----:B------:R-:W-:Y:S02]  /*1b0f0*/  ULOP3.LUT UR37, UR37, 0x1d, UR49, 0x78, !UPT ;  /* 0x0000001d25257892 */ /* 0x000fe4000f8e7831 */
[----:B------:R-:W-:Y:S02]  /*1b100*/  USHF.L.U32 UR47, UR47, 0x1, URZ ;  /* 0x000000012f2f7899 */ /* 0x000fe400080006ff */
[----:B------:R-:W-:Y:S02]  /*1b110*/  UPRMT UR34, UR54, 0x8880, URZ ;  /* 0x0000888036227896 */ /* 0x000fe400080000ff */
[----:B------:R-:W-:Y:S02]  /*1b120*/  USEL UR26, URZ, 0xffa4, !UP3 ;  /* 0x0000ffa4ff1a7887 */ /* 0x000fe4000d800000 */
[----:B------:R-:W-:Y:S02]  /*1b130*/  USEL UR30, URZ, 0xb, !UP6 ;  /* 0x0000000bff1e7887 */ /* 0x000fe4000f000000 */
[----:B------:R-:W-:-:S02]  /*1b140*/  ULOP3.LUT UR32, UR58, UR32, UR31, 0x96, !UPT ;  /* 0x000000203a207292 */ /* 0x000fc4000f8e961f */
[----:B------:R-:W-:Y:S02]  /*1b150*/  ULOP3.LUT UR45, UR52, 0x1d, UR45, 0x78, !UPT ;  /* 0x0000001d342d7892 */ /* 0x000fe4000f8e782d */
[----:B------:R-:W-:Y:S02]  /*1b160*/  USHF.L.U32 UR31, UR33, 0x1, URZ ;  /* 0x00000001211f7899 */ /* 0x000fe400080006ff */
[----:B------:R-:W-:Y:S02]  /*1b170*/  USHF.R.U32.HI UR33, URZ, 0x7, UR33 ;  /* 0x00000007ff217899 */ /* 0x000fe40008011621 */
[----:B------:R-:W-:Y:S02]  /*1b180*/  ULOP3.LUT UR36, UR36, UR44, URZ, 0x3c, !UPT ;  /* 0x0000002c24247292 */ /* 0x000fe4000f8e3cff */
[----:B------:R-:W-:Y:S02]  /*1b190*/  ULOP3.LUT UR41, UR41, 0x1d, UR50, 0x78, !UPT ;  /* 0x0000001d29297892 */ /* 0x000fe4000f8e7832 */
[----:B------:R-:W-:-:S02]  /*1b1a0*/  USHF.L.U32 UR48, UR48, 0x1, URZ ;  /* 0x0000000130307899 */ /* 0x000fc400080006ff */
[----:B------:R-:W-:Y:S02]  /*1b1b0*/  ULOP3.LUT UR37, UR37, UR47, URZ, 0x3c, !UPT ;  /* 0x0000002f25257292 */ /* 0x000fe4000f8e3cff */
[----:B------:R-:W-:Y:S02]  /*1b1c0*/  UPRMT UR34, UR34, 0x7710, URZ ;  /* 0x0000771022227896 */ /* 0x000fe400080000ff */
[----:B------:R-:W-:Y:S02]  /*1b1d0*/  UPRMT UR44, UR44, 0x8880, URZ ;  /* 0x000088802c2c7896 */ /* 0x000fe400080000ff */
[----:B------:R-:W-:Y:S02]  /*1b1e0*/  UPRMT UR47, UR47, 0x8880, URZ ;  /* 0x000088802f2f7896 */ /* 0x000fe400080000ff */
[----:B------:R-:W-:Y:S02]  /*1b1f0*/  ULOP3.LUT UR32, UR29, UR30, UR32, 0x96, !UPT ;  /* 0x0000001e1d207292 */ /* 0x000fe4000f8e9620 */
[----:B------:R-:W-:-:S02]  /*1b200*/  ULOP3.LUT UR26, UR45, UR26, URZ, 0x3c, !UPT ;  /* 0x0000001a2d1a7292 */ /* 0x000fc4000f8e3cff */
[----:B------:R-:W-:Y:S02]  /*1b210*/  USEL UR25, URZ, 0xff9a, !UP4 ;  /* 0x0000ff9aff197887 */ /* 0x000fe4000e000000 */
[----:B------:R-:W-:Y:S02]  /*1b220*/  ULOP3.LUT UR31, UR31, 0x1d, UR33, 0x78, !UPT ;  /* 0x0000001d1f1f7892 */ /* 0x000fe4000f8e7821 */
[----:B------:R-:W-:Y:S02]  /*1b230*/  USEL UR27, URZ, 0x44, !UP6 ;  /* 0x00000044ff1b7887 */ /* 0x000fe4000f000000 */
[----:B------:R-:W-:Y:S02]  /*1b240*/  ULOP3.LUT UR41, UR41, UR48, URZ, 0x3c, !UPT ;  /* 0x0000003029297292 */ /* 0x000fe4000f8e3cff */
[----:B------:R-:W-:Y:S02]  /*1b250*/  USHF.R.U32.HI UR34, URZ, 0x7, UR34 ;  /* 0x00000007ff227899 */ /* 0x000fe40008011622 */
[----:B------:R-:W-:-:S02]  /*1b260*/  UPRMT UR33, UR44, 0x7710, URZ ;  /* 0x000077102c217896 */ /* 0x000fc400080000ff */
[----:B------:R-:W-:Y:S02]  /*1b270*/  USHF.R.U32.HI UR43, URZ, 0x7, UR56 ;  /* 0x00000007ff2b7899 */ /* 0x000fe40008011638 */
[----:B------:R-:W-:Y:S02]  /*1b280*/  UPRMT UR48, UR48, 0x8880, URZ ;  /* 0x0000888030307896 */ /* 0x000fe400080000ff */
[----:B------:R-:W-:Y:S02]  /*1b290*/  UPRMT UR30, UR47, 0x7710, URZ ;  /* 0x000077102f1e7896 */ /* 0x000fe400080000ff */
[----:B------:R-:W-:Y:S02]  /*1b2a0*/  USHF.L.U32 UR32, UR32, 0x1, URZ ;  /* 0x0000000120207899 */ /* 0x000fe400080006ff */
[----:B------:R-:W-:Y:S02]  /*1b2b0*/  UPRMT UR44, UR26, 0x8880, URZ ;  /* 0x000088801a2c7896 */ /* 0x000fe400080000ff */
[----:B------:R-:W-:-:S02]  /*1b2c0*/  USHF.L.U32 UR37, UR37, 0x1, URZ ;  /* 0x0000000125257899 */ /* 0x000fc400080006ff */
[----:B------:R-:W-:Y:S02]  /*1b2d0*/  USHF.L.U32 UR36, UR36, 0x1, URZ ;  /* 0x0000000124247899 */ /* 0x000fe400080006ff */
[----:B------:R-:W-:Y:S02]  /*1b2e0*/  ULOP3.LUT UR25, UR31, UR25, URZ, 0x3c, !UPT ;  /* 0x000000191f197292 */ /* 0x000fe4000f8e3cff */
[----:B------:R-:W-:Y:S02]  /*1b2f0*/  USHF.L.U32 UR35, UR35, 0x1, URZ ;  /* 0x0000000123237899 */ /* 0x000fe400080006ff */
[----:B------:R-:W-:Y:S02]  /*1b300*/  USHF.L.U32 UR31, UR26, 0x1, URZ ;  /* 0x000000011a1f7899 */ /* 0x000fe400080006ff */
[----:B------:R-:W-:Y:S02]  /*1b310*/  ULOP3.LUT UR34, UR27, 0x1d, UR34, 0x78, !UPT ;  /* 0x0000001d1b227892 */ /* 0x000fe4000f8e7822 */
[----:B------:R-:W-:-:S02]  /*1b320*/  USEL UR22, URZ, 0x7a, !UP4 ;  /* 0x0000007aff167887 */ /* 0x000fc4000e000000 */
[----:B------:R-:W-:Y:S02]  /*1b330*/  USEL UR23, URZ, 0x75, !UP4 ;  /* 0x00000075ff177887 */ /* 0x000fe4000e000000 */
[----:B------:R-:W-:Y:S02]  /*1b340*/  UPRMT UR29, UR48, 0x7710, URZ ;  /* 0x00007710301d7896 */ /* 0x000fe400080000ff */
[----:B------:R-:W-:Y:S02]  /*1b350*/  USHF.R.U32.HI UR30, URZ, 0x7, UR30 ;  /* 0x00000007ff1e7899 */ /* 0x000fe4000801161e */
[----:B------:R-:W-:Y:S02]  /*1b360*/  ULOP3.LUT UR32, UR32, 0x1d, UR43, 0x78, !UPT ;  /* 0x0000001d20207892 */ /* 0x000fe4000f8e782b */
[----:B------:R-:W-:Y:S02]  /*1b370*/  USHF.R.U32.HI UR33, URZ, 0x7, UR33 ;  /* 0x00000007ff217899 */ /* 0x000fe40008011621 */
[----:B------:R-:W-:-:S02]  /*1b380*/  UPRMT UR26, UR44, 0x7710, URZ ;  /* 0x000077102c1a7896 */ /* 0x000fc400080000ff */
[----:B------:R-:W-:Y:S02]  /*1b390*/  USHF.L.U32 UR41, UR41, 0x1, URZ ;  /* 0x0000000129297899 */ /* 0x000fe400080006ff */
[----:B------:R-:W-:Y:S02]  /*1b3a0*/  UPRMT UR42, UR37, 0x8880, URZ ;  /* 0x00008880252a7896 */ /* 0x000fe400080000ff */
[----:B------:R-:W-:Y:S02]  /*1b3b0*/  UPRMT UR43, UR36, 0x8880, URZ ;  /* 0x00008880242b7896 */ /* 0x000fe400080000ff */
[----:B------:R-:W-:Y:S02]  /*1b3c0*/  UPRMT UR45, UR35, 0x8880, URZ ;  /* 0x00008880232d7896 */ /* 0x000fe400080000ff */
[----:B------:R-:W-:Y:S02]  /*1b3d0*/  ULOP3.LUT UR34, UR34, UR35, URZ, 0x3c, !UPT ;  /* 0x0000002322227292 */ /* 0x000fe4000f8e3cff */
[----:B------:R-:W-:-:S02]  /*1b3e0*/  USEL UR24, URZ, 0x7f, !UP4 ;  /* 0x0000007fff187887 */ /* 0x000fc4000e000000 */
[----:B------:R-:W-:Y:S02]  /*1b3f0*/  USHF.R.U32.HI UR29, URZ, 0x7, UR29 ;  /* 0x00000007ff1d7899 */ /* 0x000fe4000801161d */
[----:B------:R-:W-:Y:S02]  /*1b400*/  ULOP3.LUT UR30, UR22, 0x1d, UR30, 0x78, !UPT ;  /* 0x0000001d161e7892 */ /* 0x000fe4000f8e781e */
[----:B------:R-:W-:Y:S02]  /*1b410*/  ULOP3.LUT UR35, UR23, 0x1d, UR33, 0x78, !UPT ;  /* 0x0000001d17237892 */ /* 0x000fe4000f8e7821 */
[----:B------:R-:W-:Y:S02]  /*1b420*/  USHF.R.U32.HI UR26, URZ, 0x7, UR26 ;  /* 0x00000007ff1a7899 */ /* 0x000fe4000801161a */
[----:B------:R-:W-:Y:S02]  /*1b430*/  UPRMT UR40, UR41, 0x8880, URZ ;  /* 0x0000888029287896 */ /* 0x000fe400080000ff */
[----:B------:R-:W-:-:S02]  /*1b440*/  UPRMT UR22, UR42, 0x7710, URZ ;  /* 0x000077102a167896 */ /* 0x000fc400080000ff */
[----:B------:R-:W-:Y:S02]  /*1b450*/  UPRMT UR33, UR43, 0x7710, URZ ;  /* 0x000077102b217896 */ /* 0x000fe400080000ff */
[----:B------:R-:W-:Y:S02]  /*1b460*/  USEL UR17, URZ, 0xffa4, !UP4 ;  /* 0x0000ffa4ff117887 */ /* 0x000fe4000e000000 */
[----:B------:R-:W-:Y:S02]  /*1b470*/  ULOP3.LUT UR29, UR24, 0x1d, UR29, 0x78, !UPT ;  /* 0x0000001d181d7892 */ /* 0x000fe4000f8e781d */
[----:B------:R-:W-:Y:S02]  /*1b480*/  ULOP3.LUT UR26, UR31, 0x1d, UR26, 0x78, !UPT ;  /* 0x0000001d1f1a7892 */ /* 0x000fe4000f8e781a */
[----:B------:R-:W-:Y:S02]  /*1b490*/  USEL UR18, URZ, 0x7a, !UP5 ;  /* 0x0000007aff127887 */ /* 0x000fe4000e800000 */
[----:B------:R-:W-:-:S02]  /*1b4a0*/  USEL UR19, URZ, 0x75, !UP5 ;  /* 0x00000075ff137887 */ /* 0x000fc4000e800000 */
[----:B------:R-:W-:Y:S02]  /*1b4b0*/  UPRMT UR27, UR45, 0x7710, URZ ;  /* 0x000077102d1b7896 */ /* 0x000fe400080000ff */
[----:B------:R-:W-:Y:S02]  /*1b4c0*/  UPRMT UR24, UR40, 0x7710, URZ ;  /* 0x0000771028187896 */ /* 0x000fe400080000ff */
[----:B------:R-:W-:Y:S02]  /*1b4d0*/  ULOP3.LUT UR30, UR30, UR37, URZ, 0x3c, !UPT ;  /* 0x000000251e1e7292 */ /* 0x000fe4000f8e3cff */
[----:B------:R-:W-:Y:S02]  /*1b4e0*/  USHF.R.U32.HI UR22, URZ, 0x7, UR22 ;  /* 0x00000007ff167899 */ /* 0x000fe40008011616 */
[----:B------:R-:W-:Y:S02]  /*1b4f0*/  ULOP3.LUT UR35, UR35, UR36, URZ, 0x3c, !UPT ;  /* 0x0000002423237292 */ /* 0x000fe4000f8e3cff */
[----:B------:R-:W-:-:S02]  /*1b500*/  USHF.R.U32.HI UR33, URZ, 0x7, UR33 ;  /* 0x00000007ff217899 */ /* 0x000fc40008011621 */
[----:B------:R-:W-:Y:S02]  /*1b510*/  ULOP3.LUT UR26, UR26, UR17, URZ, 0x3c, !UPT ;  /* 0x000000111a1a7292 */ /* 0x000fe4000f8e3cff */
[----:B------:R-:W-:Y:S02]  /*1b520*/  USEL UR20, URZ, 0x7f, !UP5 ;  /* 0x0000007fff147887 */ /* 0x000fe4000e800000 */
[----:B------:R-:W-:Y:S02]  /*1b530*/  USHF.R.U32.HI UR27, URZ, 0x7, UR27 ;  /* 0x00000007ff1b7899 */ /* 0x000fe4000801161b */
[----:B------:R-:W-:Y:S02]  /*1b540*/  ULOP3.LUT UR29, UR29, UR41, URZ, 0x3c, !UPT ;  /* 0x000000291d1d7292 */ /* 0x000fe4000f8e3cff */
[----:B------:R-:W-:Y:S02]  /*1b550*/  USHF.R.U32.HI UR24, URZ, 0x7, UR24 ;  /* 0x00000007ff187899 */ /* 0x000fe40008011618 */
[----:B------:R-:W-:-:S02]  /*1b560*/  USHF.L.U32 UR34, UR34, 0x1, URZ ;  /* 0x0000000122227899 */ /* 0x000fc400080006ff */
[----:B------:R-:W-:Y:S02]  /*1b570*/  ULOP3.LUT UR18, UR18, 0x1d, UR22, 0x78, !UPT ;  /* 0x0000001d12127892 */ /* 0x000fe4000f8e7816 */
[----:B------:R-:W-:Y:S02]  /*1b580*/  USHF.L.U32 UR30, UR30, 0x1, URZ ;  /* 0x000000011e1e7899 */ /* 0x000fe400080006ff */
[----:B------:R-:W-:Y:S02]  /*1b590*/  ULOP3.LUT UR33, UR19, 0x1d, UR33, 0x78, !UPT ;  /* 0x0000001d13217892 */ /* 0x000fe4000f8e7821 */
[----:B------:R-:W-:Y:S02]  /*1b5a0*/  USHF.L.U32 UR35, UR35, 0x1, URZ ;  /* 0x0000000123237899 */ /* 0x000fe400080006ff */
[----:B------:R-:W-:Y:S02]  /*1b5b0*/  UPRMT UR40, UR25, 0x8880, URZ ;  /* 0x0000888019287896 */ /* 0x000fe400080000ff */
[----:B------:R-:W-:-:S02]  /*1b5c0*/  UPRMT UR22, UR26, 0x8880, URZ ;  /* 0x000088801a167896 */ /* 0x000fc400080000ff */
[----:B------:R-:W-:Y:S02]  /*1b5d0*/  USEL UR21, URZ, 0x44, UP0 ;  /* 0x00000044ff157887 */ /* 0x000fe40008000000 */
[----:B------:R-:W-:Y:S02]  /*1b5e0*/  ULOP3.LUT UR20, UR20, 0x1d, UR24, 0x78, !UPT ;  /* 0x0000001d14147892 */ /* 0x000fe4000f8e7818 */
[----:B------:R-:W-:Y:S02]  /*1b5f0*/  USHF.L.U32 UR29, UR29, 0x1, URZ ;  /* 0x000000011d1d7899 */ /* 0x000fe400080006ff */
[----:B------:R-:W-:Y:S02]  /*1b600*/  ULOP3.LUT UR27, UR34, 0x1d, UR27, 0x78, !UPT ;  /* 0x0000001d221b7892 */ /* 0x000fe4000f8e781b */
[----:B------:R-:W-:Y:S02]  /*1b610*/  ULOP3.LUT UR19, UR18, UR30, URZ, 0x3c, !UPT ;  /* 0x0000001e12137292 */ /* 0x000fe4000f8e3cff */
[----:B------:R-:W-:-:S02]  /*1b620*/  ULOP3.LUT UR33, UR33, UR35, URZ, 0x3c, !UPT ;  /* 0x0000002321217292 */ /* 0x000fc4000f8e3cff */
[----:B------:R-:W-:Y:S02]  /*1b630*/  UPRMT UR18, UR30, 0x8880, URZ ;  /* 0x000088801e127896 */ /* 0x000fe400080000ff */
[----:B------:R-:W-:Y:S02]  /*1b640*/  UPRMT UR35, UR35, 0x8880, URZ ;  /* 0x0000888023237896 */ /* 0x000fe400080000ff */
[----:B------:R-:W-:Y:S02]  /*1b650*/  UPRMT UR23, UR40, 0x7710, URZ ;  /* 0x0000771028177896 */ /* 0x000fe400080000ff */
[----:B------:R-:W-:Y:S02]  /*1b660*/  UPRMT UR22, UR22, 0x7710, URZ ;  /* 0x0000771016167896 */ /* 0x000fe400080000ff */
[----:B------:R-:W-:Y:S02]  /*1b670*/  ULOP3.LUT UR20, UR20, UR29, URZ, 0x3c, !UPT ;  /* 0x0000001d14147292 */ /* 0x000fe4000f8e3cff */
[----:B------:R-:W-:-:S02]  /*1b680*/  ULOP3.LUT UR27, UR27, 0xffff, UR21, 0x48, !UPT ;  /* 0x0000ffff1b1b7892 */ /* 0x000fc4000f8e4815 */
[----:B------:R-:W-:Y:S02]  /*1b690*/  UPRMT UR29, UR29, 0x8880, URZ ;  /* 0x000088801d1d7896 */ /* 0x000fe400080000ff */
[----:B------:R-:W-:Y:S02]  /*1b6a0*/  UPRMT UR18, UR18, 0x7710, URZ ;  /* 0x0000771012127896 */ /* 0x000fe400080000ff */
[----:B------:R-:W-:Y:S02]  /*1b6b0*/  UPRMT UR21, UR35, 0x7710, URZ ;  /* 0x0000771023157896 */ /* 0x000fe400080000ff */
[----:B------:R-:W-:Y:S02]  /*1b6c0*/  USHF.L.U32 UR33, UR33, 0x1, URZ ;  /* 0x0000000121217899 */ /* 0x000fe400080006ff */
[----:B------:R-:W-:Y:S02]  /*1b6d0*/  USHF.L.U32 UR25, UR25, 0x1, URZ ;  /* 0x0000000119197899 */ /* 0x000fe400080006ff */
[----:B------:R-:W-:-:S02]  /*1b6e0*/  USHF.R.U32.HI UR23, URZ, 0x7, UR23 ;  /* 0x00000007ff177899 */ /* 0x000fc40008011617 */
[----:B------:R-:W-:Y:S02]  /*1b6f0*/  USHF.L.U32 UR26, UR26, 0x1, URZ ;  /* 0x000000011a1a7899 */ /* 0x000fe400080006ff */
[----:B------:R-:W-:Y:S02]  /*1b700*/  USHF.R.U32.HI UR22, URZ, 0x7, UR22 ;  /* 0x00000007ff167899 */ /* 0x000fe40008011616 */
[----:B------:R-:W-:Y:S02]  /*1b710*/  USEL UR28, URZ, 0xb, UP0 ;  /* 0x0000000bff1c7887 */ /* 0x000fe40008000000 */
[----:B------:R-:W-:Y:S02]  /*1b720*/  USEL UR8, URZ, 0x7a, !UP6 ;  /* 0x0000007aff087887 */ /* 0x000fe4000f000000 */
[----:B------:R-:W-:Y:S02]  /*1b730*/  USEL UR15, URZ, 0x75, !UP6 ;  /* 0x00000075ff0f7887 */ /* 0x000fe4000f000000 */
[----:B------:R-:W-:-:S02]  /*1b740*/  UPRMT UR17, UR29, 0x7710, URZ ;  /* 0x000077101d117896 */ /* 0x000fc400080000ff */
[----:B------:R-:W-:Y:S02]  /*1b750*/  USHF.R.U32.HI UR18, URZ, 0x7, UR18 ;  /* 0x00000007ff127899 */ /* 0x000fe40008011612 */
[----:B------:R-:W-:Y:S02]  /*1b760*/  USHF.R.U32.HI UR24, URZ, 0x7, UR21 ;  /* 0x00000007ff187899 */ /* 0x000fe40008011615 */
[----:B------:R-:W-:Y:S02]  /*1b770*/  UPRMT UR29, UR33, 0x8880, URZ ;  /* 0x00008880211d7896 */ /* 0x000fe400080000ff */
[----:B------:R-:W-:Y:S02]  /*1b780*/  USEL UR16, URZ, 0xff9a, !UP5 ;  /* 0x0000ff9aff107887 */ /* 0x000fe4000e800000 */
[----:B------:R-:W-:Y:S02]  /*1b790*/  USEL UR5, URZ, 0xffa4, !UP5 ;  /* 0x0000ffa4ff057887 */ /* 0x000fe4000e800000 */
[----:B------:R-:W-:-:S02]  /*1b7a0*/  ULOP3.LUT UR23, UR25, 0x1d, UR23, 0x78, !UPT ;  /* 0x0000001d19177892 */ /* 0x000fc4000f8e7817 */
[----:B------:R-:W-:Y:S02]  /*1b7b0*/  ULOP3.LUT UR22, UR26, 0x1d, UR22, 0x78, !UPT ;  /* 0x0000001d1a167892 */ /* 0x000fe4000f8e7816 */
[----:B------:R-:W-:Y:S02]  /*1b7c0*/  ULOP3.LUT UR28, UR32, 0xffff, UR28, 0x48, !UPT ;  /* 0x0000ffff201c7892 */ /* 0x000fe4000f8e481c */
[----:B------:R-:W-:Y:S02]  /*1b7d0*/  USHF.L.U32 UR19, UR19, 0x1, URZ ;  /* 0x0000000113137899 */ /* 0x000fe400080006ff */
[----:B------:R-:W-:Y:S02]  /*1b7e0*/  ULOP3.LUT UR18, UR8, 0x1d, UR18, 0x78, !UPT ;  /* 0x0000001d08127892 */ /* 0x000fe4000f8e7812 */
[----:B------:R-:W-:Y:S02]  /*1b7f0*/  ULOP3.LUT UR24, UR15, 0x1d, UR24, 0x78, !UPT ;  /* 0x0000001d0f187892 */ /* 0x000fe4000f8e7818 */
[----:B------:R-:W-:-:S02]  /*1b800*/  UPRMT UR15, UR29, 0x7710, URZ ;  /* 0x000077101d0f7896 */ /* 0x000fc400080000ff */
[----:B------:R-:W-:Y:S02]  /*1b810*/  ULOP3.LUT UR23, UR23, UR16, URZ, 0x3c, !UPT ;  /* 0x0000001017177292 */ /* 0x000fe4000f8e3cff */
[----:B------:R-:W-:Y:S02]  /*1b820*/  ULOP3.LUT UR5, UR22, UR5, URZ, 0x3c, !UPT ;  /* 0x0000000516057292 */ /* 0x000fe4000f8e3cff */
[----:B------:R-:W-:Y:S02]  /*1b830*/  UPRMT UR16, UR28, 0x3340, UR27 ;  /* 0x000033401c107896 */ /* 0x000fe4000800001b */
[----:B------:R-:W-:Y:S02]  /*1b840*/  UPRMT UR27, UR19, 0x8880, URZ ;  /* 0x00008880131b7896 */ /* 0x000fe400080000ff */
[----:B------:R-:W-:Y:S02]  /*1b850*/  ULOP3.LUT UR18, UR18, UR19, URZ, 0x3c, !UPT ;  /* 0x0000001312127292 */ /* 0x000fe4000f8e3cff */
[----:B------:R-:W-:-:S02]  /*1b860*/  USHF.R.U32.HI UR19, URZ, 0x7, UR15 ;  /* 0x00000007ff137899 */ /* 0x000fc4000801160f */
[----:B------:R-:W-:Y:S02]  /*1b870*/  UPRMT UR28, UR23, 0x8880, URZ ;  /* 0x00008880171c7896 */ /* 0x000fe400080000ff */
[----:B------:R-:W-:Y:S02]  /*1b880*/  UPRMT UR15, UR5, 0x8880, URZ ;  /* 0x00008880050f7896 */ /* 0x000fe400080000ff */
[----:B------:R-:W-:Y:S02]  /*1b890*/  UPRMT UR21, UR28, 0x7710, URZ ;  /* 0x000077101c157896 */ /* 0x000fe400080000ff */
[----:B------:R-:W-:Y:S02]  /*1b8a0*/  UPRMT UR15, UR15, 0x7710, URZ ;  /* 0x000077100f0f7896 */ /* 0x000fe400080000ff */
[----:B------:R-:W-:Y:S02]  /*1b8b0*/  UPRMT UR8, UR27, 0x7710, URZ ;  /* 0x000077101b087896 */ /* 0x000fe400080000ff */
[----:B------:R-:W-:-:S02]  /*1b8c0*/  USHF.L.U32 UR23, UR23, 0x1, URZ ;  /* 0x0000000117177899 */ /* 0x000fc400080006ff */
[----:B------:R-:W-:Y:S02]  /*1b8d0*/  USHF.R.U32.HI UR21, URZ, 0x7, UR21 ;  /* 0x00000007ff157899 */ /* 0x000fe40008011615 */
[----:B------:R-:W-:Y:S02]  /*1b8e0*/  USHF.L.U32 UR5, UR5, 0x1, URZ ;  /* 0x0000000105057899 */ /* 0x000fe400080006ff */
[----:B------:R-:W-:Y:S02]  /*1b8f0*/  USHF.R.U32.HI UR15, URZ, 0x7, UR15 ;  /* 0x00000007ff0f7899 */ /* 0x000fe4000801160f */
[----:B------:R-:W-:Y:S02]  /*1b900*/  USHF.R.U32.HI UR8, URZ, 0x7, UR8 ;  /* 0x00000007ff087899 */ /* 0x000fe40008011608 */
[----:B------:R-:W-:Y:S02]  /*1b910*/  USHF.L.U32 UR18, UR18, 0x1, URZ ;  /* 0x0000000112127899 */ /* 0x000fe400080006ff */
[----:B------:R-:W-:-:S02]  /*1b920*/  USEL UR7, URZ, 0xff9a, !UP6 ;  /* 0x0000ff9aff077887 */ /* 0x000fc4000f000000 */
[----:B------:R-:W-:Y:S02]  /*1b930*/  USEL UR6, URZ, 0xffa4, !UP6 ;  /* 0x0000ffa4ff067887 */ /* 0x000fe4000f000000 */
[----:B------:R-:W-:Y:S02]  /*1b940*/  ULOP3.LUT UR21, UR23, 0x1d, UR21, 0x78, !UPT ;  /* 0x0000001d17157892 */ /* 0x000fe4000f8e7815 */
[----:B------:R-:W-:Y:S02]  /*1b950*/  ULOP3.LUT UR5, UR5, 0x1d, UR15, 0x78, !UPT ;  /* 0x0000001d05057892 */ /* 0x000fe4000f8e780f */
[----:B------:R-:W-:Y:S02]  /*1b960*/  USEL UR13, URZ, 0x7a, UP0 ;  /* 0x0000007aff0d7887 */ /* 0x000fe40008000000 */
[----:B------:R-:W-:Y:S02]  /*1b970*/  ULOP3.LUT UR8, UR18, 0x1d, UR8, 0x78, !UPT ;  /* 0x0000001d12087892 */ /* 0x000fe4000f8e7808 */
[----:B------:R-:W-:-:S02]  /*1b980*/  USEL UR14, URZ, 0x7f, !UP6 ;  /* 0x0000007fff0e7887 */ /* 0x000fc4000f000000 */
[----:B------:R-:W-:Y:S02]  /*1b990*/  USHF.L.U32 UR20, UR20, 0x1, URZ ;  /* 0x0000000114147899 */ /* 0x000fe400080006ff */
[----:B------:R-:W-:Y:S02]  /*1b9a0*/  USHF.R.U32.HI UR17, URZ, 0x7, UR17 ;  /* 0x00000007ff117899 */ /* 0x000fe40008011611 */
[----:B------:R-:W-:Y:S02]  /*1b9b0*/  ULOP3.LUT UR7, UR21, UR7, URZ, 0x3c, !UPT ;  /* 0x0000000715077292 */ /* 0x000fe4000f8e3cff */
[----:B------:R-:W-:Y:S02]  /*1b9c0*/  ULOP3.LUT UR6, UR5, UR6, URZ, 0x3c, !UPT ;  /* 0x0000000605067292 */ /* 0x000fe4000f8e3cff */
[----:B------:R-:W-:Y:S02]  /*1b9d0*/  ULOP3.LUT UR13, UR8, 0xffff, UR13, 0x48, !UPT ;  /* 0x0000ffff080d7892 */ /* 0x000fe4000f8e480d */
[----:B------:R-:W-:-:S02]  /*1b9e0*/  UPRMT UR25, UR20, 0x8880, URZ ;  /* 0x0000888014197896 */ /* 0x000fc400080000ff */
[----:B------:R-:W-:Y:S02]  /*1b9f0*/  ULOP3.LUT UR17, UR14, 0x1d, UR17, 0x78, !UPT ;  /* 0x0000001d0e117892 */ /* 0x000fe4000f8e7811 */
[----:B------:R-:W-:Y:S02]  /*1ba00*/  UPRMT UR15, UR7, 0x8880, URZ ;  /* 0x00008880070f7896 */ /* 0x000fe400080000ff */
[----:B------:R-:W-:Y:S02]  /*1ba10*/  UPRMT UR8, UR6, 0x8880, URZ ;  /* 0x0000888006087896 */ /* 0x000fe400080000ff */
[----:B------:R-:W-:Y:S02]  /*1ba20*/  UPRMT UR14, UR25, 0x7710, URZ ;  /* 0x00007710190e7896 */ /* 0x000fe400080000ff */
[----:B------:R-:W-:Y:S02]  /*1ba30*/  ULOP3.LUT UR17, UR17, UR20, URZ, 0x3c, !UPT ;  /* 0x0000001411117292 */ /* 0x000fe4000f8e3cff */
[----:B------:R-:W-:-:S02]  /*1ba40*/  ULOP3.LUT UR24, UR24, UR33, URZ, 0x3c, !UPT ;  /* 0x0000002118187292 */ /* 0x000fc4000f8e3cff */
[----:B------:R-:W-:Y:S02]  /*1ba50*/  UPRMT UR5, UR15, 0x7710, URZ ;  /* 0x000077100f057896 */ /* 0x000fe400080000ff */
[----:B------:R-:W-:Y:S02]  /*1ba60*/  UPRMT UR8, UR8, 0x7710, URZ ;  /* 0x0000771008087896 */ /* 0x000fe400080000ff */
[----:B------:R-:W-:Y:S02]  /*1ba70*/  USHF.R.U32.HI UR14, URZ, 0x7, UR14 ;  /* 0x00000007ff0e7899 */ /* 0x000fe4000801160e */
[----:B------:R-:W-:Y:S02]  /*1ba80*/  USHF.L.U32 UR17, UR17, 0x1, URZ ;  /* 0x0000000111117899 */ /* 0x000fe400080006ff */
[----:B------:R-:W-:Y:S02]  /*1ba90*/  USHF.L.U32 UR24, UR24, 0x1, URZ ;  /* 0x0000000118187899 */ /* 0x000fe400080006ff */
[----:B------:R-:W-:-:S02]  /*1baa0*/  USHF.L.U32 UR7, UR7, 0x1, URZ ;  /* 0x0000000107077899 */ /* 0x000fc400080006ff */
[----:B------:R-:W-:Y:S02]  /*1bab0*/  USHF.R.U32.HI UR5, URZ, 0x7, UR5 ;  /* 0x00000007ff057899 */ /* 0x000fe40008011605 */
[----:B------:R-:W-:Y:S02]  /*1bac0*/  USHF.L.U32 UR6, UR6, 0x1, URZ ;  /* 0x0000000106067899 */ /* 0x000fe400080006ff */
[----:B------:R-:W-:Y:S02]  /*1bad0*/  USHF.R.U32.HI UR8, URZ, 0x7, UR8 ;  /* 0x00000007ff087899 */ /* 0x000fe40008011608 */
[----:B------:R-:W-:Y:S02]  /*1bae0*/  USEL UR10, URZ, 0xffa4, UP0 ;  /* 0x0000ffa4ff0a7887 */ /* 0x000fe40008000000 */
[----:B------:R-:W-:Y:S02]  /*1baf0*/  USEL UR9, URZ, 0xff9a, UP0 ;  /* 0x0000ff9aff097887 */ /* 0x000fe40008000000 */
[----:B------:R-:W-:-:S02]  /*1bb00*/  USEL UR12, URZ, 0x7f, UP0 ;  /* 0x0000007fff0c7887 */ /* 0x000fc40008000000 */
[----:B------:R-:W-:Y:S02]  /*1bb10*/  USEL UR11, URZ, 0x75, UP0 ;  /* 0x00000075ff0b7887 */ /* 0x000fe40008000000 */
[----:B------:R-:W-:Y:S02]  /*1bb20*/  ULOP3.LUT UR14, UR17, 0x1d, UR14, 0x78, !UPT ;  /* 0x0000001d110e7892 */ /* 0x000fe4000f8e780e */
[----:B------:R-:W-:Y:S02]  /*1bb30*/  ULOP3.LUT UR19, UR24, 0x1d, UR19, 0x78, !UPT ;  /* 0x0000001d18137892 */ /* 0x000fe4000f8e7813 */
[----:B------:R-:W-:Y:S02]  /*1bb40*/  ULOP3.LUT UR5, UR7, 0x1d, UR5, 0x78, !UPT ;  /* 0x0000001d07057892 */ /* 0x000fe4000f8e7805 */
[----:B------:R-:W-:Y:S02]  /*1bb50*/  ULOP3.LUT UR6, UR6, 0x1d, UR8, 0x78, !UPT ;  /* 0x0000001d06067892 */ /* 0x000fe4000f8e7808 */
[----:B------:R-:W-:-:S02]  /*1bb60*/  ULOP3.LUT UR12, UR14, 0xffff, UR12, 0x48, !UPT ;  /* 0x0000ffff0e0c7892 */ /* 0x000fc4000f8e480c */
[----:B------:R-:W-:Y:S02]  /*1bb70*/  ULOP3.LUT UR11, UR19, 0xffff, UR11, 0x48, !UPT ;  /* 0x0000ffff130b7892 */ /* 0x000fe4000f8e480b */
[----:B------:R-:W-:Y:S02]  /*1bb80*/  ULOP3.LUT UR5, UR5, 0xffff, UR9, 0x48, !UPT ;  /* 0x0000ffff05057892 */ /* 0x000fe4000f8e4809 */
[----:B------:R-:W-:Y:S02]  /*1bb90*/  ULOP3.LUT UR6, UR6, 0xffff, UR10, 0x48, !UPT ;  /* 0x0000ffff06067892 */ /* 0x000fe4000f8e480a */
[----:B------:R-:W-:Y:S02]  /*1bba0*/  UPRMT UR12, UR12, 0x3340, UR13 ;  /* 0x000033400c0c7896 */ /* 0x000fe4000800000d */
[----:B------:R-:W-:Y:S02]  /*1bbb0*/  UPRMT UR11, UR11, 0x3340, URZ ;  /* 0x000033400b0b7896 */ /* 0x000fe400080000ff */
[----:B------:R-:W-:-:S02]  /*1bbc0*/  UPRMT UR5, UR5, 0x3340, UR6 ;  /* 0x0000334005057896 */ /* 0x000fc40008000006 */
[----:B------:R-:W-:Y:S02]  /*1bbd0*/  UISETP.NE.AND UP0, UPT, UR51, URZ, UPT ;  /* 0x000000ff3300728c */ /* 0x000fe4000bf05270 */
[----:B------:R-:W-:Y:S02]  /*1bbe0*/  UPRMT UR11, UR16, 0x5410, UR11 ;  /* 0x00005410100b7896 */ /* 0x000fe4000800000b */
[----:B------:R-:W-:-:S04]  /*1bbf0*/  UPRMT UR5, UR12, 0x5410, UR5 ;  /* 0x000054100c057896 */ /* 0x000fc80008000005 */
[----:B0-----:R-:W-:Y:S02]  /*1bc00*/  IMAD.U32 R7, RZ, RZ, UR11 ;  /* 0x0000000bff077e24 */ /* 0x001fe4000f8e00ff */
[----:B------:R-:W-:-:S05]  /*1bc10*/  IMAD.U32 R6, RZ, RZ, UR5 ;  /* 0x00000005ff067e24 */ /* 0x000fca000f8e00ff */
[----:B------:R0:W-:Y:S01]  /*1bc20*/  STS.64 [UR4], R6 ;  /* 0x00000006ff007988 */ /* 0x0001e20008000a04 */
[----:B------:R-:W-:Y:S01]  /*1bc30*/  UIADD3 UR4, UPT, UPT, UR4, 0x8, URZ ;  /* 0x0000000804047890 */ /* 0x000fe2000fffe0ff */
[----:B------:R-:W-:Y:S11]  /*1bc40*/  BRA.U UP0, `(.L_x_37) ;  /* 0xfffffff100087547 */ /* 0x000ff6000b83ffff */
[----:B------:R-:W-:-:S04]  /*1bc50*/  IMAD.MOV.U32 R5, RZ, RZ, 0x0 ;  /* 0x00000000ff057424 */ /* 0x000fc800078e00ff */
[----:B0-----:R-:W-:Y:S05]  /*1bc60*/  RET.REL.NODEC R4 `(_Z12generate_qrsPiPh) ;  /* 0xfffffe4004e47950 */ /* 0x001fea0003c3ffff */
.L_x_38:
[----:B------:R-:W-:-:S00]  /*1bc70*/  BRA `(.L_x_38) ;  /* 0xfffffffc00fc7947 */ /* 0x000fc0000383ffff */
[----:B------:R-:W-:-:S00]  /*1bc80*/  NOP ;  /* 0x0000000000007918 */ /* 0x000fc00000000000 */
[----:B------:R-:W-:-:S00]  /*1bc90*/  NOP ;  /* 0x0000000000007918 */ /* 0x000fc00000000000 */
[----:B------:R-:W-:-:S00]  /*1bca0*/  NOP ;  /* 0x0000000000007918 */ /* 0x000fc00000000000 */
[----:B------:R-:W-:-:S00]  /*1bcb0*/  NOP ;  /* 0x0000000000007918 */ /* 0x000fc00000000000 */
[----:B------:R-:W-:-:S00]  /*1bcc0*/  NOP ;  /* 0x0000000000007918 */ /* 0x000fc00000000000 */
[----:B------:R-:W-:-:S00]  /*1bcd0*/  NOP ;  /* 0x0000000000007918 */ /* 0x000fc00000000000 */
[----:B------:R-:W-:-:S00]  /*1bce0*/  NOP ;  /* 0x0000000000007918 */ /* 0x000fc00000000000 */
[----:B------:R-:W-:-:S00]  /*1bcf0*/  NOP ;  /* 0x0000000000007918 */ /* 0x000fc00000000000 */
.L_x_39:


//--------------------- .nv.global.init           --------------------------
	.section	.nv.global.init,"aw",@progbits
	.align	4
.nv.global.init:
	.type		mrg32k3aM1SubSeq,@object
	.size		mrg32k3aM1SubSeq,(mrg32k3aM2SubSeq - mrg32k3aM1SubSeq)
mrg32k3aM1SubSeq:
        /*0000*/ 	.byte	0x0b, 0xcc, 0xee, 0x04, 0x73, 0x29, 0x8b, 0x6f, 0xf6, 0x53, 0x03, 0xf6, 0x23, 0xf6, 0xea, 0xda
        /* <DEDUP_REMOVED lines=125> */
	.type		mrg32k3aM2SubSeq,@object
	.size		mrg32k3aM2SubSeq,(mrg32k3aM1 - mrg32k3aM2SubSeq)
mrg32k3aM2SubSeq:
        /* <DEDUP_REMOVED lines=126> */
	.type		mrg32k3aM1,@object
	.size		mrg32k3aM1,(mrg32k3aM1Seq - mrg32k3aM1)
mrg32k3aM1:
        /* <DEDUP_REMOVED lines=144> */
	.type		mrg32k3aM1Seq,@object
	.size		mrg32k3aM1Seq,(mrg32k3aM2 - mrg32k3aM1Seq)
mrg32k3aM1Seq:
        /* <DEDUP_REMOVED lines=144> */
	.type		mrg32k3aM2,@object
	.size		mrg32k3aM2,(mrg32k3aM2Seq - mrg32k3aM2)
mrg32k3aM2:
        /* <DEDUP_REMOVED lines=144> */
	.type		mrg32k3aM2Seq,@object
	.size		mrg32k3aM2Seq,(precalc_xorwow_matrix - mrg32k3aM2Seq)
mrg32k3aM2Seq:
        /* <DEDUP_REMOVED lines=144> */
	.type		precalc_xorwow_matrix,@object
	.size		precalc_xorwow_matrix,(precalc_xorwow_offset_matrix - precalc_xorwow_matrix)
precalc_xorwow_matrix:
        /* <DEDUP_REMOVED lines=6400> */
	.type		precalc_xorwow_offset_matrix,@object
	.size		precalc_xorwow_offset_matrix,(tlds - precalc_xorwow_offset_matrix)
precalc_xorwow_offset_matrix:
        /* <DEDUP_REMOVED lines=6400> */
	.type		tlds,@object
	.size		tlds,(.L_9 - tlds)
tlds:
        /*353c0*/ 	.byte	0x61, 0x72, 0x00, 0x61, 0x74, 0x00, 0x61, 0x75, 0x00, 0x63, 0x63, 0x00, 0x63, 0x68, 0x00, 0x63
        /*353d0*/ 	.byte	0x6e, 0x00, 0x63, 0x6f, 0x00, 0x64, 0x65, 0x00, 0x64, 0x6b, 0x00, 0x65, 0x73, 0x00, 0x65, 0x75
        /*353e0*/ 	.byte	0x00, 0x66, 0x6d, 0x00, 0x66, 0x72, 0x00, 0x67, 0x72, 0x00, 0x68, 0x6b, 0x00, 0x68, 0x75, 0x00
        /*353f0*/ 	.byte	0x69, 0x6f, 0x00, 0x69, 0x73, 0x00, 0x69, 0x74, 0x00, 0x6b, 0x72, 0x00, 0x6c, 0x79, 0x00, 0x6d
        /*35400*/ 	.byte	0x65, 0x00, 0x6d, 0x78, 0x00, 0x6e, 0x6c, 0x00, 0x6e, 0x6f, 0x00, 0x6e, 0x7a, 0x00, 0x70, 0x74
        /*35410*/ 	.byte	0x00, 0x70, 0x77, 0x00, 0x72, 0x73, 0x00, 0x72, 0x75, 0x00, 0x73, 0x65, 0x00, 0x73, 0x67, 0x00
        /*35420*/ 	.byte	0x73, 0x69, 0x00, 0x74, 0x6e, 0x00, 0x74, 0x77, 0x00, 0x75, 0x6b, 0x00, 0x75, 0x73, 0x00
.L_9:


//--------------------- .nv.shared._Z12generate_qrsPiPh --------------------------
	.section	.nv.shared._Z12generate_qrsPiPh,"aw",@nobits
	.sectionflags	@""
	.align	8
.nv.shared._Z12generate_qrsPiPh:
	.zero		3072


//--------------------- .nv.shared.reserved.0     --------------------------
	.section	.nv.shared.reserved.0,"aw",@nobits
	.weak		__nv_reservedSMEM_offset_0_alias
	.size		__nv_reservedSMEM_offset_0_alias, 0, 64
	.other		__nv_reservedSMEM_offset_0_alias,@"STO_CUDA_RESERVED_SHARED STV_DEFAULT"
__nv_reservedSMEM_offset_0_alias:
	.zero		0
	.zero		64


//--------------------- .nv.constant0._Z12generate_qrsPiPh --------------------------
	.section	.nv.constant0._Z12generate_qrsPiPh,"a",@progbits
	.sectionflags	@""
	.align	4
.nv.constant0._Z12generate_qrsPiPh:
	.zero		912


//--------------------- SYMBOLS --------------------------

	.type		.nv.reservedSmem.offset0,@object
	.size		.nv.reservedSmem.offset0,0x4
	.type		.nv.reservedSmem.cap,@object
	.size		.nv.reservedSmem.cap,0x4
